//
// Generated by NVIDIA NVVM Compiler
//
// Compiler Build ID: CL-36424714
// Cuda compilation tools, release 13.0, V13.0.88
// Based on NVVM 20.0.0
//

.version 9.0
.target sm_100
.address_size 64

	// .globl	_Z10add_sourcefiiiiiiiiifffiiiiiPfi
.func  (.param .b64 func_retval0) __internal_accurate_pow
(
	.param .b64 __internal_accurate_pow_param_0
)
;
.global .align 4 .f32 d0;
.const .align 4 .b8 c[16] = {255, 31, 153, 63, 85, 85, 163, 189, 205, 204, 28, 60, 111, 219, 54, 186};

.visible .entry _Z10add_sourcefiiiiiiiiifffiiiiiPfi(
	.param .f32 _Z10add_sourcefiiiiiiiiifffiiiiiPfi_param_0,
	.param .u32 _Z10add_sourcefiiiiiiiiifffiiiiiPfi_param_1,
	.param .u32 _Z10add_sourcefiiiiiiiiifffiiiiiPfi_param_2,
	.param .u32 _Z10add_sourcefiiiiiiiiifffiiiiiPfi_param_3,
	.param .u32 _Z10add_sourcefiiiiiiiiifffiiiiiPfi_param_4,
	.param .u32 _Z10add_sourcefiiiiiiiiifffiiiiiPfi_param_5,
	.param .u32 _Z10add_sourcefiiiiiiiiifffiiiiiPfi_param_6,
	.param .u32 _Z10add_sourcefiiiiiiiiifffiiiiiPfi_param_7,
	.param .u32 _Z10add_sourcefiiiiiiiiifffiiiiiPfi_param_8,
	.param .u32 _Z10add_sourcefiiiiiiiiifffiiiiiPfi_param_9,
	.param .f32 _Z10add_sourcefiiiiiiiiifffiiiiiPfi_param_10,
	.param .f32 _Z10add_sourcefiiiiiiiiifffiiiiiPfi_param_11,
	.param .f32 _Z10add_sourcefiiiiiiiiifffiiiiiPfi_param_12,
	.param .u32 _Z10add_sourcefiiiiiiiiifffiiiiiPfi_param_13,
	.param .u32 _Z10add_sourcefiiiiiiiiifffiiiiiPfi_param_14,
	.param .u32 _Z10add_sourcefiiiiiiiiifffiiiiiPfi_param_15,
	.param .u32 _Z10add_sourcefiiiiiiiiifffiiiiiPfi_param_16,
	.param .u32 _Z10add_sourcefiiiiiiiiifffiiiiiPfi_param_17,
	.param .u64 .ptr .align 1 _Z10add_sourcefiiiiiiiiifffiiiiiPfi_param_18,
	.param .u32 _Z10add_sourcefiiiiiiiiifffiiiiiPfi_param_19
)
{
	.reg .pred 	%p<21>;
	.reg .b32 	%r<113>;
	.reg .b32 	%f<64>;
	.reg .b64 	%rd<5>;
	.reg .b64 	%fd<165>;

	ld.param.f32 	%f10, [_Z10add_sourcefiiiiiiiiifffiiiiiPfi_param_0];
	ld.param.u32 	%r34, [_Z10add_sourcefiiiiiiiiifffiiiiiPfi_param_1];
	ld.param.u32 	%r35, [_Z10add_sourcefiiiiiiiiifffiiiiiPfi_param_2];
	ld.param.u32 	%r29, [_Z10add_sourcefiiiiiiiiifffiiiiiPfi_param_3];
	ld.param.u32 	%r30, [_Z10add_sourcefiiiiiiiiifffiiiiiPfi_param_7];
	ld.param.u32 	%r31, [_Z10add_sourcefiiiiiiiiifffiiiiiPfi_param_9];
	ld.param.f32 	%f11, [_Z10add_sourcefiiiiiiiiifffiiiiiPfi_param_11];
	ld.param.f32 	%f12, [_Z10add_sourcefiiiiiiiiifffiiiiiPfi_param_12];
	ld.param.u32 	%r32, [_Z10add_sourcefiiiiiiiiifffiiiiiPfi_param_13];
	ld.param.u32 	%r33, [_Z10add_sourcefiiiiiiiiifffiiiiiPfi_param_14];
	ld.param.u32 	%r36, [_Z10add_sourcefiiiiiiiiifffiiiiiPfi_param_15];
	ld.param.u32 	%r37, [_Z10add_sourcefiiiiiiiiifffiiiiiPfi_param_16];
	ld.param.u32 	%r38, [_Z10add_sourcefiiiiiiiiifffiiiiiPfi_param_17];
	ld.param.u64 	%rd1, [_Z10add_sourcefiiiiiiiiifffiiiiiPfi_param_18];
	ld.param.u32 	%r39, [_Z10add_sourcefiiiiiiiiifffiiiiiPfi_param_19];
	rcp.rn.f32 	%f1, %f12;
	sub.f32 	%f2, %f11, %f1;
	div.s32 	%r40, %r36, %r39;
	mul.lo.s32 	%r41, %r40, %r39;
	sub.s32 	%r42, %r36, %r41;
	mad.lo.s32 	%r1, %r42, %r37, %r34;
	mad.lo.s32 	%r2, %r40, %r38, %r35;
	mov.f32 	%f63, 0f00000000;
	setp.gt.s32 	%p1, %r32, 2;
	@%p1 bra 	$L__BB0_9;
	setp.eq.s32 	%p4, %r32, 1;
	@%p4 bra 	$L__BB0_15;
	setp.eq.s32 	%p5, %r32, 2;
	@%p5 bra 	$L__BB0_3;
	bra.uni 	$L__BB0_29;
$L__BB0_3:
	mul.f32 	%f33, %f12, 0fC0800000;
	mul.f32 	%f34, %f12, %f33;
	cvt.f64.f32 	%fd93, %f34;
	mul.f64 	%fd7, %fd93, 0d400921FB542FE938;
	mov.f64 	%fd158, 0d3FB999999999999A;
	{
	.reg .b32 %temp; 
	mov.b64 	{%temp, %r105}, %fd158;
	}
	{
	.reg .b32 %temp; 
	mov.b64 	{%r106, %temp}, %fd158;
	}
	setp.gt.s32 	%p13, %r105, 1048575;
	mov.b32 	%r107, -1023;
	@%p13 bra 	$L__BB0_5;
	mov.f64 	%fd158, 0d431999999999999A;
	{
	.reg .b32 %temp; 
	mov.b64 	{%temp, %r105}, %fd158;
	}
	{
	.reg .b32 %temp; 
	mov.b64 	{%r106, %temp}, %fd158;
	}
	mov.b32 	%r107, -1077;
$L__BB0_5:
	add.s32 	%r73, %r105, -1;
	setp.gt.u32 	%p14, %r73, 2146435070;
	@%p14 bra 	$L__BB0_19;
	shr.u32 	%r76, %r105, 20;
	add.s32 	%r108, %r107, %r76;
	and.b32  	%r77, %r105, 1048575;
	or.b32  	%r78, %r77, 1072693248;
	mov.b64 	%fd159, {%r106, %r78};
	setp.lt.u32 	%p16, %r78, 1073127583;
	@%p16 bra 	$L__BB0_8;
	{
	.reg .b32 %temp; 
	mov.b64 	{%r79, %temp}, %fd159;
	}
	{
	.reg .b32 %temp; 
	mov.b64 	{%temp, %r80}, %fd159;
	}
	add.s32 	%r81, %r80, -1048576;
	mov.b64 	%fd159, {%r79, %r81};
	add.s32 	%r108, %r108, 1;
$L__BB0_8:
	add.f64 	%fd96, %fd159, 0dBFF0000000000000;
	add.f64 	%fd97, %fd159, 0d3FF0000000000000;
	rcp.approx.ftz.f64 	%fd98, %fd97;
	neg.f64 	%fd99, %fd97;
	fma.rn.f64 	%fd100, %fd99, %fd98, 0d3FF0000000000000;
	fma.rn.f64 	%fd101, %fd100, %fd100, %fd100;
	fma.rn.f64 	%fd102, %fd101, %fd98, %fd98;
	mul.f64 	%fd103, %fd96, %fd102;
	fma.rn.f64 	%fd104, %fd96, %fd102, %fd103;
	mul.f64 	%fd105, %fd104, %fd104;
	fma.rn.f64 	%fd106, %fd105, 0d3EB1380B3AE80F1E, 0d3ED0EE258B7A8B04;
	fma.rn.f64 	%fd107, %fd106, %fd105, 0d3EF3B2669F02676F;
	fma.rn.f64 	%fd108, %fd107, %fd105, 0d3F1745CBA9AB0956;
	fma.rn.f64 	%fd109, %fd108, %fd105, 0d3F3C71C72D1B5154;
	fma.rn.f64 	%fd110, %fd109, %fd105, 0d3F624924923BE72D;
	fma.rn.f64 	%fd111, %fd110, %fd105, 0d3F8999999999A3C4;
	fma.rn.f64 	%fd112, %fd111, %fd105, 0d3FB5555555555554;
	sub.f64 	%fd113, %fd96, %fd104;
	add.f64 	%fd114, %fd113, %fd113;
	neg.f64 	%fd115, %fd104;
	fma.rn.f64 	%fd116, %fd115, %fd96, %fd114;
	mul.f64 	%fd117, %fd102, %fd116;
	mul.f64 	%fd118, %fd105, %fd112;
	fma.rn.f64 	%fd119, %fd118, %fd104, %fd117;
	xor.b32  	%r82, %r108, -2147483648;
	mov.b32 	%r83, 1127219200;
	mov.b64 	%fd120, {%r82, %r83};
	mov.b32 	%r84, -2147483648;
	mov.b64 	%fd121, {%r84, %r83};
	sub.f64 	%fd122, %fd120, %fd121;
	fma.rn.f64 	%fd123, %fd122, 0d3FE62E42FEFA39EF, %fd104;
	fma.rn.f64 	%fd124, %fd122, 0dBFE62E42FEFA39EF, %fd123;
	sub.f64 	%fd125, %fd124, %fd104;
	sub.f64 	%fd126, %fd119, %fd125;
	fma.rn.f64 	%fd127, %fd122, 0d3C7ABC9E3B39803F, %fd126;
	add.f64 	%fd160, %fd123, %fd127;
	bra.uni 	$L__BB0_20;
$L__BB0_9:
	setp.eq.s32 	%p2, %r32, 3;
	@%p2 bra 	$L__BB0_21;
	setp.eq.s32 	%p3, %r32, 4;
	@%p3 bra 	$L__BB0_11;
	bra.uni 	$L__BB0_29;
$L__BB0_11:
	neg.f32 	%f14, %f12;
	mul.f32 	%f15, %f12, %f14;
	cvt.f64.f32 	%fd28, %f15;
	mul.f64 	%fd29, %fd28, 0d400921FB542FE938;
	mul.f64 	%fd30, %fd29, 0d400921FB542FE938;
	cvt.f64.f32 	%fd31, %f2;
	mul.f64 	%fd32, %fd30, %fd31;
	mul.f64 	%fd23, %fd32, %fd31;
	fma.rn.f64 	%fd33, %fd23, 0d3FF71547652B82FE, 0d4338000000000000;
	{
	.reg .b32 %temp; 
	mov.b64 	{%r26, %temp}, %fd33;
	}
	mov.f64 	%fd34, 0dC338000000000000;
	add.rn.f64 	%fd35, %fd33, %fd34;
	fma.rn.f64 	%fd36, %fd35, 0dBFE62E42FEFA39EF, %fd23;
	fma.rn.f64 	%fd37, %fd35, 0dBC7ABC9E3B39803F, %fd36;
	fma.rn.f64 	%fd38, %fd37, 0d3E5ADE1569CE2BDF, 0d3E928AF3FCA213EA;
	fma.rn.f64 	%fd39, %fd38, %fd37, 0d3EC71DEE62401315;
	fma.rn.f64 	%fd40, %fd39, %fd37, 0d3EFA01997C89EB71;
	fma.rn.f64 	%fd41, %fd40, %fd37, 0d3F2A01A014761F65;
	fma.rn.f64 	%fd42, %fd41, %fd37, 0d3F56C16C1852B7AF;
	fma.rn.f64 	%fd43, %fd42, %fd37, 0d3F81111111122322;
	fma.rn.f64 	%fd44, %fd43, %fd37, 0d3FA55555555502A1;
	fma.rn.f64 	%fd45, %fd44, %fd37, 0d3FC5555555555511;
	fma.rn.f64 	%fd46, %fd45, %fd37, 0d3FE000000000000B;
	fma.rn.f64 	%fd47, %fd46, %fd37, 0d3FF0000000000000;
	fma.rn.f64 	%fd48, %fd47, %fd37, 0d3FF0000000000000;
	{
	.reg .b32 %temp; 
	mov.b64 	{%r27, %temp}, %fd48;
	}
	{
	.reg .b32 %temp; 
	mov.b64 	{%temp, %r28}, %fd48;
	}
	shl.b32 	%r43, %r26, 20;
	add.s32 	%r44, %r43, %r28;
	mov.b64 	%fd164, {%r27, %r44};
	{
	.reg .b32 %temp; 
	mov.b64 	{%temp, %r45}, %fd23;
	}
	mov.b32 	%f16, %r45;
	abs.f32 	%f7, %f16;
	setp.lt.f32 	%p6, %f7, 0f4086232B;
	@%p6 bra 	$L__BB0_14;
	setp.lt.f64 	%p7, %fd23, 0d0000000000000000;
	add.f64 	%fd49, %fd23, 0d7FF0000000000000;
	selp.f64 	%fd164, 0d0000000000000000, %fd49, %p7;
	setp.geu.f32 	%p8, %f7, 0f40874800;
	@%p8 bra 	$L__BB0_14;
	shr.u32 	%r46, %r26, 31;
	add.s32 	%r47, %r26, %r46;
	shr.s32 	%r48, %r47, 1;
	shl.b32 	%r49, %r48, 20;
	add.s32 	%r50, %r28, %r49;
	mov.b64 	%fd50, {%r27, %r50};
	sub.s32 	%r51, %r26, %r48;
	shl.b32 	%r52, %r51, 20;
	add.s32 	%r53, %r52, 1072693248;
	mov.b32 	%r54, 0;
	mov.b64 	%fd51, {%r54, %r53};
	mul.f64 	%fd164, %fd51, %fd50;
$L__BB0_14:
	cvt.f64.f32 	%fd52, %f11;
	mul.f64 	%fd53, %fd164, %fd52;
	cvt.rn.f32.f64 	%f17, %fd53;
	neg.f32 	%f63, %f17;
	bra.uni 	$L__BB0_29;
$L__BB0_15:
	mul.f32 	%f50, %f12, %f2;
	mul.f32 	%f51, %f50, %f50;
	cvt.f64.f32 	%fd134, %f51;
	mul.f64 	%fd1, %fd134, 0d4033BD3CC99E70C6;
	mul.f64 	%fd2, %fd134, 0dC023BD3CC99E70C6;
	fma.rn.f64 	%fd135, %fd2, 0d3FF71547652B82FE, 0d4338000000000000;
	{
	.reg .b32 %temp; 
	mov.b64 	{%r3, %temp}, %fd135;
	}
	mov.f64 	%fd136, 0dC338000000000000;
	add.rn.f64 	%fd137, %fd135, %fd136;
	fma.rn.f64 	%fd138, %fd137, 0dBFE62E42FEFA39EF, %fd2;
	fma.rn.f64 	%fd139, %fd137, 0dBC7ABC9E3B39803F, %fd138;
	fma.rn.f64 	%fd140, %fd139, 0d3E5ADE1569CE2BDF, 0d3E928AF3FCA213EA;
	fma.rn.f64 	%fd141, %fd140, %fd139, 0d3EC71DEE62401315;
	fma.rn.f64 	%fd142, %fd141, %fd139, 0d3EFA01997C89EB71;
	fma.rn.f64 	%fd143, %fd142, %fd139, 0d3F2A01A014761F65;
	fma.rn.f64 	%fd144, %fd143, %fd139, 0d3F56C16C1852B7AF;
	fma.rn.f64 	%fd145, %fd144, %fd139, 0d3F81111111122322;
	fma.rn.f64 	%fd146, %fd145, %fd139, 0d3FA55555555502A1;
	fma.rn.f64 	%fd147, %fd146, %fd139, 0d3FC5555555555511;
	fma.rn.f64 	%fd148, %fd147, %fd139, 0d3FE000000000000B;
	fma.rn.f64 	%fd149, %fd148, %fd139, 0d3FF0000000000000;
	fma.rn.f64 	%fd150, %fd149, %fd139, 0d3FF0000000000000;
	{
	.reg .b32 %temp; 
	mov.b64 	{%r4, %temp}, %fd150;
	}
	{
	.reg .b32 %temp; 
	mov.b64 	{%temp, %r5}, %fd150;
	}
	shl.b32 	%r87, %r3, 20;
	add.s32 	%r88, %r87, %r5;
	mov.b64 	%fd157, {%r4, %r88};
	{
	.reg .b32 %temp; 
	mov.b64 	{%temp, %r89}, %fd2;
	}
	mov.b32 	%f52, %r89;
	abs.f32 	%f3, %f52;
	setp.lt.f32 	%p17, %f3, 0f4086232B;
	@%p17 bra 	$L__BB0_18;
	setp.lt.f64 	%p18, %fd2, 0d0000000000000000;
	add.f64 	%fd151, %fd2, 0d7FF0000000000000;
	selp.f64 	%fd157, 0d0000000000000000, %fd151, %p18;
	setp.geu.f32 	%p19, %f3, 0f40874800;
	@%p19 bra 	$L__BB0_18;
	shr.u32 	%r90, %r3, 31;
	add.s32 	%r91, %r3, %r90;
	shr.s32 	%r92, %r91, 1;
	shl.b32 	%r93, %r92, 20;
	add.s32 	%r94, %r5, %r93;
	mov.b64 	%fd152, {%r4, %r94};
	sub.s32 	%r95, %r3, %r92;
	shl.b32 	%r96, %r95, 20;
	add.s32 	%r97, %r96, 1072693248;
	mov.b32 	%r98, 0;
	mov.b64 	%fd153, {%r98, %r97};
	mul.f64 	%fd157, %fd153, %fd152;
$L__BB0_18:
	mov.f64 	%fd154, 0d3FF0000000000000;
	sub.f64 	%fd155, %fd154, %fd1;
	mul.f64 	%fd156, %fd155, %fd157;
	cvt.rn.f32.f64 	%f63, %fd156;
	bra.uni 	$L__BB0_29;
$L__BB0_19:
	fma.rn.f64 	%fd95, %fd158, 0d7FF0000000000000, 0d7FF0000000000000;
	{
	.reg .b32 %temp; 
	mov.b64 	{%temp, %r74}, %fd158;
	}
	and.b32  	%r75, %r74, 2147483647;
	setp.eq.s32 	%p15, %r75, 0;
	selp.f64 	%fd160, 0dFFF0000000000000, %fd95, %p15;
$L__BB0_20:
	mul.f64 	%fd128, %fd7, 0dC00921FB542FE938;
	div.rn.f64 	%fd129, %fd128, %fd160;
	cvt.rn.f32.f64 	%f35, %fd129;
	cvt.f64.f32 	%fd130, %f2;
	mul.f64 	%fd131, %fd130, 0dC033BD3CC99E70C6;
	mul.f32 	%f36, %f2, %f35;
	mul.f32 	%f37, %f2, %f36;
	fma.rn.f32 	%f38, %f37, 0f3BBB989D, 0f3F000000;
	cvt.sat.f32.f32 	%f39, %f38;
	mov.f32 	%f40, 0f4B400001;
	mov.f32 	%f41, 0f437C0000;
	fma.rm.f32 	%f42, %f39, %f41, %f40;
	add.f32 	%f43, %f42, 0fCB40007F;
	neg.f32 	%f44, %f43;
	fma.rn.f32 	%f45, %f37, 0f3FB8AA3B, %f44;
	fma.rn.f32 	%f46, %f37, 0f32A57060, %f45;
	mov.b32 	%r85, %f42;
	shl.b32 	%r86, %r85, 23;
	mov.b32 	%f47, %r86;
	ex2.approx.ftz.f32 	%f48, %f46;
	mul.f32 	%f49, %f48, %f47;
	cvt.f64.f32 	%fd132, %f49;
	mul.f64 	%fd133, %fd131, %fd132;
	cvt.rn.f32.f64 	%f63, %fd133;
	bra.uni 	$L__BB0_29;
$L__BB0_21:
	mul.f32 	%f18, %f12, %f12;
	cvt.f64.f32 	%fd55, %f18;
	mul.f64 	%fd15, %fd55, 0dC00921FB542FE938;
	mov.f64 	%fd161, 0d3FB999999999999A;
	{
	.reg .b32 %temp; 
	mov.b64 	{%temp, %r109}, %fd161;
	}
	{
	.reg .b32 %temp; 
	mov.b64 	{%r110, %temp}, %fd161;
	}
	setp.gt.s32 	%p9, %r109, 1048575;
	mov.b32 	%r111, -1023;
	@%p9 bra 	$L__BB0_23;
	mov.f64 	%fd161, 0d431999999999999A;
	{
	.reg .b32 %temp; 
	mov.b64 	{%temp, %r109}, %fd161;
	}
	{
	.reg .b32 %temp; 
	mov.b64 	{%r110, %temp}, %fd161;
	}
	mov.b32 	%r111, -1077;
$L__BB0_23:
	add.s32 	%r57, %r109, -1;
	setp.gt.u32 	%p10, %r57, 2146435070;
	@%p10 bra 	$L__BB0_27;
	shr.u32 	%r60, %r109, 20;
	add.s32 	%r112, %r111, %r60;
	and.b32  	%r61, %r109, 1048575;
	or.b32  	%r62, %r61, 1072693248;
	mov.b64 	%fd162, {%r110, %r62};
	setp.lt.u32 	%p12, %r62, 1073127583;
	@%p12 bra 	$L__BB0_26;
	{
	.reg .b32 %temp; 
	mov.b64 	{%r63, %temp}, %fd162;
	}
	{
	.reg .b32 %temp; 
	mov.b64 	{%temp, %r64}, %fd162;
	}
	add.s32 	%r65, %r64, -1048576;
	mov.b64 	%fd162, {%r63, %r65};
	add.s32 	%r112, %r112, 1;
$L__BB0_26:
	add.f64 	%fd58, %fd162, 0dBFF0000000000000;
	add.f64 	%fd59, %fd162, 0d3FF0000000000000;
	rcp.approx.ftz.f64 	%fd60, %fd59;
	neg.f64 	%fd61, %fd59;
	fma.rn.f64 	%fd62, %fd61, %fd60, 0d3FF0000000000000;
	fma.rn.f64 	%fd63, %fd62, %fd62, %fd62;
	fma.rn.f64 	%fd64, %fd63, %fd60, %fd60;
	mul.f64 	%fd65, %fd58, %fd64;
	fma.rn.f64 	%fd66, %fd58, %fd64, %fd65;
	mul.f64 	%fd67, %fd66, %fd66;
	fma.rn.f64 	%fd68, %fd67, 0d3EB1380B3AE80F1E, 0d3ED0EE258B7A8B04;
	fma.rn.f64 	%fd69, %fd68, %fd67, 0d3EF3B2669F02676F;
	fma.rn.f64 	%fd70, %fd69, %fd67, 0d3F1745CBA9AB0956;
	fma.rn.f64 	%fd71, %fd70, %fd67, 0d3F3C71C72D1B5154;
	fma.rn.f64 	%fd72, %fd71, %fd67, 0d3F624924923BE72D;
	fma.rn.f64 	%fd73, %fd72, %fd67, 0d3F8999999999A3C4;
	fma.rn.f64 	%fd74, %fd73, %fd67, 0d3FB5555555555554;
	sub.f64 	%fd75, %fd58, %fd66;
	add.f64 	%fd76, %fd75, %fd75;
	neg.f64 	%fd77, %fd66;
	fma.rn.f64 	%fd78, %fd77, %fd58, %fd76;
	mul.f64 	%fd79, %fd64, %fd78;
	mul.f64 	%fd80, %fd67, %fd74;
	fma.rn.f64 	%fd81, %fd80, %fd66, %fd79;
	xor.b32  	%r66, %r112, -2147483648;
	mov.b32 	%r67, 1127219200;
	mov.b64 	%fd82, {%r66, %r67};
	mov.b32 	%r68, -2147483648;
	mov.b64 	%fd83, {%r68, %r67};
	sub.f64 	%fd84, %fd82, %fd83;
	fma.rn.f64 	%fd85, %fd84, 0d3FE62E42FEFA39EF, %fd66;
	fma.rn.f64 	%fd86, %fd84, 0dBFE62E42FEFA39EF, %fd85;
	sub.f64 	%fd87, %fd86, %fd66;
	sub.f64 	%fd88, %fd81, %fd87;
	fma.rn.f64 	%fd89, %fd84, 0d3C7ABC9E3B39803F, %fd88;
	add.f64 	%fd163, %fd85, %fd89;
	bra.uni 	$L__BB0_28;
$L__BB0_27:
	fma.rn.f64 	%fd57, %fd161, 0d7FF0000000000000, 0d7FF0000000000000;
	{
	.reg .b32 %temp; 
	mov.b64 	{%temp, %r58}, %fd161;
	}
	and.b32  	%r59, %r58, 2147483647;
	setp.eq.s32 	%p11, %r59, 0;
	selp.f64 	%fd163, 0dFFF0000000000000, %fd57, %p11;
$L__BB0_28:
	mul.f64 	%fd90, %fd15, 0dC00921FB542FE938;
	div.rn.f64 	%fd91, %fd90, %fd163;
	cvt.rn.f32.f64 	%f19, %fd91;
	mul.f32 	%f20, %f2, %f19;
	mul.f32 	%f21, %f2, %f20;
	fma.rn.f32 	%f22, %f21, 0f3BBB989D, 0f3F000000;
	cvt.sat.f32.f32 	%f23, %f22;
	mov.f32 	%f24, 0f4B400001;
	mov.f32 	%f25, 0f437C0000;
	fma.rm.f32 	%f26, %f23, %f25, %f24;
	add.f32 	%f27, %f26, 0fCB40007F;
	neg.f32 	%f28, %f27;
	fma.rn.f32 	%f29, %f21, 0f3FB8AA3B, %f28;
	fma.rn.f32 	%f30, %f21, 0f32A57060, %f29;
	mov.b32 	%r69, %f26;
	shl.b32 	%r70, %r69, 23;
	mov.b32 	%f31, %r70;
	ex2.approx.ftz.f32 	%f32, %f30;
	mul.f32 	%f63, %f32, %f31;
$L__BB0_29:
	add.f32 	%f53, %f1, %f1;
	setp.gtu.f32 	%p20, %f11, %f53;
	@%p20 bra 	$L__BB0_31;
	cvt.rn.f32.s32 	%f54, %r33;
	cvt.rn.f32.s32 	%f55, %r1;
	add.f32 	%f56, %f54, %f55;
	add.f32 	%f57, %f56, 0fBF800000;
	cvt.rzi.s32.f32 	%r99, %f57;
	cvt.rn.f32.s32 	%f58, %r2;
	add.f32 	%f59, %f54, %f58;
	add.f32 	%f60, %f59, 0fBF800000;
	cvt.rzi.s32.f32 	%r100, %f60;
	mad.lo.s32 	%r101, %r100, %r30, %r99;
	add.s32 	%r102, %r29, %r33;
	mad.lo.s32 	%r103, %r101, %r31, %r102;
	add.s32 	%r104, %r103, -1;
	cvta.to.global.u64 	%rd2, %rd1;
	mul.wide.s32 	%rd3, %r104, 4;
	add.s64 	%rd4, %rd2, %rd3;
	ld.global.f32 	%f61, [%rd4];
	fma.rn.f32 	%f62, %f10, %f63, %f61;
	st.global.f32 	[%rd4], %f62;
$L__BB0_31:
	ret;

}
	// .globl	_Z10update_veliiiiiiiffffPfS_S_S_S_S_S_S_S_S_S_S_S_S_
.visible .entry _Z10update_veliiiiiiiffffPfS_S_S_S_S_S_S_S_S_S_S_S_S_(
	.param .u32 _Z10update_veliiiiiiiffffPfS_S_S_S_S_S_S_S_S_S_S_S_S__param_0,
	.param .u32 _Z10update_veliiiiiiiffffPfS_S_S_S_S_S_S_S_S_S_S_S_S__param_1,
	.param .u32 _Z10update_veliiiiiiiffffPfS_S_S_S_S_S_S_S_S_S_S_S_S__param_2,
	.param .u32 _Z10update_veliiiiiiiffffPfS_S_S_S_S_S_S_S_S_S_S_S_S__param_3,
	.param .u32 _Z10update_veliiiiiiiffffPfS_S_S_S_S_S_S_S_S_S_S_S_S__param_4,
	.param .u32 _Z10update_veliiiiiiiffffPfS_S_S_S_S_S_S_S_S_S_S_S_S__param_5,
	.param .u32 _Z10update_veliiiiiiiffffPfS_S_S_S_S_S_S_S_S_S_S_S_S__param_6,
	.param .f32 _Z10update_veliiiiiiiffffPfS_S_S_S_S_S_S_S_S_S_S_S_S__param_7,
	.param .f32 _Z10update_veliiiiiiiffffPfS_S_S_S_S_S_S_S_S_S_S_S_S__param_8,
	.param .f32 _Z10update_veliiiiiiiffffPfS_S_S_S_S_S_S_S_S_S_S_S_S__param_9,
	.param .f32 _Z10update_veliiiiiiiffffPfS_S_S_S_S_S_S_S_S_S_S_S_S__param_10,
	.param .u64 .ptr .align 1 _Z10update_veliiiiiiiffffPfS_S_S_S_S_S_S_S_S_S_S_S_S__param_11,
	.param .u64 .ptr .align 1 _Z10update_veliiiiiiiffffPfS_S_S_S_S_S_S_S_S_S_S_S_S__param_12,
	.param .u64 .ptr .align 1 _Z10update_veliiiiiiiffffPfS_S_S_S_S_S_S_S_S_S_S_S_S__param_13,
	.param .u64 .ptr .align 1 _Z10update_veliiiiiiiffffPfS_S_S_S_S_S_S_S_S_S_S_S_S__param_14,
	.param .u64 .ptr .align 1 _Z10update_veliiiiiiiffffPfS_S_S_S_S_S_S_S_S_S_S_S_S__param_15,
	.param .u64 .ptr .align 1 _Z10update_veliiiiiiiffffPfS_S_S_S_S_S_S_S_S_S_S_S_S__param_16,
	.param .u64 .ptr .align 1 _Z10update_veliiiiiiiffffPfS_S_S_S_S_S_S_S_S_S_S_S_S__param_17,
	.param .u64 .ptr .align 1 _Z10update_veliiiiiiiffffPfS_S_S_S_S_S_S_S_S_S_S_S_S__param_18,
	.param .u64 .ptr .align 1 _Z10update_veliiiiiiiffffPfS_S_S_S_S_S_S_S_S_S_S_S_S__param_19,
	.param .u64 .ptr .align 1 _Z10update_veliiiiiiiffffPfS_S_S_S_S_S_S_S_S_S_S_S_S__param_20,
	.param .u64 .ptr .align 1 _Z10update_veliiiiiiiffffPfS_S_S_S_S_S_S_S_S_S_S_S_S__param_21,
	.param .u64 .ptr .align 1 _Z10update_veliiiiiiiffffPfS_S_S_S_S_S_S_S_S_S_S_S_S__param_22,
	.param .u64 .ptr .align 1 _Z10update_veliiiiiiiffffPfS_S_S_S_S_S_S_S_S_S_S_S_S__param_23,
	.param .u64 .ptr .align 1 _Z10update_veliiiiiiiffffPfS_S_S_S_S_S_S_S_S_S_S_S_S__param_24
)
{
	.reg .pred 	%p<18>;
	.reg .b32 	%r<81>;
	.reg .b32 	%f<83>;
	.reg .b64 	%rd<82>;

	ld.param.u32 	%r40, [_Z10update_veliiiiiiiffffPfS_S_S_S_S_S_S_S_S_S_S_S_S__param_3];
	ld.param.u32 	%r41, [_Z10update_veliiiiiiiffffPfS_S_S_S_S_S_S_S_S_S_S_S_S__param_4];
	ld.param.u32 	%r42, [_Z10update_veliiiiiiiffffPfS_S_S_S_S_S_S_S_S_S_S_S_S__param_5];
	ld.param.f32 	%f8, [_Z10update_veliiiiiiiffffPfS_S_S_S_S_S_S_S_S_S_S_S_S__param_7];
	ld.param.f32 	%f9, [_Z10update_veliiiiiiiffffPfS_S_S_S_S_S_S_S_S_S_S_S_S__param_8];
	ld.param.f32 	%f10, [_Z10update_veliiiiiiiffffPfS_S_S_S_S_S_S_S_S_S_S_S_S__param_9];
	ld.param.f32 	%f11, [_Z10update_veliiiiiiiffffPfS_S_S_S_S_S_S_S_S_S_S_S_S__param_10];
	ld.param.u64 	%rd20, [_Z10update_veliiiiiiiffffPfS_S_S_S_S_S_S_S_S_S_S_S_S__param_12];
	ld.param.u64 	%rd21, [_Z10update_veliiiiiiiffffPfS_S_S_S_S_S_S_S_S_S_S_S_S__param_13];
	ld.param.u64 	%rd22, [_Z10update_veliiiiiiiffffPfS_S_S_S_S_S_S_S_S_S_S_S_S__param_14];
	ld.param.u64 	%rd23, [_Z10update_veliiiiiiiffffPfS_S_S_S_S_S_S_S_S_S_S_S_S__param_15];
	ld.param.u64 	%rd24, [_Z10update_veliiiiiiiffffPfS_S_S_S_S_S_S_S_S_S_S_S_S__param_16];
	ld.param.u64 	%rd25, [_Z10update_veliiiiiiiffffPfS_S_S_S_S_S_S_S_S_S_S_S_S__param_17];
	ld.param.u64 	%rd26, [_Z10update_veliiiiiiiffffPfS_S_S_S_S_S_S_S_S_S_S_S_S__param_18];
	ld.param.u64 	%rd27, [_Z10update_veliiiiiiiffffPfS_S_S_S_S_S_S_S_S_S_S_S_S__param_19];
	ld.param.u64 	%rd28, [_Z10update_veliiiiiiiffffPfS_S_S_S_S_S_S_S_S_S_S_S_S__param_20];
	ld.param.u64 	%rd29, [_Z10update_veliiiiiiiffffPfS_S_S_S_S_S_S_S_S_S_S_S_S__param_21];
	ld.param.u64 	%rd30, [_Z10update_veliiiiiiiffffPfS_S_S_S_S_S_S_S_S_S_S_S_S__param_22];
	ld.param.u64 	%rd31, [_Z10update_veliiiiiiiffffPfS_S_S_S_S_S_S_S_S_S_S_S_S__param_23];
	ld.param.u64 	%rd32, [_Z10update_veliiiiiiiffffPfS_S_S_S_S_S_S_S_S_S_S_S_S__param_24];
	mov.u32 	%r43, %ctaid.x;
	mov.u32 	%r44, %ntid.x;
	mov.u32 	%r45, %tid.x;
	mad.lo.s32 	%r1, %r43, %r44, %r45;
	div.rn.f32 	%f1, %f8, %f9;
	div.rn.f32 	%f2, %f8, %f10;
	div.rn.f32 	%f3, %f8, %f11;
	setp.lt.s32 	%p2, %r41, 1;
	@%p2 bra 	$L__BB1_6;
	ld.param.u64 	%rd79, [_Z10update_veliiiiiiiffffPfS_S_S_S_S_S_S_S_S_S_S_S_S__param_11];
	cvta.to.global.u64 	%rd1, %rd25;
	mov.u32 	%r47, %ntid.y;
	mov.u32 	%r48, %ctaid.y;
	mul.lo.s32 	%r49, %r48, %r47;
	mov.u32 	%r50, %tid.y;
	add.s32 	%r51, %r49, %r50;
	cvta.to.global.u64 	%rd33, %rd27;
	cvta.to.global.u64 	%rd34, %rd26;
	cvta.to.global.u64 	%rd35, %rd31;
	cvta.to.global.u64 	%rd36, %rd30;
	mul.lo.s32 	%r53, %r41, %r40;
	mad.lo.s32 	%r2, %r53, %r42, -4;
	setp.gt.u32 	%p3, %r51, 3;
	add.s32 	%r54, %r40, -4;
	setp.lt.s32 	%p4, %r51, %r54;
	and.pred  	%p1, %p3, %p4;
	add.s32 	%r3, %r41, -4;
	add.s32 	%r4, %r42, -4;
	mul.wide.u32 	%rd37, %r51, 4;
	add.s64 	%rd2, %rd33, %rd37;
	add.s64 	%rd3, %rd34, %rd37;
	mul.wide.u32 	%rd38, %r1, 4;
	add.s64 	%rd4, %rd35, %rd38;
	add.s64 	%rd5, %rd36, %rd38;
	ld.const.f32 	%f4, [c];
	mul.lo.s32 	%r5, %r42, %r40;
	ld.const.f32 	%f5, [c+4];
	ld.const.f32 	%f6, [c+8];
	ld.const.f32 	%f7, [c+12];
	shl.b32 	%r6, %r42, 2;
	neg.s32 	%r79, %r41;
	mul.lo.s32 	%r55, %r42, %r51;
	add.s32 	%r56, %r1, %r55;
	add.s32 	%r78, %r56, -1;
	add.s32 	%r57, %r51, -3;
	mad.lo.s32 	%r77, %r42, %r57, %r1;
	mul.lo.s32 	%r58, %r40, 3;
	sub.s32 	%r59, %r51, %r58;
	mad.lo.s32 	%r76, %r42, %r59, %r1;
	add.s32 	%r60, %r51, -2;
	mad.lo.s32 	%r75, %r42, %r60, %r1;
	shl.b32 	%r61, %r40, 1;
	sub.s32 	%r62, %r51, %r61;
	mad.lo.s32 	%r74, %r42, %r62, %r1;
	add.s32 	%r63, %r51, -1;
	mad.lo.s32 	%r73, %r42, %r63, %r1;
	sub.s32 	%r64, %r51, %r40;
	mad.lo.s32 	%r72, %r42, %r64, %r1;
	add.s32 	%r65, %r50, %r40;
	add.s32 	%r66, %r65, %r49;
	mad.lo.s32 	%r71, %r42, %r66, %r1;
	add.s32 	%r67, %r55, %r42;
	add.s32 	%r70, %r1, %r67;
	cvta.to.global.u64 	%rd6, %rd32;
	cvta.to.global.u64 	%rd7, %rd79;
	cvta.to.global.u64 	%rd8, %rd22;
	cvta.to.global.u64 	%rd80, %rd29;
	cvta.to.global.u64 	%rd10, %rd20;
	cvta.to.global.u64 	%rd81, %rd28;
	cvta.to.global.u64 	%rd12, %rd23;
	cvta.to.global.u64 	%rd13, %rd21;
	cvta.to.global.u64 	%rd14, %rd24;
	mov.b32 	%r80, 0;
	not.pred 	%p11, %p1;
$L__BB1_2:
	add.s32 	%r28, %r78, 1;
	setp.lt.s32 	%p5, %r28, 4;
	setp.ge.s32 	%p6, %r28, %r2;
	or.pred  	%p7, %p5, %p6;
	@%p7 bra 	$L__BB1_5;
	setp.ge.s32 	%p8, %r1, %r4;
	setp.lt.s32 	%p9, %r1, 4;
	setp.lt.u32 	%p10, %r80, 4;
	or.pred  	%p12, %p11, %p10;
	setp.ge.s32 	%p13, %r80, %r3;
	or.pred  	%p14, %p12, %p13;
	or.pred  	%p15, %p9, %p14;
	or.pred  	%p16, %p15, %p8;
	@%p16 bra 	$L__BB1_5;
	mul.wide.s32 	%rd39, %r71, 4;
	add.s64 	%rd40, %rd1, %rd39;
	ld.global.f32 	%f12, [%rd40];
	mul.wide.u32 	%rd41, %r28, 4;
	add.s64 	%rd42, %rd1, %rd41;
	ld.global.f32 	%f13, [%rd42];
	sub.f32 	%f14, %f12, %f13;
	fma.rn.f32 	%f15, %f4, %f14, 0f00000000;
	mul.wide.s32 	%rd43, %r70, 4;
	add.s64 	%rd44, %rd1, %rd43;
	ld.global.f32 	%f16, [%rd44];
	sub.f32 	%f17, %f16, %f13;
	fma.rn.f32 	%f18, %f4, %f17, 0f00000000;
	ld.global.f32 	%f19, [%rd42+4];
	sub.f32 	%f20, %f19, %f13;
	fma.rn.f32 	%f21, %f4, %f20, 0f00000000;
	mul.wide.s32 	%rd45, %r5, 4;
	add.s64 	%rd46, %rd40, %rd45;
	ld.global.f32 	%f22, [%rd46];
	mul.wide.s32 	%rd47, %r72, 4;
	add.s64 	%rd48, %rd1, %rd47;
	ld.global.f32 	%f23, [%rd48];
	sub.f32 	%f24, %f22, %f23;
	fma.rn.f32 	%f25, %f5, %f24, %f15;
	mul.wide.s32 	%rd49, %r42, 4;
	add.s64 	%rd50, %rd44, %rd49;
	ld.global.f32 	%f26, [%rd50];
	mul.wide.s32 	%rd51, %r73, 4;
	add.s64 	%rd52, %rd1, %rd51;
	ld.global.f32 	%f27, [%rd52];
	sub.f32 	%f28, %f26, %f27;
	fma.rn.f32 	%f29, %f5, %f28, %f18;
	ld.global.f32 	%f30, [%rd42+8];
	add.s32 	%r68, %r78, -2;
	mul.wide.u32 	%rd53, %r78, 4;
	add.s64 	%rd54, %rd1, %rd53;
	ld.global.f32 	%f31, [%rd54];
	sub.f32 	%f32, %f30, %f31;
	fma.rn.f32 	%f33, %f5, %f32, %f21;
	add.s64 	%rd55, %rd46, %rd45;
	ld.global.f32 	%f34, [%rd55];
	mul.wide.s32 	%rd56, %r74, 4;
	add.s64 	%rd57, %rd1, %rd56;
	ld.global.f32 	%f35, [%rd57];
	sub.f32 	%f36, %f34, %f35;
	fma.rn.f32 	%f37, %f6, %f36, %f25;
	mul.wide.s32 	%rd58, %r6, 4;
	add.s64 	%rd59, %rd52, %rd58;
	ld.global.f32 	%f38, [%rd59];
	mul.wide.s32 	%rd60, %r75, 4;
	add.s64 	%rd61, %rd1, %rd60;
	ld.global.f32 	%f39, [%rd61];
	sub.f32 	%f40, %f38, %f39;
	fma.rn.f32 	%f41, %f6, %f40, %f29;
	ld.global.f32 	%f42, [%rd42+12];
	add.s32 	%r69, %r78, -1;
	mul.wide.u32 	%rd62, %r69, 4;
	add.s64 	%rd63, %rd1, %rd62;
	ld.global.f32 	%f43, [%rd63];
	sub.f32 	%f44, %f42, %f43;
	fma.rn.f32 	%f45, %f6, %f44, %f33;
	add.s64 	%rd64, %rd55, %rd45;
	ld.global.f32 	%f46, [%rd64];
	mul.wide.s32 	%rd65, %r76, 4;
	add.s64 	%rd66, %rd1, %rd65;
	ld.global.f32 	%f47, [%rd66];
	sub.f32 	%f48, %f46, %f47;
	fma.rn.f32 	%f49, %f7, %f48, %f37;
	add.s64 	%rd67, %rd59, %rd49;
	ld.global.f32 	%f50, [%rd67];
	mul.wide.s32 	%rd68, %r77, 4;
	add.s64 	%rd69, %rd1, %rd68;
	ld.global.f32 	%f51, [%rd69];
	sub.f32 	%f52, %f50, %f51;
	fma.rn.f32 	%f53, %f7, %f52, %f41;
	ld.global.f32 	%f54, [%rd42+16];
	mul.wide.u32 	%rd70, %r68, 4;
	add.s64 	%rd71, %rd1, %rd70;
	ld.global.f32 	%f55, [%rd71];
	sub.f32 	%f56, %f54, %f55;
	fma.rn.f32 	%f57, %f7, %f56, %f45;
	add.s64 	%rd72, %rd6, %rd41;
	ld.global.f32 	%f58, [%rd72];
	div.rn.f32 	%f59, %f53, %f58;
	div.rn.f32 	%f60, %f49, %f58;
	div.rn.f32 	%f61, %f57, %f58;
	ld.global.f32 	%f62, [%rd2];
	add.s64 	%rd73, %rd7, %rd41;
	ld.global.f32 	%f63, [%rd73];
	mul.f32 	%f64, %f62, %f63;
	ld.global.f32 	%f65, [%rd3];
	mul.f32 	%f66, %f1, %f65;
	mul.f32 	%f67, %f59, %f66;
	sub.f32 	%f68, %f64, %f67;
	add.s64 	%rd74, %rd8, %rd41;
	st.global.f32 	[%rd74], %f68;
	ld.global.f32 	%f69, [%rd80];
	add.s64 	%rd75, %rd10, %rd41;
	ld.global.f32 	%f70, [%rd75];
	mul.f32 	%f71, %f69, %f70;
	ld.global.f32 	%f72, [%rd81];
	mul.f32 	%f73, %f2, %f72;
	mul.f32 	%f74, %f60, %f73;
	sub.f32 	%f75, %f71, %f74;
	add.s64 	%rd76, %rd12, %rd41;
	st.global.f32 	[%rd76], %f75;
	ld.global.f32 	%f76, [%rd4];
	add.s64 	%rd77, %rd13, %rd41;
	ld.global.f32 	%f77, [%rd77];
	mul.f32 	%f78, %f76, %f77;
	ld.global.f32 	%f79, [%rd5];
	mul.f32 	%f80, %f3, %f79;
	mul.f32 	%f81, %f61, %f80;
	sub.f32 	%f82, %f78, %f81;
	add.s64 	%rd78, %rd14, %rd41;
	st.global.f32 	[%rd78], %f82;
$L__BB1_5:
	add.s32 	%r80, %r80, 1;
	add.s32 	%r79, %r79, 1;
	setp.ne.s32 	%p17, %r79, 0;
	add.s64 	%rd81, %rd81, 4;
	add.s64 	%rd80, %rd80, 4;
	add.s32 	%r78, %r78, %r5;
	add.s32 	%r77, %r77, %r5;
	add.s32 	%r76, %r76, %r5;
	add.s32 	%r75, %r75, %r5;
	add.s32 	%r74, %r74, %r5;
	add.s32 	%r73, %r73, %r5;
	add.s32 	%r72, %r72, %r5;
	add.s32 	%r71, %r71, %r5;
	add.s32 	%r70, %r70, %r5;
	@%p17 bra 	$L__BB1_2;
$L__BB1_6:
	ret;

}
	// .globl	_Z13update_stressiiiiiiffffPfS_S_S_S_S_iS_S_S_S_S_S_S_S_S_S_S_S_iiiiiii
.visible .entry _Z13update_stressiiiiiiffffPfS_S_S_S_S_iS_S_S_S_S_S_S_S_S_S_S_S_iiiiiii(
	.param .u32 _Z13update_stressiiiiiiffffPfS_S_S_S_S_iS_S_S_S_S_S_S_S_S_S_S_S_iiiiiii_param_0,
	.param .u32 _Z13update_stressiiiiiiffffPfS_S_S_S_S_iS_S_S_S_S_S_S_S_S_S_S_S_iiiiiii_param_1,
	.param .u32 _Z13update_stressiiiiiiffffPfS_S_S_S_S_iS_S_S_S_S_S_S_S_S_S_S_S_iiiiiii_param_2,
	.param .u32 _Z13update_stressiiiiiiffffPfS_S_S_S_S_iS_S_S_S_S_S_S_S_S_S_S_S_iiiiiii_param_3,
	.param .u32 _Z13update_stressiiiiiiffffPfS_S_S_S_S_iS_S_S_S_S_S_S_S_S_S_S_S_iiiiiii_param_4,
	.param .u32 _Z13update_stressiiiiiiffffPfS_S_S_S_S_iS_S_S_S_S_S_S_S_S_S_S_S_iiiiiii_param_5,
	.param .f32 _Z13update_stressiiiiiiffffPfS_S_S_S_S_iS_S_S_S_S_S_S_S_S_S_S_S_iiiiiii_param_6,
	.param .f32 _Z13update_stressiiiiiiffffPfS_S_S_S_S_iS_S_S_S_S_S_S_S_S_S_S_S_iiiiiii_param_7,
	.param .f32 _Z13update_stressiiiiiiffffPfS_S_S_S_S_iS_S_S_S_S_S_S_S_S_S_S_S_iiiiiii_param_8,
	.param .f32 _Z13update_stressiiiiiiffffPfS_S_S_S_S_iS_S_S_S_S_S_S_S_S_S_S_S_iiiiiii_param_9,
	.param .u64 .ptr .align 1 _Z13update_stressiiiiiiffffPfS_S_S_S_S_iS_S_S_S_S_S_S_S_S_S_S_S_iiiiiii_param_10,
	.param .u64 .ptr .align 1 _Z13update_stressiiiiiiffffPfS_S_S_S_S_iS_S_S_S_S_S_S_S_S_S_S_S_iiiiiii_param_11,
	.param .u64 .ptr .align 1 _Z13update_stressiiiiiiffffPfS_S_S_S_S_iS_S_S_S_S_S_S_S_S_S_S_S_iiiiiii_param_12,
	.param .u64 .ptr .align 1 _Z13update_stressiiiiiiffffPfS_S_S_S_S_iS_S_S_S_S_S_S_S_S_S_S_S_iiiiiii_param_13,
	.param .u64 .ptr .align 1 _Z13update_stressiiiiiiffffPfS_S_S_S_S_iS_S_S_S_S_S_S_S_S_S_S_S_iiiiiii_param_14,
	.param .u64 .ptr .align 1 _Z13update_stressiiiiiiffffPfS_S_S_S_S_iS_S_S_S_S_S_S_S_S_S_S_S_iiiiiii_param_15,
	.param .u32 _Z13update_stressiiiiiiffffPfS_S_S_S_S_iS_S_S_S_S_S_S_S_S_S_S_S_iiiiiii_param_16,
	.param .u64 .ptr .align 1 _Z13update_stressiiiiiiffffPfS_S_S_S_S_iS_S_S_S_S_S_S_S_S_S_S_S_iiiiiii_param_17,
	.param .u64 .ptr .align 1 _Z13update_stressiiiiiiffffPfS_S_S_S_S_iS_S_S_S_S_S_S_S_S_S_S_S_iiiiiii_param_18,
	.param .u64 .ptr .align 1 _Z13update_stressiiiiiiffffPfS_S_S_S_S_iS_S_S_S_S_S_S_S_S_S_S_S_iiiiiii_param_19,
	.param .u64 .ptr .align 1 _Z13update_stressiiiiiiffffPfS_S_S_S_S_iS_S_S_S_S_S_S_S_S_S_S_S_iiiiiii_param_20,
	.param .u64 .ptr .align 1 _Z13update_stressiiiiiiffffPfS_S_S_S_S_iS_S_S_S_S_S_S_S_S_S_S_S_iiiiiii_param_21,
	.param .u64 .ptr .align 1 _Z13update_stressiiiiiiffffPfS_S_S_S_S_iS_S_S_S_S_S_S_S_S_S_S_S_iiiiiii_param_22,
	.param .u64 .ptr .align 1 _Z13update_stressiiiiiiffffPfS_S_S_S_S_iS_S_S_S_S_S_S_S_S_S_S_S_iiiiiii_param_23,
	.param .u64 .ptr .align 1 _Z13update_stressiiiiiiffffPfS_S_S_S_S_iS_S_S_S_S_S_S_S_S_S_S_S_iiiiiii_param_24,
	.param .u64 .ptr .align 1 _Z13update_stressiiiiiiffffPfS_S_S_S_S_iS_S_S_S_S_S_S_S_S_S_S_S_iiiiiii_param_25,
	.param .u64 .ptr .align 1 _Z13update_stressiiiiiiffffPfS_S_S_S_S_iS_S_S_S_S_S_S_S_S_S_S_S_iiiiiii_param_26,
	.param .u64 .ptr .align 1 _Z13update_stressiiiiiiffffPfS_S_S_S_S_iS_S_S_S_S_S_S_S_S_S_S_S_iiiiiii_param_27,
	.param .u64 .ptr .align 1 _Z13update_stressiiiiiiffffPfS_S_S_S_S_iS_S_S_S_S_S_S_S_S_S_S_S_iiiiiii_param_28,
	.param .u32 _Z13update_stressiiiiiiffffPfS_S_S_S_S_iS_S_S_S_S_S_S_S_S_S_S_S_iiiiiii_param_29,
	.param .u32 _Z13update_stressiiiiiiffffPfS_S_S_S_S_iS_S_S_S_S_S_S_S_S_S_S_S_iiiiiii_param_30,
	.param .u32 _Z13update_stressiiiiiiffffPfS_S_S_S_S_iS_S_S_S_S_S_S_S_S_S_S_S_iiiiiii_param_31,
	.param .u32 _Z13update_stressiiiiiiffffPfS_S_S_S_S_iS_S_S_S_S_S_S_S_S_S_S_S_iiiiiii_param_32,
	.param .u32 _Z13update_stressiiiiiiffffPfS_S_S_S_S_iS_S_S_S_S_S_S_S_S_S_S_S_iiiiiii_param_33,
	.param .u32 _Z13update_stressiiiiiiffffPfS_S_S_S_S_iS_S_S_S_S_S_S_S_S_S_S_S_iiiiiii_param_34,
	.param .u32 _Z13update_stressiiiiiiffffPfS_S_S_S_S_iS_S_S_S_S_S_S_S_S_S_S_S_iiiiiii_param_35
)
{
	.reg .pred 	%p<18>;
	.reg .b32 	%r<66>;
	.reg .b32 	%f<100>;
	.reg .b64 	%rd<113>;

	ld.param.u32 	%r33, [_Z13update_stressiiiiiiffffPfS_S_S_S_S_iS_S_S_S_S_S_S_S_S_S_S_S_iiiiiii_param_4];
	ld.param.u32 	%r34, [_Z13update_stressiiiiiiffffPfS_S_S_S_S_iS_S_S_S_S_S_S_S_S_S_S_S_iiiiiii_param_5];
	ld.param.f32 	%f7, [_Z13update_stressiiiiiiffffPfS_S_S_S_S_iS_S_S_S_S_S_S_S_S_S_S_S_iiiiiii_param_6];
	ld.param.f32 	%f8, [_Z13update_stressiiiiiiffffPfS_S_S_S_S_iS_S_S_S_S_S_S_S_S_S_S_S_iiiiiii_param_7];
	ld.param.f32 	%f9, [_Z13update_stressiiiiiiffffPfS_S_S_S_S_iS_S_S_S_S_S_S_S_S_S_S_S_iiiiiii_param_8];
	ld.param.f32 	%f10, [_Z13update_stressiiiiiiffffPfS_S_S_S_S_iS_S_S_S_S_S_S_S_S_S_S_S_iiiiiii_param_9];
	mov.u32 	%r35, %ctaid.x;
	mov.u32 	%r36, %ntid.x;
	mov.u32 	%r37, %tid.x;
	mad.lo.s32 	%r1, %r35, %r36, %r37;
	div.rn.f32 	%f1, %f7, %f8;
	div.rn.f32 	%f2, %f7, %f9;
	div.rn.f32 	%f3, %f7, %f10;
	setp.lt.s32 	%p2, %r33, 1;
	@%p2 bra 	$L__BB2_6;
	ld.param.u64 	%rd110, [_Z13update_stressiiiiiiffffPfS_S_S_S_S_iS_S_S_S_S_S_S_S_S_S_S_S_iiiiiii_param_28];
	ld.param.u64 	%rd109, [_Z13update_stressiiiiiiffffPfS_S_S_S_S_iS_S_S_S_S_S_S_S_S_S_S_S_iiiiiii_param_27];
	ld.param.u64 	%rd108, [_Z13update_stressiiiiiiffffPfS_S_S_S_S_iS_S_S_S_S_S_S_S_S_S_S_S_iiiiiii_param_26];
	ld.param.u64 	%rd107, [_Z13update_stressiiiiiiffffPfS_S_S_S_S_iS_S_S_S_S_S_S_S_S_S_S_S_iiiiiii_param_25];
	ld.param.u64 	%rd106, [_Z13update_stressiiiiiiffffPfS_S_S_S_S_iS_S_S_S_S_S_S_S_S_S_S_S_iiiiiii_param_24];
	ld.param.u64 	%rd105, [_Z13update_stressiiiiiiffffPfS_S_S_S_S_iS_S_S_S_S_S_S_S_S_S_S_S_iiiiiii_param_23];
	ld.param.u64 	%rd102, [_Z13update_stressiiiiiiffffPfS_S_S_S_S_iS_S_S_S_S_S_S_S_S_S_S_S_iiiiiii_param_20];
	ld.param.u64 	%rd101, [_Z13update_stressiiiiiiffffPfS_S_S_S_S_iS_S_S_S_S_S_S_S_S_S_S_S_iiiiiii_param_19];
	ld.param.u64 	%rd100, [_Z13update_stressiiiiiiffffPfS_S_S_S_S_iS_S_S_S_S_S_S_S_S_S_S_S_iiiiiii_param_18];
	ld.param.u64 	%rd98, [_Z13update_stressiiiiiiffffPfS_S_S_S_S_iS_S_S_S_S_S_S_S_S_S_S_S_iiiiiii_param_15];
	ld.param.u64 	%rd97, [_Z13update_stressiiiiiiffffPfS_S_S_S_S_iS_S_S_S_S_S_S_S_S_S_S_S_iiiiiii_param_14];
	ld.param.u64 	%rd95, [_Z13update_stressiiiiiiffffPfS_S_S_S_S_iS_S_S_S_S_S_S_S_S_S_S_S_iiiiiii_param_12];
	ld.param.u64 	%rd93, [_Z13update_stressiiiiiiffffPfS_S_S_S_S_iS_S_S_S_S_S_S_S_S_S_S_S_iiiiiii_param_10];
	ld.param.u32 	%r58, [_Z13update_stressiiiiiiffffPfS_S_S_S_S_iS_S_S_S_S_S_S_S_S_S_S_S_iiiiiii_param_3];
	cvta.to.global.u64 	%rd1, %rd95;
	cvta.to.global.u64 	%rd2, %rd93;
	mov.u32 	%r39, %ntid.y;
	mov.u32 	%r40, %ctaid.y;
	mul.lo.s32 	%r41, %r40, %r39;
	mov.u32 	%r42, %tid.y;
	add.s32 	%r43, %r41, %r42;
	cvta.to.global.u64 	%rd36, %rd106;
	cvta.to.global.u64 	%rd37, %rd105;
	cvta.to.global.u64 	%rd38, %rd110;
	cvta.to.global.u64 	%rd39, %rd109;
	mul.lo.s32 	%r45, %r33, %r58;
	mad.lo.s32 	%r2, %r45, %r34, -4;
	setp.gt.u32 	%p3, %r43, 3;
	add.s32 	%r46, %r58, -4;
	setp.lt.s32 	%p4, %r43, %r46;
	and.pred  	%p1, %p3, %p4;
	add.s32 	%r3, %r33, -4;
	add.s32 	%r4, %r34, -4;
	mul.wide.u32 	%rd40, %r43, 4;
	add.s64 	%rd3, %rd36, %rd40;
	add.s64 	%rd4, %rd37, %rd40;
	mul.wide.u32 	%rd41, %r1, 4;
	add.s64 	%rd5, %rd38, %rd41;
	add.s64 	%rd6, %rd39, %rd41;
	mul.lo.s32 	%r5, %r34, %r58;
	ld.const.f32 	%f4, [c+4];
	shl.b32 	%r8, %r34, 1;
	neg.s32 	%r6, %r8;
	mul.lo.s32 	%r7, %r6, %r58;
	ld.const.f32 	%f5, [c+8];
	mul.lo.s32 	%r9, %r34, -3;
	ld.const.f32 	%f6, [c+12];
	shl.b32 	%r47, %r34, 2;
	neg.s32 	%r10, %r47;
	neg.s32 	%r64, %r33;
	mad.lo.s32 	%r48, %r34, %r43, %r1;
	add.s32 	%r63, %r48, -2;
	sub.s32 	%r49, %r43, %r58;
	mad.lo.s32 	%r62, %r34, %r49, %r1;
	add.s32 	%r50, %r43, -1;
	mad.lo.s32 	%r61, %r34, %r50, %r1;
	shl.b32 	%r51, %r58, 1;
	sub.s32 	%r52, %r43, %r51;
	mad.lo.s32 	%r60, %r34, %r52, %r1;
	add.s32 	%r53, %r42, %r58;
	add.s32 	%r54, %r53, %r41;
	mad.lo.s32 	%r59, %r34, %r54, %r1;
	cvta.to.global.u64 	%rd7, %rd100;
	cvta.to.global.u64 	%rd8, %rd98;
	cvta.to.global.u64 	%rd9, %rd97;
	cvta.to.global.u64 	%rd111, %rd108;
	cvta.to.global.u64 	%rd11, %rd102;
	cvta.to.global.u64 	%rd112, %rd107;
	cvta.to.global.u64 	%rd13, %rd101;
	mov.b32 	%r65, 0;
	not.pred 	%p11, %p1;
$L__BB2_2:
	add.s32 	%r24, %r63, 2;
	setp.lt.s32 	%p5, %r24, 4;
	setp.ge.s32 	%p6, %r24, %r2;
	or.pred  	%p7, %p5, %p6;
	@%p7 bra 	$L__BB2_5;
	setp.ge.s32 	%p8, %r1, %r4;
	setp.lt.s32 	%p9, %r1, 4;
	setp.lt.u32 	%p10, %r65, 4;
	or.pred  	%p12, %p11, %p10;
	setp.ge.s32 	%p13, %r65, %r3;
	or.pred  	%p14, %p12, %p13;
	or.pred  	%p15, %p9, %p14;
	or.pred  	%p16, %p15, %p8;
	@%p16 bra 	$L__BB2_5;
	ld.param.u64 	%rd104, [_Z13update_stressiiiiiiffffPfS_S_S_S_S_iS_S_S_S_S_S_S_S_S_S_S_S_iiiiiii_param_22];
	ld.param.u64 	%rd103, [_Z13update_stressiiiiiiffffPfS_S_S_S_S_iS_S_S_S_S_S_S_S_S_S_S_S_iiiiiii_param_21];
	ld.param.u64 	%rd99, [_Z13update_stressiiiiiiffffPfS_S_S_S_S_iS_S_S_S_S_S_S_S_S_S_S_S_iiiiiii_param_17];
	ld.param.u64 	%rd96, [_Z13update_stressiiiiiiffffPfS_S_S_S_S_iS_S_S_S_S_S_S_S_S_S_S_S_iiiiiii_param_13];
	ld.param.u64 	%rd94, [_Z13update_stressiiiiiiffffPfS_S_S_S_S_iS_S_S_S_S_S_S_S_S_S_S_S_iiiiiii_param_11];
	cvta.to.global.u64 	%rd42, %rd94;
	mul.wide.u32 	%rd43, %r24, 4;
	add.s64 	%rd44, %rd42, %rd43;
	ld.global.f32 	%f11, [%rd44];
	mul.wide.s32 	%rd45, %r62, 4;
	add.s64 	%rd46, %rd42, %rd45;
	ld.global.f32 	%f12, [%rd46];
	sub.f32 	%f13, %f11, %f12;
	ld.const.f32 	%f14, [c];
	fma.rn.f32 	%f15, %f14, %f13, 0f00000000;
	add.s64 	%rd47, %rd2, %rd43;
	ld.global.f32 	%f16, [%rd47];
	mul.wide.s32 	%rd48, %r61, 4;
	add.s64 	%rd49, %rd2, %rd48;
	ld.global.f32 	%f17, [%rd49];
	sub.f32 	%f18, %f16, %f17;
	fma.rn.f32 	%f19, %f14, %f18, 0f00000000;
	add.s64 	%rd50, %rd1, %rd43;
	ld.global.f32 	%f20, [%rd50];
	add.s32 	%r55, %r63, 1;
	mul.wide.u32 	%rd51, %r55, 4;
	add.s64 	%rd52, %rd1, %rd51;
	ld.global.f32 	%f21, [%rd52];
	sub.f32 	%f22, %f20, %f21;
	fma.rn.f32 	%f23, %f14, %f22, 0f00000000;
	mul.wide.s32 	%rd53, %r59, 4;
	add.s64 	%rd54, %rd42, %rd53;
	ld.global.f32 	%f24, [%rd54];
	mul.wide.s32 	%rd55, %r60, 4;
	add.s64 	%rd56, %rd42, %rd55;
	ld.global.f32 	%f25, [%rd56];
	sub.f32 	%f26, %f24, %f25;
	fma.rn.f32 	%f27, %f4, %f26, %f15;
	mul.wide.s32 	%rd57, %r8, 4;
	add.s64 	%rd58, %rd49, %rd57;
	ld.global.f32 	%f28, [%rd58];
	mul.wide.s32 	%rd59, %r9, 4;
	add.s64 	%rd60, %rd58, %rd59;
	ld.global.f32 	%f29, [%rd60];
	sub.f32 	%f30, %f28, %f29;
	fma.rn.f32 	%f31, %f4, %f30, %f19;
	ld.global.f32 	%f32, [%rd50+4];
	add.s32 	%r56, %r63, -2;
	mul.wide.u32 	%rd61, %r63, 4;
	add.s64 	%rd62, %rd1, %rd61;
	ld.global.f32 	%f33, [%rd62];
	sub.f32 	%f34, %f32, %f33;
	fma.rn.f32 	%f35, %f4, %f34, %f23;
	mul.wide.s32 	%rd63, %r5, 4;
	add.s64 	%rd64, %rd54, %rd63;
	ld.global.f32 	%f36, [%rd64];
	mul.wide.s32 	%rd65, %r7, 4;
	add.s64 	%rd66, %rd46, %rd65;
	ld.global.f32 	%f37, [%rd66];
	sub.f32 	%f38, %f36, %f37;
	fma.rn.f32 	%f39, %f5, %f38, %f27;
	mul.wide.s32 	%rd67, %r34, 4;
	add.s64 	%rd68, %rd58, %rd67;
	ld.global.f32 	%f40, [%rd68];
	mul.wide.s32 	%rd69, %r10, 4;
	add.s64 	%rd70, %rd58, %rd69;
	ld.global.f32 	%f41, [%rd70];
	sub.f32 	%f42, %f40, %f41;
	fma.rn.f32 	%f43, %f5, %f42, %f31;
	ld.global.f32 	%f44, [%rd50+8];
	add.s32 	%r57, %r63, -1;
	mul.wide.u32 	%rd71, %r57, 4;
	add.s64 	%rd72, %rd1, %rd71;
	ld.global.f32 	%f45, [%rd72];
	sub.f32 	%f46, %f44, %f45;
	fma.rn.f32 	%f47, %f5, %f46, %f35;
	add.s64 	%rd73, %rd64, %rd63;
	ld.global.f32 	%f48, [%rd73];
	add.s64 	%rd74, %rd56, %rd65;
	ld.global.f32 	%f49, [%rd74];
	sub.f32 	%f50, %f48, %f49;
	fma.rn.f32 	%f51, %f6, %f50, %f39;
	add.s64 	%rd75, %rd68, %rd67;
	ld.global.f32 	%f52, [%rd75];
	mul.wide.s32 	%rd76, %r6, 4;
	add.s64 	%rd77, %rd60, %rd76;
	ld.global.f32 	%f53, [%rd77];
	sub.f32 	%f54, %f52, %f53;
	fma.rn.f32 	%f55, %f6, %f54, %f43;
	ld.global.f32 	%f56, [%rd50+12];
	mul.wide.u32 	%rd78, %r56, 4;
	add.s64 	%rd79, %rd1, %rd78;
	ld.global.f32 	%f57, [%rd79];
	sub.f32 	%f58, %f56, %f57;
	fma.rn.f32 	%f59, %f6, %f58, %f47;
	ld.global.f32 	%f60, [%rd3];
	add.s64 	%rd80, %rd7, %rd43;
	ld.global.f32 	%f61, [%rd80];
	mul.f32 	%f62, %f60, %f61;
	ld.global.f32 	%f63, [%rd4];
	add.s64 	%rd81, %rd8, %rd43;
	ld.global.f32 	%f64, [%rd81];
	mul.f32 	%f65, %f63, %f64;
	add.s64 	%rd82, %rd9, %rd43;
	ld.global.f32 	%f66, [%rd82];
	mul.f32 	%f67, %f65, %f66;
	mul.f32 	%f68, %f66, %f67;
	mul.f32 	%f69, %f1, %f68;
	mul.f32 	%f70, %f55, %f69;
	sub.f32 	%f71, %f62, %f70;
	cvta.to.global.u64 	%rd83, %rd99;
	add.s64 	%rd84, %rd83, %rd43;
	st.global.f32 	[%rd84], %f71;
	ld.global.f32 	%f72, [%rd111];
	add.s64 	%rd85, %rd11, %rd43;
	ld.global.f32 	%f73, [%rd85];
	mul.f32 	%f74, %f72, %f73;
	ld.global.f32 	%f75, [%rd112];
	ld.global.f32 	%f76, [%rd81];
	mul.f32 	%f77, %f75, %f76;
	ld.global.f32 	%f78, [%rd82];
	mul.f32 	%f79, %f77, %f78;
	mul.f32 	%f80, %f78, %f79;
	mul.f32 	%f81, %f2, %f80;
	mul.f32 	%f82, %f51, %f81;
	sub.f32 	%f83, %f74, %f82;
	add.s64 	%rd86, %rd13, %rd43;
	st.global.f32 	[%rd86], %f83;
	ld.global.f32 	%f84, [%rd5];
	cvta.to.global.u64 	%rd87, %rd104;
	add.s64 	%rd88, %rd87, %rd43;
	ld.global.f32 	%f85, [%rd88];
	mul.f32 	%f86, %f84, %f85;
	ld.global.f32 	%f87, [%rd6];
	ld.global.f32 	%f88, [%rd81];
	mul.f32 	%f89, %f87, %f88;
	ld.global.f32 	%f90, [%rd82];
	mul.f32 	%f91, %f89, %f90;
	mul.f32 	%f92, %f90, %f91;
	mul.f32 	%f93, %f3, %f92;
	mul.f32 	%f94, %f59, %f93;
	sub.f32 	%f95, %f86, %f94;
	cvta.to.global.u64 	%rd89, %rd103;
	add.s64 	%rd90, %rd89, %rd43;
	st.global.f32 	[%rd90], %f95;
	ld.global.f32 	%f96, [%rd84];
	ld.global.f32 	%f97, [%rd86];
	add.f32 	%f98, %f96, %f97;
	add.f32 	%f99, %f98, %f95;
	cvta.to.global.u64 	%rd91, %rd96;
	add.s64 	%rd92, %rd91, %rd43;
	st.global.f32 	[%rd92], %f99;
$L__BB2_5:
	add.s32 	%r65, %r65, 1;
	add.s32 	%r64, %r64, 1;
	setp.ne.s32 	%p17, %r64, 0;
	add.s64 	%rd112, %rd112, 4;
	add.s64 	%rd111, %rd111, 4;
	add.s32 	%r63, %r63, %r5;
	add.s32 	%r62, %r62, %r5;
	add.s32 	%r61, %r61, %r5;
	add.s32 	%r60, %r60, %r5;
	add.s32 	%r59, %r59, %r5;
	@%p17 bra 	$L__BB2_2;
$L__BB2_6:
	ret;

}
	// .globl	_Z6get_d0fffiiiiPf
.visible .entry _Z6get_d0fffiiiiPf(
	.param .f32 _Z6get_d0fffiiiiPf_param_0,
	.param .f32 _Z6get_d0fffiiiiPf_param_1,
	.param .f32 _Z6get_d0fffiiiiPf_param_2,
	.param .u32 _Z6get_d0fffiiiiPf_param_3,
	.param .u32 _Z6get_d0fffiiiiPf_param_4,
	.param .u32 _Z6get_d0fffiiiiPf_param_5,
	.param .u32 _Z6get_d0fffiiiiPf_param_6,
	.param .u64 .ptr .align 1 _Z6get_d0fffiiiiPf_param_7
)
{
	.reg .pred 	%p<5>;
	.reg .b32 	%r<38>;
	.reg .b32 	%f<8>;
	.reg .b64 	%rd<5>;
	.reg .b64 	%fd<55>;

	ld.param.f32 	%f2, [_Z6get_d0fffiiiiPf_param_0];
	ld.param.f32 	%f3, [_Z6get_d0fffiiiiPf_param_1];
	ld.param.f32 	%f4, [_Z6get_d0fffiiiiPf_param_2];
	ld.param.u32 	%r13, [_Z6get_d0fffiiiiPf_param_3];
	ld.param.u32 	%r14, [_Z6get_d0fffiiiiPf_param_4];
	ld.param.u32 	%r15, [_Z6get_d0fffiiiiPf_param_5];
	ld.param.u32 	%r11, [_Z6get_d0fffiiiiPf_param_6];
	ld.param.u64 	%rd1, [_Z6get_d0fffiiiiPf_param_7];
	cvta.to.global.u64 	%rd2, %rd1;
	mul.lo.s32 	%r16, %r14, %r13;
	mul.lo.s32 	%r17, %r16, %r15;
	shr.u32 	%r18, %r17, 31;
	add.s32 	%r19, %r17, %r18;
	shr.s32 	%r20, %r19, 1;
	mul.wide.s32 	%rd3, %r20, 4;
	add.s64 	%rd4, %rd2, %rd3;
	ld.global.f32 	%f1, [%rd4];
	mov.f64 	%fd52, 0d40F86A0000000000;
	{
	.reg .b32 %temp; 
	mov.b64 	{%temp, %r34}, %fd52;
	}
	{
	.reg .b32 %temp; 
	mov.b64 	{%r35, %temp}, %fd52;
	}
	setp.gt.s32 	%p1, %r34, 1048575;
	mov.b32 	%r36, -1023;
	@%p1 bra 	$L__BB3_2;
	mov.f64 	%fd52, 0d44586A0000000000;
	{
	.reg .b32 %temp; 
	mov.b64 	{%temp, %r34}, %fd52;
	}
	{
	.reg .b32 %temp; 
	mov.b64 	{%r35, %temp}, %fd52;
	}
	mov.b32 	%r36, -1077;
$L__BB3_2:
	add.s32 	%r22, %r34, -1;
	setp.gt.u32 	%p2, %r22, 2146435070;
	@%p2 bra 	$L__BB3_6;
	shr.u32 	%r25, %r34, 20;
	add.s32 	%r37, %r36, %r25;
	and.b32  	%r26, %r34, 1048575;
	or.b32  	%r27, %r26, 1072693248;
	mov.b64 	%fd53, {%r35, %r27};
	setp.lt.u32 	%p4, %r27, 1073127583;
	@%p4 bra 	$L__BB3_5;
	{
	.reg .b32 %temp; 
	mov.b64 	{%r28, %temp}, %fd53;
	}
	{
	.reg .b32 %temp; 
	mov.b64 	{%temp, %r29}, %fd53;
	}
	add.s32 	%r30, %r29, -1048576;
	mov.b64 	%fd53, {%r28, %r30};
	add.s32 	%r37, %r37, 1;
$L__BB3_5:
	add.f64 	%fd11, %fd53, 0dBFF0000000000000;
	add.f64 	%fd12, %fd53, 0d3FF0000000000000;
	rcp.approx.ftz.f64 	%fd13, %fd12;
	neg.f64 	%fd14, %fd12;
	fma.rn.f64 	%fd15, %fd14, %fd13, 0d3FF0000000000000;
	fma.rn.f64 	%fd16, %fd15, %fd15, %fd15;
	fma.rn.f64 	%fd17, %fd16, %fd13, %fd13;
	mul.f64 	%fd18, %fd11, %fd17;
	fma.rn.f64 	%fd19, %fd11, %fd17, %fd18;
	mul.f64 	%fd20, %fd19, %fd19;
	fma.rn.f64 	%fd21, %fd20, 0d3EB1380B3AE80F1E, 0d3ED0EE258B7A8B04;
	fma.rn.f64 	%fd22, %fd21, %fd20, 0d3EF3B2669F02676F;
	fma.rn.f64 	%fd23, %fd22, %fd20, 0d3F1745CBA9AB0956;
	fma.rn.f64 	%fd24, %fd23, %fd20, 0d3F3C71C72D1B5154;
	fma.rn.f64 	%fd25, %fd24, %fd20, 0d3F624924923BE72D;
	fma.rn.f64 	%fd26, %fd25, %fd20, 0d3F8999999999A3C4;
	fma.rn.f64 	%fd27, %fd26, %fd20, 0d3FB5555555555554;
	sub.f64 	%fd28, %fd11, %fd19;
	add.f64 	%fd29, %fd28, %fd28;
	neg.f64 	%fd30, %fd19;
	fma.rn.f64 	%fd31, %fd30, %fd11, %fd29;
	mul.f64 	%fd32, %fd17, %fd31;
	mul.f64 	%fd33, %fd20, %fd27;
	fma.rn.f64 	%fd34, %fd33, %fd19, %fd32;
	xor.b32  	%r31, %r37, -2147483648;
	mov.b32 	%r32, 1127219200;
	mov.b64 	%fd35, {%r31, %r32};
	mov.b32 	%r33, -2147483648;
	mov.b64 	%fd36, {%r33, %r32};
	sub.f64 	%fd37, %fd35, %fd36;
	fma.rn.f64 	%fd38, %fd37, 0d3FE62E42FEFA39EF, %fd19;
	fma.rn.f64 	%fd39, %fd37, 0dBFE62E42FEFA39EF, %fd38;
	sub.f64 	%fd40, %fd39, %fd19;
	sub.f64 	%fd41, %fd34, %fd40;
	fma.rn.f64 	%fd42, %fd37, 0d3C7ABC9E3B39803F, %fd41;
	add.f64 	%fd54, %fd38, %fd42;
	bra.uni 	$L__BB3_7;
$L__BB3_6:
	fma.rn.f64 	%fd10, %fd52, 0d7FF0000000000000, 0d7FF0000000000000;
	{
	.reg .b32 %temp; 
	mov.b64 	{%temp, %r23}, %fd52;
	}
	and.b32  	%r24, %r23, 2147483647;
	setp.eq.s32 	%p3, %r24, 0;
	selp.f64 	%fd54, 0dFFF0000000000000, %fd10, %p3;
$L__BB3_7:
	cvt.f64.f32 	%fd43, %f1;
	mul.f64 	%fd44, %fd43, 0d4024000000000000;
	mul.f64 	%fd45, %fd44, %fd54;
	cvt.rn.f64.s32 	%fd46, %r11;
	add.f64 	%fd47, %fd46, %fd46;
	add.f32 	%f5, %f2, %f3;
	add.f32 	%f6, %f5, %f4;
	cvt.f64.f32 	%fd48, %f6;
	div.rn.f64 	%fd49, %fd48, 0d4008000000000000;
	mul.f64 	%fd50, %fd49, %fd47;
	div.rn.f64 	%fd51, %fd45, %fd50;
	cvt.rn.f32.f64 	%f7, %fd51;
	st.global.f32 	[d0], %f7;
	ret;

}
	// .globl	_Z13initial_coffefiPfS_S_S_i
.visible .entry _Z13initial_coffefiPfS_S_S_i(
	.param .f32 _Z13initial_coffefiPfS_S_S_i_param_0,
	.param .u32 _Z13initial_coffefiPfS_S_S_i_param_1,
	.param .u64 .ptr .align 1 _Z13initial_coffefiPfS_S_S_i_param_2,
	.param .u64 .ptr .align 1 _Z13initial_coffefiPfS_S_S_i_param_3,
	.param .u64 .ptr .align 1 _Z13initial_coffefiPfS_S_S_i_param_4,
	.param .u64 .ptr .align 1 _Z13initial_coffefiPfS_S_S_i_param_5,
	.param .u32 _Z13initial_coffefiPfS_S_S_i_param_6
)
{
	.reg .pred 	%p<56>;
	.reg .b32 	%r<81>;
	.reg .b32 	%f<26>;
	.reg .b64 	%rd<26>;
	.reg .b64 	%fd<127>;

	ld.param.f32 	%f5, [_Z13initial_coffefiPfS_S_S_i_param_0];
	ld.param.u32 	%r12, [_Z13initial_coffefiPfS_S_S_i_param_1];
	ld.param.u64 	%rd5, [_Z13initial_coffefiPfS_S_S_i_param_2];
	ld.param.u64 	%rd6, [_Z13initial_coffefiPfS_S_S_i_param_3];
	ld.param.u64 	%rd7, [_Z13initial_coffefiPfS_S_S_i_param_4];
	ld.param.u64 	%rd8, [_Z13initial_coffefiPfS_S_S_i_param_5];
	ld.param.u32 	%r13, [_Z13initial_coffefiPfS_S_S_i_param_6];
	cvta.to.global.u64 	%rd1, %rd8;
	cvta.to.global.u64 	%rd2, %rd7;
	cvta.to.global.u64 	%rd3, %rd6;
	cvta.to.global.u64 	%rd4, %rd5;
	mov.u32 	%r14, %tid.x;
	mov.u32 	%r15, %ntid.x;
	mov.u32 	%r16, %ctaid.x;
	mad.lo.s32 	%r1, %r15, %r16, %r14;
	shl.b32 	%r17, %r13, 1;
	add.s32 	%r2, %r17, %r12;
	setp.ge.s32 	%p1, %r1, %r2;
	@%p1 bra 	$L__BB4_34;
	setp.le.s32 	%p2, %r13, %r1;
	@%p2 bra 	$L__BB4_17;
	ld.global.f32 	%f16, [d0];
	mul.f32 	%f1, %f5, %f16;
	cvt.rn.f64.s32 	%fd1, %r13;
	add.f64 	%fd78, %fd1, 0dBFE0000000000000;
	cvt.rn.f64.s32 	%fd79, %r1;
	sub.f64 	%fd80, %fd78, %fd79;
	div.rn.f64 	%fd2, %fd80, %fd1;
	{
	.reg .b32 %temp; 
	mov.b64 	{%temp, %r3}, %fd2;
	}
	mov.f64 	%fd81, 0d4000000000000000;
	{
	.reg .b32 %temp; 
	mov.b64 	{%temp, %r50}, %fd81;
	}
	and.b32  	%r5, %r50, 2146435072;
	setp.eq.s32 	%p30, %r5, 1062207488;
	abs.f64 	%fd3, %fd2;
	{ // callseq 2, 0
	.param .b64 param0;
	st.param.f64 	[param0], %fd3;
	.param .b64 retval0;
	call.uni (retval0), 
	__internal_accurate_pow, 
	(
	param0
	);
	ld.param.f64 	%fd82, [retval0];
	} // callseq 2
	setp.lt.s32 	%p31, %r3, 0;
	neg.f64 	%fd84, %fd82;
	selp.f64 	%fd85, %fd84, %fd82, %p30;
	selp.f64 	%fd120, %fd85, %fd82, %p31;
	setp.neu.f64 	%p32, %fd2, 0d0000000000000000;
	@%p32 bra 	$L__BB4_4;
	setp.eq.s32 	%p33, %r5, 1062207488;
	selp.b32 	%r51, %r3, 0, %p33;
	setp.lt.s32 	%p34, %r50, 0;
	or.b32  	%r52, %r51, 2146435072;
	selp.b32 	%r53, %r52, %r51, %p34;
	mov.b32 	%r54, 0;
	mov.b64 	%fd120, {%r54, %r53};
$L__BB4_4:
	add.f64 	%fd86, %fd2, 0d4000000000000000;
	{
	.reg .b32 %temp; 
	mov.b64 	{%temp, %r55}, %fd86;
	}
	and.b32  	%r56, %r55, 2146435072;
	setp.ne.s32 	%p35, %r56, 2146435072;
	@%p35 bra 	$L__BB4_9;
	setp.num.f64 	%p36, %fd2, %fd2;
	@%p36 bra 	$L__BB4_7;
	mov.f64 	%fd87, 0d4000000000000000;
	add.rn.f64 	%fd120, %fd2, %fd87;
	bra.uni 	$L__BB4_9;
$L__BB4_7:
	setp.neu.f64 	%p37, %fd3, 0d7FF0000000000000;
	@%p37 bra 	$L__BB4_9;
	setp.lt.s32 	%p38, %r3, 0;
	setp.eq.s32 	%p39, %r5, 1062207488;
	setp.lt.s32 	%p40, %r50, 0;
	selp.b32 	%r58, 0, 2146435072, %p40;
	and.b32  	%r59, %r50, 2147483647;
	setp.ne.s32 	%p41, %r59, 1071644672;
	or.b32  	%r60, %r58, -2147483648;
	selp.b32 	%r61, %r60, %r58, %p41;
	selp.b32 	%r62, %r61, %r58, %p39;
	selp.b32 	%r63, %r62, %r58, %p38;
	mov.b32 	%r64, 0;
	mov.b64 	%fd120, {%r64, %r63};
$L__BB4_9:
	setp.eq.s32 	%p42, %r5, 1062207488;
	setp.eq.f64 	%p43, %fd2, 0d3FF0000000000000;
	selp.f64 	%fd88, 0d3FF0000000000000, %fd120, %p43;
	cvt.f64.f32 	%fd89, %f1;
	mul.f64 	%fd90, %fd88, %fd89;
	fma.rn.f64 	%fd91, %fd90, 0d3FE0000000000000, 0d3FF0000000000000;
	rcp.rn.f64 	%fd92, %fd91;
	cvt.rn.f32.f64 	%f17, %fd92;
	mul.wide.s32 	%rd20, %r1, 4;
	add.s64 	%rd21, %rd4, %rd20;
	st.global.f32 	[%rd21], %f17;
	cvt.f64.f32 	%fd93, %f17;
	ld.global.f32 	%f18, [d0];
	mul.f32 	%f19, %f5, %f18;
	cvt.f64.f32 	%fd94, %f19;
	mul.f64 	%fd95, %fd88, %fd94;
	mul.f64 	%fd96, %fd95, 0d3FE0000000000000;
	mov.f64 	%fd97, 0d3FF0000000000000;
	sub.f64 	%fd98, %fd97, %fd96;
	mul.f64 	%fd99, %fd98, %fd93;
	cvt.rn.f32.f64 	%f20, %fd99;
	add.s64 	%rd22, %rd3, %rd20;
	st.global.f32 	[%rd22], %f20;
	ld.global.f32 	%f21, [d0];
	mul.f32 	%f2, %f5, %f21;
	sub.s32 	%r66, %r13, %r1;
	cvt.rn.f64.s32 	%fd100, %r66;
	div.rn.f64 	%fd10, %fd100, %fd1;
	{
	.reg .b32 %temp; 
	mov.b64 	{%temp, %r6}, %fd10;
	}
	abs.f64 	%fd11, %fd10;
	{ // callseq 3, 0
	.param .b64 param0;
	st.param.f64 	[param0], %fd11;
	.param .b64 retval0;
	call.uni (retval0), 
	__internal_accurate_pow, 
	(
	param0
	);
	ld.param.f64 	%fd101, [retval0];
	} // callseq 3
	setp.lt.s32 	%p44, %r6, 0;
	neg.f64 	%fd103, %fd101;
	selp.f64 	%fd104, %fd103, %fd101, %p42;
	selp.f64 	%fd122, %fd104, %fd101, %p44;
	setp.neu.f64 	%p45, %fd10, 0d0000000000000000;
	@%p45 bra 	$L__BB4_11;
	setp.eq.s32 	%p46, %r5, 1062207488;
	selp.b32 	%r67, %r6, 0, %p46;
	setp.lt.s32 	%p47, %r50, 0;
	or.b32  	%r68, %r67, 2146435072;
	selp.b32 	%r69, %r68, %r67, %p47;
	mov.b32 	%r70, 0;
	mov.b64 	%fd122, {%r70, %r69};
$L__BB4_11:
	add.f64 	%fd105, %fd10, 0d4000000000000000;
	{
	.reg .b32 %temp; 
	mov.b64 	{%temp, %r71}, %fd105;
	}
	and.b32  	%r72, %r71, 2146435072;
	setp.ne.s32 	%p48, %r72, 2146435072;
	@%p48 bra 	$L__BB4_16;
	setp.num.f64 	%p49, %fd10, %fd10;
	@%p49 bra 	$L__BB4_14;
	mov.f64 	%fd106, 0d4000000000000000;
	add.rn.f64 	%fd122, %fd10, %fd106;
	bra.uni 	$L__BB4_16;
$L__BB4_14:
	setp.neu.f64 	%p50, %fd11, 0d7FF0000000000000;
	@%p50 bra 	$L__BB4_16;
	setp.lt.s32 	%p51, %r6, 0;
	setp.eq.s32 	%p52, %r5, 1062207488;
	setp.lt.s32 	%p53, %r50, 0;
	selp.b32 	%r74, 0, 2146435072, %p53;
	and.b32  	%r75, %r50, 2147483647;
	setp.ne.s32 	%p54, %r75, 1071644672;
	or.b32  	%r76, %r74, -2147483648;
	selp.b32 	%r77, %r76, %r74, %p54;
	selp.b32 	%r78, %r77, %r74, %p52;
	selp.b32 	%r79, %r78, %r74, %p51;
	mov.b32 	%r80, 0;
	mov.b64 	%fd122, {%r80, %r79};
$L__BB4_16:
	setp.eq.f64 	%p55, %fd10, 0d3FF0000000000000;
	selp.f64 	%fd107, 0d3FF0000000000000, %fd122, %p55;
	cvt.f64.f32 	%fd108, %f2;
	mul.f64 	%fd109, %fd107, %fd108;
	fma.rn.f64 	%fd110, %fd109, 0d3FE0000000000000, 0d3FF0000000000000;
	rcp.rn.f64 	%fd111, %fd110;
	cvt.rn.f32.f64 	%f22, %fd111;
	add.s64 	%rd24, %rd2, %rd20;
	st.global.f32 	[%rd24], %f22;
	cvt.f64.f32 	%fd112, %f22;
	ld.global.f32 	%f23, [d0];
	mul.f32 	%f24, %f5, %f23;
	cvt.f64.f32 	%fd113, %f24;
	mul.f64 	%fd114, %fd107, %fd113;
	mul.f64 	%fd115, %fd114, 0d3FE0000000000000;
	mov.f64 	%fd116, 0d3FF0000000000000;
	sub.f64 	%fd117, %fd116, %fd115;
	mul.f64 	%fd118, %fd117, %fd112;
	cvt.rn.f32.f64 	%f25, %fd118;
	add.s64 	%rd25, %rd1, %rd20;
	st.global.f32 	[%rd25], %f25;
	bra.uni 	$L__BB4_34;
$L__BB4_17:
	sub.s32 	%r7, %r2, %r13;
	setp.ge.s32 	%p3, %r1, %r7;
	@%p3 bra 	$L__BB4_19;
	mul.wide.s32 	%rd15, %r1, 4;
	add.s64 	%rd16, %rd4, %rd15;
	mov.b32 	%r49, 1065353216;
	st.global.u32 	[%rd16], %r49;
	add.s64 	%rd17, %rd3, %rd15;
	st.global.u32 	[%rd17], %r49;
	add.s64 	%rd18, %rd2, %rd15;
	st.global.u32 	[%rd18], %r49;
	add.s64 	%rd19, %rd1, %rd15;
	st.global.u32 	[%rd19], %r49;
	bra.uni 	$L__BB4_34;
$L__BB4_19:
	ld.global.f32 	%f6, [d0];
	mul.f32 	%f3, %f5, %f6;
	cvt.rn.f64.s32 	%fd35, %r1;
	add.f64 	%fd36, %fd35, 0d3FE0000000000000;
	cvt.rn.f64.s32 	%fd37, %r12;
	sub.f64 	%fd38, %fd36, %fd37;
	cvt.rn.f64.s32 	%fd18, %r13;
	sub.f64 	%fd39, %fd38, %fd18;
	div.rn.f64 	%fd19, %fd39, %fd18;
	{
	.reg .b32 %temp; 
	mov.b64 	{%temp, %r8}, %fd19;
	}
	mov.f64 	%fd40, 0d4000000000000000;
	{
	.reg .b32 %temp; 
	mov.b64 	{%temp, %r18}, %fd40;
	}
	and.b32  	%r10, %r18, 2146435072;
	setp.eq.s32 	%p4, %r10, 1062207488;
	abs.f64 	%fd20, %fd19;
	{ // callseq 0, 0
	.param .b64 param0;
	st.param.f64 	[param0], %fd20;
	.param .b64 retval0;
	call.uni (retval0), 
	__internal_accurate_pow, 
	(
	param0
	);
	ld.param.f64 	%fd41, [retval0];
	} // callseq 0
	setp.lt.s32 	%p5, %r8, 0;
	neg.f64 	%fd43, %fd41;
	selp.f64 	%fd44, %fd43, %fd41, %p4;
	selp.f64 	%fd124, %fd44, %fd41, %p5;
	setp.neu.f64 	%p6, %fd19, 0d0000000000000000;
	@%p6 bra 	$L__BB4_21;
	setp.eq.s32 	%p7, %r10, 1062207488;
	selp.b32 	%r19, %r8, 0, %p7;
	setp.lt.s32 	%p8, %r18, 0;
	or.b32  	%r20, %r19, 2146435072;
	selp.b32 	%r21, %r20, %r19, %p8;
	mov.b32 	%r22, 0;
	mov.b64 	%fd124, {%r22, %r21};
$L__BB4_21:
	add.f64 	%fd45, %fd19, 0d4000000000000000;
	{
	.reg .b32 %temp; 
	mov.b64 	{%temp, %r23}, %fd45;
	}
	and.b32  	%r24, %r23, 2146435072;
	setp.ne.s32 	%p9, %r24, 2146435072;
	@%p9 bra 	$L__BB4_26;
	setp.num.f64 	%p10, %fd19, %fd19;
	@%p10 bra 	$L__BB4_24;
	mov.f64 	%fd46, 0d4000000000000000;
	add.rn.f64 	%fd124, %fd19, %fd46;
	bra.uni 	$L__BB4_26;
$L__BB4_24:
	setp.neu.f64 	%p11, %fd20, 0d7FF0000000000000;
	@%p11 bra 	$L__BB4_26;
	setp.lt.s32 	%p12, %r8, 0;
	setp.eq.s32 	%p13, %r10, 1062207488;
	setp.lt.s32 	%p14, %r18, 0;
	selp.b32 	%r26, 0, 2146435072, %p14;
	and.b32  	%r27, %r18, 2147483647;
	setp.ne.s32 	%p15, %r27, 1071644672;
	or.b32  	%r28, %r26, -2147483648;
	selp.b32 	%r29, %r28, %r26, %p15;
	selp.b32 	%r30, %r29, %r26, %p13;
	selp.b32 	%r31, %r30, %r26, %p12;
	mov.b32 	%r32, 0;
	mov.b64 	%fd124, {%r32, %r31};
$L__BB4_26:
	setp.eq.s32 	%p16, %r10, 1062207488;
	setp.eq.f64 	%p17, %fd19, 0d3FF0000000000000;
	selp.f64 	%fd47, 0d3FF0000000000000, %fd124, %p17;
	cvt.f64.f32 	%fd48, %f3;
	mul.f64 	%fd49, %fd47, %fd48;
	fma.rn.f64 	%fd50, %fd49, 0d3FE0000000000000, 0d3FF0000000000000;
	rcp.rn.f64 	%fd51, %fd50;
	cvt.rn.f32.f64 	%f7, %fd51;
	mul.wide.s32 	%rd9, %r1, 4;
	add.s64 	%rd10, %rd4, %rd9;
	st.global.f32 	[%rd10], %f7;
	cvt.f64.f32 	%fd52, %f7;
	ld.global.f32 	%f8, [d0];
	mul.f32 	%f9, %f5, %f8;
	cvt.f64.f32 	%fd53, %f9;
	mul.f64 	%fd54, %fd47, %fd53;
	mul.f64 	%fd55, %fd54, 0d3FE0000000000000;
	mov.f64 	%fd56, 0d3FF0000000000000;
	sub.f64 	%fd57, %fd56, %fd55;
	mul.f64 	%fd58, %fd57, %fd52;
	cvt.rn.f32.f64 	%f10, %fd58;
	add.s64 	%rd11, %rd3, %rd9;
	st.global.f32 	[%rd11], %f10;
	ld.global.f32 	%f11, [d0];
	mul.f32 	%f4, %f5, %f11;
	sub.s32 	%r34, %r1, %r7;
	cvt.rn.f64.s32 	%fd59, %r34;
	div.rn.f64 	%fd27, %fd59, %fd18;
	{
	.reg .b32 %temp; 
	mov.b64 	{%temp, %r11}, %fd27;
	}
	abs.f64 	%fd28, %fd27;
	{ // callseq 1, 0
	.param .b64 param0;
	st.param.f64 	[param0], %fd28;
	.param .b64 retval0;
	call.uni (retval0), 
	__internal_accurate_pow, 
	(
	param0
	);
	ld.param.f64 	%fd60, [retval0];
	} // callseq 1
	setp.lt.s32 	%p18, %r11, 0;
	neg.f64 	%fd62, %fd60;
	selp.f64 	%fd63, %fd62, %fd60, %p16;
	selp.f64 	%fd126, %fd63, %fd60, %p18;
	setp.neu.f64 	%p19, %fd27, 0d0000000000000000;
	@%p19 bra 	$L__BB4_28;
	setp.eq.s32 	%p20, %r10, 1062207488;
	selp.b32 	%r35, %r11, 0, %p20;
	setp.lt.s32 	%p21, %r18, 0;
	or.b32  	%r36, %r35, 2146435072;
	selp.b32 	%r37, %r36, %r35, %p21;
	mov.b32 	%r38, 0;
	mov.b64 	%fd126, {%r38, %r37};
$L__BB4_28:
	add.f64 	%fd64, %fd27, 0d4000000000000000;
	{
	.reg .b32 %temp; 
	mov.b64 	{%temp, %r39}, %fd64;
	}
	and.b32  	%r40, %r39, 2146435072;
	setp.ne.s32 	%p22, %r40, 2146435072;
	@%p22 bra 	$L__BB4_33;
	setp.num.f64 	%p23, %fd27, %fd27;
	@%p23 bra 	$L__BB4_31;
	mov.f64 	%fd65, 0d4000000000000000;
	add.rn.f64 	%fd126, %fd27, %fd65;
	bra.uni 	$L__BB4_33;
$L__BB4_31:
	setp.neu.f64 	%p24, %fd28, 0d7FF0000000000000;
	@%p24 bra 	$L__BB4_33;
	setp.lt.s32 	%p25, %r11, 0;
	setp.eq.s32 	%p26, %r10, 1062207488;
	setp.lt.s32 	%p27, %r18, 0;
	selp.b32 	%r42, 0, 2146435072, %p27;
	and.b32  	%r43, %r18, 2147483647;
	setp.ne.s32 	%p28, %r43, 1071644672;
	or.b32  	%r44, %r42, -2147483648;
	selp.b32 	%r45, %r44, %r42, %p28;
	selp.b32 	%r46, %r45, %r42, %p26;
	selp.b32 	%r47, %r46, %r42, %p25;
	mov.b32 	%r48, 0;
	mov.b64 	%fd126, {%r48, %r47};
$L__BB4_33:
	setp.eq.f64 	%p29, %fd27, 0d3FF0000000000000;
	selp.f64 	%fd66, 0d3FF0000000000000, %fd126, %p29;
	cvt.f64.f32 	%fd67, %f4;
	mul.f64 	%fd68, %fd66, %fd67;
	fma.rn.f64 	%fd69, %fd68, 0d3FE0000000000000, 0d3FF0000000000000;
	rcp.rn.f64 	%fd70, %fd69;
	cvt.rn.f32.f64 	%f12, %fd70;
	add.s64 	%rd13, %rd2, %rd9;
	st.global.f32 	[%rd13], %f12;
	cvt.f64.f32 	%fd71, %f12;
	ld.global.f32 	%f13, [d0];
	mul.f32 	%f14, %f5, %f13;
	cvt.f64.f32 	%fd72, %f14;
	mul.f64 	%fd73, %fd66, %fd72;
	mul.f64 	%fd74, %fd73, 0d3FE0000000000000;
	mov.f64 	%fd75, 0d3FF0000000000000;
	sub.f64 	%fd76, %fd75, %fd74;
	mul.f64 	%fd77, %fd76, %fd71;
	cvt.rn.f32.f64 	%f15, %fd77;
	add.s64 	%rd14, %rd1, %rd9;
	st.global.f32 	[%rd14], %f15;
$L__BB4_34:
	ret;

}
	// .globl	_Z11shot_recordiiiiiiiiiPfS_
.visible .entry _Z11shot_recordiiiiiiiiiPfS_(
	.param .u32 _Z11shot_recordiiiiiiiiiPfS__param_0,
	.param .u32 _Z11shot_recordiiiiiiiiiPfS__param_1,
	.param .u32 _Z11shot_recordiiiiiiiiiPfS__param_2,
	.param .u32 _Z11shot_recordiiiiiiiiiPfS__param_3,
	.param .u32 _Z11shot_recordiiiiiiiiiPfS__param_4,
	.param .u32 _Z11shot_recordiiiiiiiiiPfS__param_5,
	.param .u32 _Z11shot_recordiiiiiiiiiPfS__param_6,
	.param .u32 _Z11shot_recordiiiiiiiiiPfS__param_7,
	.param .u32 _Z11shot_recordiiiiiiiiiPfS__param_8,
	.param .u64 .ptr .align 1 _Z11shot_recordiiiiiiiiiPfS__param_9,
	.param .u64 .ptr .align 1 _Z11shot_recordiiiiiiiiiPfS__param_10
)
{
	.reg .pred 	%p<2>;
	.reg .b32 	%r<21>;
	.reg .b32 	%f<2>;
	.reg .b64 	%rd<9>;

	ld.param.u32 	%r2, [_Z11shot_recordiiiiiiiiiPfS__param_0];
	ld.param.u32 	%r3, [_Z11shot_recordiiiiiiiiiPfS__param_2];
	ld.param.u32 	%r4, [_Z11shot_recordiiiiiiiiiPfS__param_3];
	ld.param.u32 	%r8, [_Z11shot_recordiiiiiiiiiPfS__param_4];
	ld.param.u32 	%r5, [_Z11shot_recordiiiiiiiiiPfS__param_6];
	ld.param.u32 	%r6, [_Z11shot_recordiiiiiiiiiPfS__param_7];
	ld.param.u32 	%r7, [_Z11shot_recordiiiiiiiiiPfS__param_8];
	ld.param.u64 	%rd1, [_Z11shot_recordiiiiiiiiiPfS__param_9];
	ld.param.u64 	%rd2, [_Z11shot_recordiiiiiiiiiPfS__param_10];
	mov.u32 	%r9, %tid.x;
	mov.u32 	%r10, %ntid.x;
	mov.u32 	%r11, %ctaid.x;
	mad.lo.s32 	%r1, %r10, %r11, %r9;
	mul.lo.s32 	%r12, %r8, %r4;
	setp.ge.s32 	%p1, %r1, %r12;
	@%p1 bra 	$L__BB5_2;
	div.s32 	%r13, %r1, %r4;
	mul.lo.s32 	%r14, %r13, %r4;
	sub.s32 	%r15, %r1, %r14;
	cvta.to.global.u64 	%rd3, %rd1;
	cvta.to.global.u64 	%rd4, %rd2;
	add.s32 	%r16, %r15, %r5;
	add.s32 	%r17, %r13, %r5;
	mad.lo.s32 	%r18, %r17, %r2, %r16;
	mad.lo.s32 	%r19, %r18, %r3, %r5;
	mul.wide.s32 	%rd5, %r19, 4;
	add.s64 	%rd6, %rd3, %rd5;
	ld.global.f32 	%f1, [%rd6];
	mad.lo.s32 	%r20, %r1, %r7, %r6;
	mul.wide.s32 	%rd7, %r20, 4;
	add.s64 	%rd8, %rd4, %rd7;
	st.global.f32 	[%rd8], %f1;
$L__BB5_2:
	ret;

}
	// .globl	_Z15mute_directwaveiiifffffiiiiiiPfS_ii
.visible .entry _Z15mute_directwaveiiifffffiiiiiiPfS_ii(
	.param .u32 _Z15mute_directwaveiiifffffiiiiiiPfS_ii_param_0,
	.param .u32 _Z15mute_directwaveiiifffffiiiiiiPfS_ii_param_1,
	.param .u32 _Z15mute_directwaveiiifffffiiiiiiPfS_ii_param_2,
	.param .f32 _Z15mute_directwaveiiifffffiiiiiiPfS_ii_param_3,
	.param .f32 _Z15mute_directwaveiiifffffiiiiiiPfS_ii_param_4,
	.param .f32 _Z15mute_directwaveiiifffffiiiiiiPfS_ii_param_5,
	.param .f32 _Z15mute_directwaveiiifffffiiiiiiPfS_ii_param_6,
	.param .f32 _Z15mute_directwaveiiifffffiiiiiiPfS_ii_param_7,
	.param .u32 _Z15mute_directwaveiiifffffiiiiiiPfS_ii_param_8,
	.param .u32 _Z15mute_directwaveiiifffffiiiiiiPfS_ii_param_9,
	.param .u32 _Z15mute_directwaveiiifffffiiiiiiPfS_ii_param_10,
	.param .u32 _Z15mute_directwaveiiifffffiiiiiiPfS_ii_param_11,
	.param .u32 _Z15mute_directwaveiiifffffiiiiiiPfS_ii_param_12,
	.param .u32 _Z15mute_directwaveiiifffffiiiiiiPfS_ii_param_13,
	.param .u64 .ptr .align 1 _Z15mute_directwaveiiifffffiiiiiiPfS_ii_param_14,
	.param .u64 .ptr .align 1 _Z15mute_directwaveiiifffffiiiiiiPfS_ii_param_15,
	.param .u32 _Z15mute_directwaveiiifffffiiiiiiPfS_ii_param_16,
	.param .u32 _Z15mute_directwaveiiifffffiiiiiiPfS_ii_param_17
)
{
	.reg .pred 	%p<42>;
	.reg .b32 	%r<89>;
	.reg .b32 	%f<22>;
	.reg .b64 	%rd<9>;
	.reg .b64 	%fd<55>;

	ld.param.u32 	%r21, [_Z15mute_directwaveiiifffffiiiiiiPfS_ii_param_2];
	ld.param.f32 	%f4, [_Z15mute_directwaveiiifffffiiiiiiPfS_ii_param_3];
	ld.param.u32 	%r22, [_Z15mute_directwaveiiifffffiiiiiiPfS_ii_param_8];
	ld.param.u32 	%r23, [_Z15mute_directwaveiiifffffiiiiiiPfS_ii_param_9];
	ld.param.u32 	%r29, [_Z15mute_directwaveiiifffffiiiiiiPfS_ii_param_17];
	mov.u32 	%r30, %ctaid.x;
	mov.u32 	%r31, %ntid.x;
	mov.u32 	%r32, %tid.x;
	mad.lo.s32 	%r1, %r30, %r31, %r32;
	mov.u32 	%r33, %ctaid.y;
	mov.u32 	%r34, %ntid.y;
	mov.u32 	%r35, %tid.y;
	mad.lo.s32 	%r2, %r33, %r34, %r35;
	setp.lt.s32 	%p3, %r21, 1;
	@%p3 bra 	$L__BB6_16;
	ld.param.u32 	%r85, [_Z15mute_directwaveiiifffffiiiiiiPfS_ii_param_16];
	ld.param.u64 	%rd8, [_Z15mute_directwaveiiifffffiiiiiiPfS_ii_param_15];
	ld.param.u64 	%rd7, [_Z15mute_directwaveiiifffffiiiiiiPfS_ii_param_14];
	ld.param.u32 	%r83, [_Z15mute_directwaveiiifffffiiiiiiPfS_ii_param_12];
	ld.param.f32 	%f21, [_Z15mute_directwaveiiifffffiiiiiiPfS_ii_param_7];
	ld.param.f32 	%f18, [_Z15mute_directwaveiiifffffiiiiiiPfS_ii_param_4];
	ld.param.u32 	%r78, [_Z15mute_directwaveiiifffffiiiiiiPfS_ii_param_0];
	cvta.to.global.u64 	%rd1, %rd7;
	mad.lo.s32 	%r37, %r2, %r78, %r1;
	mul.lo.s32 	%r86, %r37, %r21;
	cvt.rn.f32.s32 	%f9, %r83;
	mul.f32 	%f1, %f21, %f9;
	mov.f64 	%fd17, 0d4000000000000000;
	{
	.reg .b32 %temp; 
	mov.b64 	{%temp, %r4}, %fd17;
	}
	and.b32  	%r5, %r4, 2146435072;
	setp.eq.s32 	%p4, %r5, 1062207488;
	setp.lt.s32 	%p6, %r4, 0;
	selp.b32 	%r6, 0, 2146435072, %p6;
	and.b32  	%r38, %r4, 2147483647;
	setp.ne.s32 	%p7, %r38, 1071644672;
	and.pred  	%p8, %p4, %p7;
	or.b32  	%r7, %r6, -2147483648;
	cvt.f64.f32 	%fd18, %f1;
	{
	.reg .b32 %temp; 
	mov.b64 	{%temp, %r39}, %fd18;
	}
	abs.f64 	%fd1, %fd18;
	setp.lt.s32 	%p10, %r39, 0;
	and.pred  	%p1, %p10, %p4;
	selp.b32 	%r40, %r39, 0, %p4;
	or.b32  	%r41, %r40, 2146435072;
	selp.b32 	%r42, %r41, %r40, %p6;
	mov.b32 	%r88, 0;
	mov.b64 	%fd2, {%r88, %r42};
	add.f64 	%fd19, %fd18, 0d4000000000000000;
	{
	.reg .b32 %temp; 
	mov.b64 	{%temp, %r43}, %fd19;
	}
	and.b32  	%r8, %r43, 2146435072;
	selp.b32 	%r44, %r7, %r6, %p8;
	selp.b32 	%r45, %r44, %r6, %p10;
	mov.b64 	%fd3, {%r88, %r45};
	mul.f32 	%f10, %f4, %f18;
	cvt.f64.f32 	%fd20, %f10;
	div.rn.f64 	%fd21, %fd17, %fd20;
	cvt.rzi.s32.f64 	%r46, %fd21;
	add.s32 	%r9, %r85, %r46;
	neg.s32 	%r87, %r21;
	cvta.to.global.u64 	%rd2, %rd8;
$L__BB6_2:
	ld.param.u32 	%r80, [_Z15mute_directwaveiiifffffiiiiiiPfS_ii_param_1];
	ld.param.u32 	%r79, [_Z15mute_directwaveiiifffffiiiiiiPfS_ii_param_0];
	setp.ge.s32 	%p11, %r1, %r79;
	setp.ge.s32 	%p12, %r2, %r80;
	or.pred  	%p13, %p11, %p12;
	@%p13 bra 	$L__BB6_15;
	ld.param.u32 	%r84, [_Z15mute_directwaveiiifffffiiiiiiPfS_ii_param_13];
	ld.param.u32 	%r82, [_Z15mute_directwaveiiifffffiiiiiiPfS_ii_param_11];
	ld.param.u32 	%r81, [_Z15mute_directwaveiiifffffiiiiiiPfS_ii_param_10];
	ld.param.f32 	%f20, [_Z15mute_directwaveiiifffffiiiiiiPfS_ii_param_6];
	ld.param.f32 	%f19, [_Z15mute_directwaveiiifffffiiiiiiPfS_ii_param_5];
	setp.eq.s32 	%p14, %r5, 1062207488;
	and.b32  	%r47, %r4, 2147483647;
	setp.ne.s32 	%p16, %r47, 1071644672;
	and.pred  	%p2, %p14, %p16;
	setp.lt.s32 	%p17, %r4, 0;
	div.s32 	%r48, %r84, %r29;
	mul.lo.s32 	%r49, %r48, %r29;
	sub.s32 	%r50, %r84, %r49;
	mad.lo.s32 	%r51, %r50, %r81, %r22;
	sub.s32 	%r52, %r1, %r51;
	abs.s32 	%r53, %r52;
	cvt.rn.f32.s32 	%f11, %r53;
	mul.f32 	%f2, %f19, %f11;
	mad.lo.s32 	%r54, %r48, %r82, %r23;
	sub.s32 	%r55, %r2, %r54;
	abs.s32 	%r56, %r55;
	cvt.rn.f32.s32 	%f12, %r56;
	mul.f32 	%f3, %f20, %f12;
	cvt.f64.f32 	%fd4, %f2;
	{
	.reg .b32 %temp; 
	mov.b64 	{%temp, %r14}, %fd4;
	}
	abs.f64 	%fd5, %fd4;
	{ // callseq 4, 0
	.param .b64 param0;
	st.param.f64 	[param0], %fd5;
	.param .b64 retval0;
	call.uni (retval0), 
	__internal_accurate_pow, 
	(
	param0
	);
	ld.param.f64 	%fd22, [retval0];
	} // callseq 4
	setp.lt.s32 	%p18, %r14, 0;
	neg.f64 	%fd24, %fd22;
	selp.f64 	%fd25, %fd24, %fd22, %p14;
	selp.f64 	%fd26, %fd25, %fd22, %p18;
	setp.eq.f32 	%p19, %f2, 0f00000000;
	selp.b32 	%r57, %r14, 0, %p14;
	or.b32  	%r58, %r57, 2146435072;
	selp.b32 	%r59, %r58, %r57, %p17;
	mov.b32 	%r60, 0;
	mov.b64 	%fd27, {%r60, %r59};
	selp.f64 	%fd53, %fd27, %fd26, %p19;
	add.f64 	%fd28, %fd4, 0d4000000000000000;
	{
	.reg .b32 %temp; 
	mov.b64 	{%temp, %r61}, %fd28;
	}
	and.b32  	%r62, %r61, 2146435072;
	setp.ne.s32 	%p20, %r62, 2146435072;
	@%p20 bra 	$L__BB6_8;
	setp.num.f32 	%p21, %f2, %f2;
	@%p21 bra 	$L__BB6_6;
	mov.f64 	%fd29, 0d4000000000000000;
	add.rn.f64 	%fd53, %fd4, %fd29;
	bra.uni 	$L__BB6_8;
$L__BB6_6:
	setp.neu.f64 	%p22, %fd5, 0d7FF0000000000000;
	@%p22 bra 	$L__BB6_8;
	selp.b32 	%r63, %r7, %r6, %p2;
	selp.b32 	%r64, %r63, %r6, %p18;
	mov.b32 	%r65, 0;
	mov.b64 	%fd53, {%r65, %r64};
$L__BB6_8:
	setp.eq.f32 	%p27, %f2, 0f3F800000;
	selp.f64 	%fd10, 0d3FF0000000000000, %fd53, %p27;
	cvt.f64.f32 	%fd11, %f3;
	{
	.reg .b32 %temp; 
	mov.b64 	{%temp, %r15}, %fd11;
	}
	abs.f64 	%fd12, %fd11;
	{ // callseq 5, 0
	.param .b64 param0;
	st.param.f64 	[param0], %fd12;
	.param .b64 retval0;
	call.uni (retval0), 
	__internal_accurate_pow, 
	(
	param0
	);
	ld.param.f64 	%fd30, [retval0];
	} // callseq 5
	setp.lt.s32 	%p28, %r15, 0;
	neg.f64 	%fd32, %fd30;
	selp.f64 	%fd33, %fd32, %fd30, %p14;
	selp.f64 	%fd34, %fd33, %fd30, %p28;
	setp.eq.f32 	%p29, %f3, 0f00000000;
	selp.b32 	%r66, %r15, 0, %p14;
	or.b32  	%r67, %r66, 2146435072;
	selp.b32 	%r68, %r67, %r66, %p17;
	mov.b32 	%r69, 0;
	mov.b64 	%fd35, {%r69, %r68};
	selp.f64 	%fd54, %fd35, %fd34, %p29;
	add.f64 	%fd36, %fd11, 0d4000000000000000;
	{
	.reg .b32 %temp; 
	mov.b64 	{%temp, %r70}, %fd36;
	}
	and.b32  	%r71, %r70, 2146435072;
	setp.ne.s32 	%p30, %r71, 2146435072;
	@%p30 bra 	$L__BB6_13;
	setp.num.f32 	%p31, %f3, %f3;
	@%p31 bra 	$L__BB6_11;
	mov.f64 	%fd37, 0d4000000000000000;
	add.rn.f64 	%fd54, %fd11, %fd37;
	bra.uni 	$L__BB6_13;
$L__BB6_11:
	setp.neu.f64 	%p32, %fd12, 0d7FF0000000000000;
	@%p32 bra 	$L__BB6_13;
	selp.b32 	%r72, %r7, %r6, %p2;
	selp.b32 	%r73, %r72, %r6, %p28;
	mov.b32 	%r74, 0;
	mov.b64 	%fd54, {%r74, %r73};
$L__BB6_13:
	setp.eq.f32 	%p34, %f1, 0f3F800000;
	setp.neu.f64 	%p35, %fd1, 0d7FF0000000000000;
	setp.nan.f32 	%p36, %f1, %f1;
	setp.eq.s32 	%p37, %r8, 2146435072;
	setp.eq.f32 	%p38, %f1, 0f00000000;
	setp.eq.f32 	%p39, %f3, 0f3F800000;
	selp.f64 	%fd38, 0d3FF0000000000000, %fd54, %p39;
	add.f64 	%fd39, %fd10, %fd38;
	{ // callseq 6, 0
	.param .b64 param0;
	st.param.f64 	[param0], %fd1;
	.param .b64 retval0;
	call.uni (retval0), 
	__internal_accurate_pow, 
	(
	param0
	);
	ld.param.f64 	%fd40, [retval0];
	} // callseq 6
	neg.f64 	%fd42, %fd40;
	selp.f64 	%fd43, %fd42, %fd40, %p1;
	selp.f64 	%fd44, %fd2, %fd43, %p38;
	selp.f64 	%fd45, %fd44, %fd3, %p35;
	cvt.f64.f32 	%fd46, %f1;
	mov.f64 	%fd47, 0d4000000000000000;
	add.rn.f64 	%fd48, %fd46, %fd47;
	selp.f64 	%fd49, %fd48, %fd45, %p36;
	selp.f64 	%fd50, %fd49, %fd44, %p37;
	selp.f64 	%fd51, 0d3FF0000000000000, %fd50, %p34;
	add.f64 	%fd52, %fd39, %fd51;
	cvt.rn.f32.f64 	%f13, %fd52;
	sqrt.rn.f32 	%f14, %f13;
	ld.global.f32 	%f15, [%rd1+4];
	div.rn.f32 	%f16, %f14, %f15;
	div.rn.f32 	%f17, %f16, %f4;
	cvt.rzi.s32.f32 	%r75, %f17;
	add.s32 	%r76, %r9, %r75;
	setp.ge.s32 	%p40, %r88, %r76;
	@%p40 bra 	$L__BB6_15;
	mul.wide.s32 	%rd5, %r86, 4;
	add.s64 	%rd6, %rd2, %rd5;
	mov.b32 	%r77, 0;
	st.global.u32 	[%rd6], %r77;
$L__BB6_15:
	add.s32 	%r88, %r88, 1;
	add.s32 	%r87, %r87, 1;
	setp.ne.s32 	%p41, %r87, 0;
	add.s32 	%r86, %r86, 1;
	@%p41 bra 	$L__BB6_2;
$L__BB6_16:
	ret;

}
.func  (.param .b64 func_retval0) __internal_accurate_pow(
	.param .b64 __internal_accurate_pow_param_0
)
{
	.reg .pred 	%p<8>;
	.reg .b32 	%r<49>;
	.reg .b32 	%f<3>;
	.reg .b64 	%fd<109>;

	ld.param.f64 	%fd10, [__internal_accurate_pow_param_0];
	{
	.reg .b32 %temp; 
	mov.b64 	{%temp, %r46}, %fd10;
	}
	{
	.reg .b32 %temp; 
	mov.b64 	{%r45, %temp}, %fd10;
	}
	shr.u32 	%r47, %r46, 20;
	setp.gt.u32 	%p1, %r46, 1048575;
	@%p1 bra 	$L__BB7_2;
	mul.f64 	%fd11, %fd10, 0d4350000000000000;
	{
	.reg .b32 %temp; 
	mov.b64 	{%temp, %r46}, %fd11;
	}
	{
	.reg .b32 %temp; 
	mov.b64 	{%r45, %temp}, %fd11;
	}
	shr.u32 	%r16, %r46, 20;
	add.s32 	%r47, %r16, -54;
$L__BB7_2:
	add.s32 	%r48, %r47, -1023;
	and.b32  	%r17, %r46, -2146435073;
	or.b32  	%r18, %r17, 1072693248;
	mov.b64 	%fd107, {%r45, %r18};
	setp.lt.u32 	%p2, %r18, 1073127583;
	@%p2 bra 	$L__BB7_4;
	{
	.reg .b32 %temp; 
	mov.b64 	{%r19, %temp}, %fd107;
	}
	{
	.reg .b32 %temp; 
	mov.b64 	{%temp, %r20}, %fd107;
	}
	add.s32 	%r21, %r20, -1048576;
	mov.b64 	%fd107, {%r19, %r21};
	add.s32 	%r48, %r47, -1022;
$L__BB7_4:
	add.f64 	%fd12, %fd107, 0dBFF0000000000000;
	add.f64 	%fd13, %fd107, 0d3FF0000000000000;
	rcp.approx.ftz.f64 	%fd14, %fd13;
	neg.f64 	%fd15, %fd13;
	fma.rn.f64 	%fd16, %fd15, %fd14, 0d3FF0000000000000;
	fma.rn.f64 	%fd17, %fd16, %fd16, %fd16;
	fma.rn.f64 	%fd18, %fd17, %fd14, %fd14;
	mul.f64 	%fd19, %fd12, %fd18;
	fma.rn.f64 	%fd20, %fd12, %fd18, %fd19;
	mul.f64 	%fd21, %fd20, %fd20;
	fma.rn.f64 	%fd22, %fd21, 0d3EB0F5FF7D2CAFE2, 0d3ED0F5D241AD3B5A;
	fma.rn.f64 	%fd23, %fd22, %fd21, 0d3EF3B20A75488A3F;
	fma.rn.f64 	%fd24, %fd23, %fd21, 0d3F1745CDE4FAECD5;
	fma.rn.f64 	%fd25, %fd24, %fd21, 0d3F3C71C7258A578B;
	fma.rn.f64 	%fd26, %fd25, %fd21, 0d3F6249249242B910;
	fma.rn.f64 	%fd27, %fd26, %fd21, 0d3F89999999999DFB;
	sub.f64 	%fd28, %fd12, %fd20;
	add.f64 	%fd29, %fd28, %fd28;
	neg.f64 	%fd30, %fd20;
	fma.rn.f64 	%fd31, %fd30, %fd12, %fd29;
	mul.f64 	%fd32, %fd18, %fd31;
	fma.rn.f64 	%fd33, %fd21, %fd27, 0d3FB5555555555555;
	mov.f64 	%fd34, 0d3FB5555555555555;
	sub.f64 	%fd35, %fd34, %fd33;
	fma.rn.f64 	%fd36, %fd21, %fd27, %fd35;
	add.f64 	%fd37, %fd36, 0dBC46A4CB00B9E7B0;
	add.f64 	%fd38, %fd33, %fd37;
	sub.f64 	%fd39, %fd33, %fd38;
	add.f64 	%fd40, %fd37, %fd39;
	mul.rn.f64 	%fd41, %fd20, %fd20;
	neg.f64 	%fd42, %fd41;
	fma.rn.f64 	%fd43, %fd20, %fd20, %fd42;
	{
	.reg .b32 %temp; 
	mov.b64 	{%r22, %temp}, %fd32;
	}
	{
	.reg .b32 %temp; 
	mov.b64 	{%temp, %r23}, %fd32;
	}
	add.s32 	%r24, %r23, 1048576;
	mov.b64 	%fd44, {%r22, %r24};
	fma.rn.f64 	%fd45, %fd20, %fd44, %fd43;
	mul.rn.f64 	%fd46, %fd41, %fd20;
	neg.f64 	%fd47, %fd46;
	fma.rn.f64 	%fd48, %fd41, %fd20, %fd47;
	fma.rn.f64 	%fd49, %fd41, %fd32, %fd48;
	fma.rn.f64 	%fd50, %fd45, %fd20, %fd49;
	mul.rn.f64 	%fd51, %fd38, %fd46;
	neg.f64 	%fd52, %fd51;
	fma.rn.f64 	%fd53, %fd38, %fd46, %fd52;
	fma.rn.f64 	%fd54, %fd38, %fd50, %fd53;
	fma.rn.f64 	%fd55, %fd40, %fd46, %fd54;
	add.f64 	%fd56, %fd51, %fd55;
	sub.f64 	%fd57, %fd51, %fd56;
	add.f64 	%fd58, %fd55, %fd57;
	add.f64 	%fd59, %fd20, %fd56;
	sub.f64 	%fd60, %fd20, %fd59;
	add.f64 	%fd61, %fd56, %fd60;
	add.f64 	%fd62, %fd58, %fd61;
	add.f64 	%fd63, %fd32, %fd62;
	add.f64 	%fd64, %fd59, %fd63;
	sub.f64 	%fd65, %fd59, %fd64;
	add.f64 	%fd66, %fd63, %fd65;
	xor.b32  	%r25, %r48, -2147483648;
	mov.b32 	%r26, 1127219200;
	mov.b64 	%fd67, {%r25, %r26};
	mov.b32 	%r27, -2147483648;
	mov.b64 	%fd68, {%r27, %r26};
	sub.f64 	%fd69, %fd67, %fd68;
	fma.rn.f64 	%fd70, %fd69, 0d3FE62E42FEFA39EF, %fd64;
	fma.rn.f64 	%fd71, %fd69, 0dBFE62E42FEFA39EF, %fd70;
	sub.f64 	%fd72, %fd71, %fd64;
	sub.f64 	%fd73, %fd66, %fd72;
	fma.rn.f64 	%fd74, %fd69, 0d3C7ABC9E3B39803F, %fd73;
	add.f64 	%fd75, %fd70, %fd74;
	sub.f64 	%fd76, %fd70, %fd75;
	add.f64 	%fd77, %fd74, %fd76;
	mov.f64 	%fd78, 0d4000000000000000;
	{
	.reg .b32 %temp; 
	mov.b64 	{%temp, %r28}, %fd78;
	}
	{
	.reg .b32 %temp; 
	mov.b64 	{%r29, %temp}, %fd78;
	}
	shl.b32 	%r30, %r28, 1;
	setp.gt.u32 	%p3, %r30, -33554433;
	and.b32  	%r31, %r28, -15728641;
	selp.b32 	%r32, %r31, %r28, %p3;
	mov.b64 	%fd79, {%r29, %r32};
	mul.rn.f64 	%fd80, %fd75, %fd79;
	neg.f64 	%fd81, %fd80;
	fma.rn.f64 	%fd82, %fd75, %fd79, %fd81;
	fma.rn.f64 	%fd83, %fd77, %fd79, %fd82;
	add.f64 	%fd4, %fd80, %fd83;
	sub.f64 	%fd84, %fd80, %fd4;
	add.f64 	%fd5, %fd83, %fd84;
	fma.rn.f64 	%fd85, %fd4, 0d3FF71547652B82FE, 0d4338000000000000;
	{
	.reg .b32 %temp; 
	mov.b64 	{%r13, %temp}, %fd85;
	}
	mov.f64 	%fd86, 0dC338000000000000;
	add.rn.f64 	%fd87, %fd85, %fd86;
	fma.rn.f64 	%fd88, %fd87, 0dBFE62E42FEFA39EF, %fd4;
	fma.rn.f64 	%fd89, %fd87, 0dBC7ABC9E3B39803F, %fd88;
	fma.rn.f64 	%fd90, %fd89, 0d3E5ADE1569CE2BDF, 0d3E928AF3FCA213EA;
	fma.rn.f64 	%fd91, %fd90, %fd89, 0d3EC71DEE62401315;
	fma.rn.f64 	%fd92, %fd91, %fd89, 0d3EFA01997C89EB71;
	fma.rn.f64 	%fd93, %fd92, %fd89, 0d3F2A01A014761F65;
	fma.rn.f64 	%fd94, %fd93, %fd89, 0d3F56C16C1852B7AF;
	fma.rn.f64 	%fd95, %fd94, %fd89, 0d3F81111111122322;
	fma.rn.f64 	%fd96, %fd95, %fd89, 0d3FA55555555502A1;
	fma.rn.f64 	%fd97, %fd96, %fd89, 0d3FC5555555555511;
	fma.rn.f64 	%fd98, %fd97, %fd89, 0d3FE000000000000B;
	fma.rn.f64 	%fd99, %fd98, %fd89, 0d3FF0000000000000;
	fma.rn.f64 	%fd100, %fd99, %fd89, 0d3FF0000000000000;
	{
	.reg .b32 %temp; 
	mov.b64 	{%r14, %temp}, %fd100;
	}
	{
	.reg .b32 %temp; 
	mov.b64 	{%temp, %r15}, %fd100;
	}
	shl.b32 	%r33, %r13, 20;
	add.s32 	%r34, %r33, %r15;
	mov.b64 	%fd108, {%r14, %r34};
	{
	.reg .b32 %temp; 
	mov.b64 	{%temp, %r35}, %fd4;
	}
	mov.b32 	%f2, %r35;
	abs.f32 	%f1, %f2;
	setp.lt.f32 	%p4, %f1, 0f4086232B;
	@%p4 bra 	$L__BB7_7;
	setp.lt.f64 	%p5, %fd4, 0d0000000000000000;
	add.f64 	%fd101, %fd4, 0d7FF0000000000000;
	selp.f64 	%fd108, 0d0000000000000000, %fd101, %p5;
	setp.geu.f32 	%p6, %f1, 0f40874800;
	@%p6 bra 	$L__BB7_7;
	shr.u32 	%r36, %r13, 31;
	add.s32 	%r37, %r13, %r36;
	shr.s32 	%r38, %r37, 1;
	shl.b32 	%r39, %r38, 20;
	add.s32 	%r40, %r15, %r39;
	mov.b64 	%fd102, {%r14, %r40};
	sub.s32 	%r41, %r13, %r38;
	shl.b32 	%r42, %r41, 20;
	add.s32 	%r43, %r42, 1072693248;
	mov.b32 	%r44, 0;
	mov.b64 	%fd103, {%r44, %r43};
	mul.f64 	%fd108, %fd103, %fd102;
$L__BB7_7:
	abs.f64 	%fd104, %fd108;
	setp.eq.f64 	%p7, %fd104, 0d7FF0000000000000;
	fma.rn.f64 	%fd105, %fd108, %fd5, %fd108;
	selp.f64 	%fd106, %fd108, %fd105, %p7;
	st.param.f64 	[func_retval0], %fd106;
	ret;

}


// ===== COMPILED SASS (sm_100) =====

	.target	sm_100

	.elftype	@"ET_EXEC"


//--------------------- .note.nv.tkinfo           --------------------------
	.section	.note.nv.tkinfo,"",@"SHT_NOTE"
	.sectionflags	@"SHF_NOTE_NV_TKINFO"
	.tkinfo
        /*0018*/ 	.word	0x00000002
        /*0030*/ 	.string	""
        /*0030*/ 	.string	"ptxas"
        /*0030*/ 	.string	"Cuda compilation tools, release 13.0, V13.0.88"
        /*0030*/ 	.string	"Build cuda_13.0.r13.0/compiler.36424714_0"
        /*0030*/ 	.string	"-arch sm_100 -m 64 "



//--------------------- .note.nv.cuinfo           --------------------------
	.section	.note.nv.cuinfo,"",@"SHT_NOTE"
	.sectionflags	@"SHF_NOTE_NV_CUINFO"
        /*0018*/ 	.short	0x0002
        /*001a*/ 	.short	0x0064
        /*001c*/ 	.short	0x0082
	.zero		2


//--------------------- .nv.info                  --------------------------
	.section	.nv.info,"",@"SHT_CUDA_INFO"
	.align	4


	//----- nvinfo : EIATTR_REGCOUNT
	.align		4
        /*0000*/ 	.byte	0x04, 0x2f
        /*0002*/ 	.short	(.L_3 - .L_2)
	.align		4
.L_2:
        /*0004*/ 	.word	index@(_Z10add_sourcefiiiiiiiiifffiiiiiPfi)
        /*0008*/ 	.word	0x0000001c


	//----- nvinfo : EIATTR_FRAME_SIZE
	.align		4
.L_3:
        /*000c*/ 	.byte	0x04, 0x11
        /*000e*/ 	.short	(.L_5 - .L_4)
	.align		4
.L_4:
        /*0010*/ 	.word	index@($__internal_9_$__cuda_sm20_rcp_rn_f32_slowpath)
        /*0014*/ 	.word	0x00000000


	//----- nvinfo : EIATTR_FRAME_SIZE
	.align		4
.L_5:
        /*0018*/ 	.byte	0x04, 0x11
        /*001a*/ 	.short	(.L_7 - .L_6)
	.align		4
.L_6:
        /*001c*/ 	.word	index@($__internal_8_$__cuda_sm20_div_rn_f64_full)
        /*0020*/ 	.word	0x00000000


	//----- nvinfo : EIATTR_FRAME_SIZE
	.align		4
.L_7:
        /*0024*/ 	.byte	0x04, 0x11
        /*0026*/ 	.short	(.L_9 - .L_8)
	.align		4
.L_8:
        /*0028*/ 	.word	index@(_Z10add_sourcefiiiiiiiiifffiiiiiPfi)
        /*002c*/ 	.word	0x00000000


	//----- nvinfo : EIATTR_REGCOUNT
	.align		4
.L_9:
        /*0030*/ 	.byte	0x04, 0x2f
        /*0032*/ 	.short	(.L_11 - .L_10)
	.align		4
.L_10:
        /*0034*/ 	.word	index@(_Z10update_veliiiiiiiffffPfS_S_S_S_S_S_S_S_S_S_S_S_S_)
        /*0038*/ 	.word	0x00000028


	//----- nvinfo : EIATTR_FRAME_SIZE
	.align		4
.L_11:
        /*003c*/ 	.byte	0x04, 0x11
        /*003e*/ 	.short	(.L_13 - .L_12)
	.align		4
.L_12:
        /*0040*/ 	.word	index@($__internal_7_$__cuda_sm3x_div_rn_noftz_f32_slowpath)
        /*0044*/ 	.word	0x00000000


	//----- nvinfo : EIATTR_FRAME_SIZE
	.align		4
.L_13:
        /*0048*/ 	.byte	0x04, 0x11
        /*004a*/ 	.short	(.L_15 - .L_14)
	.align		4
.L_14:
        /*004c*/ 	.word	index@(_Z10update_veliiiiiiiffffPfS_S_S_S_S_S_S_S_S_S_S_S_S_)
        /*0050*/ 	.word	0x00000000


	//----- nvinfo : EIATTR_REGCOUNT
	.align		4
.L_15:
        /*0054*/ 	.byte	0x04, 0x2f
        /*0056*/ 	.short	(.L_17 - .L_16)
	.align		4
.L_16:
        /*0058*/ 	.word	index@(_Z13update_stressiiiiiiffffPfS_S_S_S_S_iS_S_S_S_S_S_S_S_S_S_S_S_iiiiiii)
        /*005c*/ 	.word	0x00000028


	//----- nvinfo : EIATTR_FRAME_SIZE
	.align		4
.L_17:
        /*0060*/ 	.byte	0x04, 0x11
        /*0062*/ 	.short	(.L_19 - .L_18)
	.align		4
.L_18:
        /*0064*/ 	.word	index@($__internal_6_$__cuda_sm3x_div_rn_noftz_f32_slowpath)
        /*0068*/ 	.word	0x00000000


	//----- nvinfo : EIATTR_FRAME_SIZE
	.align		4
.L_19:
        /*006c*/ 	.byte	0x04, 0x11
        /*006e*/ 	.short	(.L_21 - .L_20)
	.align		4
.L_20:
        /*0070*/ 	.word	index@(_Z13update_stressiiiiiiffffPfS_S_S_S_S_iS_S_S_S_S_S_S_S_S_S_S_S_iiiiiii)
        /*0074*/ 	.word	0x00000000


	//----- nvinfo : EIATTR_REGCOUNT
	.align		4
.L_21:
        /*0078*/ 	.byte	0x04, 0x2f
        /*007a*/ 	.short	(.L_23 - .L_22)
	.align		4
.L_22:
        /*007c*/ 	.word	index@(_Z6get_d0fffiiiiPf)
        /*0080*/ 	.word	0x0000001c


	//----- nvinfo : EIATTR_FRAME_SIZE
	.align		4
.L_23:
        /*0084*/ 	.byte	0x04, 0x11
        /*0086*/ 	.short	(.L_25 - .L_24)
	.align		4
.L_24:
        /*0088*/ 	.word	index@($__internal_5_$__cuda_sm20_div_rn_f64_full)
        /*008c*/ 	.word	0x00000000


	//----- nvinfo : EIATTR_FRAME_SIZE
	.align		4
.L_25:
        /*0090*/ 	.byte	0x04, 0x11
        /*0092*/ 	.short	(.L_27 - .L_26)
	.align		4
.L_26:
        /*0094*/ 	.word	index@(_Z6get_d0fffiiiiPf)
        /*0098*/ 	.word	0x00000000


	//----- nvinfo : EIATTR_REGCOUNT
	.align		4
.L_27:
        /*009c*/ 	.byte	0x04, 0x2f
        /*009e*/ 	.short	(.L_29 - .L_28)
	.align		4
.L_28:
        /*00a0*/ 	.word	index@(_Z13initial_coffefiPfS_S_S_i)
        /*00a4*/ 	.word	0x00000020


	//----- nvinfo : EIATTR_FRAME_SIZE
	.align		4
.L_29:
        /*00a8*/ 	.byte	0x04, 0x11
        /*00aa*/ 	.short	(.L_31 - .L_30)
	.align		4
.L_30:
        /*00ac*/ 	.word	index@($_Z13initial_coffefiPfS_S_S_i$__internal_accurate_pow)
        /*00b0*/ 	.word	0x00000000


	//----- nvinfo : EIATTR_FRAME_SIZE
	.align		4
.L_31:
        /*00b4*/ 	.byte	0x04, 0x11
        /*00b6*/ 	.short	(.L_33 - .L_32)
	.align		4
.L_32:
        /*00b8*/ 	.word	index@($__internal_4_$__cuda_sm20_div_rn_f64_full)
        /*00bc*/ 	.word	0x00000000


	//----- nvinfo : EIATTR_FRAME_SIZE
	.align		4
.L_33:
        /*00c0*/ 	.byte	0x04, 0x11
        /*00c2*/ 	.short	(.L_35 - .L_34)
	.align		4
.L_34:
        /*00c4*/ 	.word	index@($__internal_3_$__cuda_sm20_dblrcp_rn_slowpath_v3)
        /*00c8*/ 	.word	0x00000000


	//----- nvinfo : EIATTR_FRAME_SIZE
	.align		4
.L_35:
        /*00cc*/ 	.byte	0x04, 0x11
        /*00ce*/ 	.short	(.L_37 - .L_36)
	.align		4
.L_36:
        /*00d0*/ 	.word	index@(_Z13initial_coffefiPfS_S_S_i)
        /*00d4*/ 	.word	0x00000000


	//----- nvinfo : EIATTR_REGCOUNT
	.align		4
.L_37:
        /*00d8*/ 	.byte	0x04, 0x2f
        /*00da*/ 	.short	(.L_39 - .L_38)
	.align		4
.L_38:
        /*00dc*/ 	.word	index@(_Z11shot_recordiiiiiiiiiPfS_)
        /*00e0*/ 	.word	0x0000000c


	//----- nvinfo : EIATTR_FRAME_SIZE
	.align		4
.L_39:
        /*00e4*/ 	.byte	0x04, 0x11
        /*00e6*/ 	.short	(.L_41 - .L_40)
	.align		4
.L_40:
        /*00e8*/ 	.word	index@(_Z11shot_recordiiiiiiiiiPfS_)
        /*00ec*/ 	.word	0x00000000


	//----- nvinfo : EIATTR_REGCOUNT
	.align		4
.L_41:
        /*00f0*/ 	.byte	0x04, 0x2f
        /*00f2*/ 	.short	(.L_43 - .L_42)
	.align		4
.L_42:
        /*00f4*/ 	.word	index@(_Z15mute_directwaveiiifffffiiiiiiPfS_ii)
        /*00f8*/ 	.word	0x00000028


	//----- nvinfo : EIATTR_FRAME_SIZE
	.align		4
.L_43:
        /*00fc*/ 	.byte	0x04, 0x11
        /*00fe*/ 	.short	(.L_45 - .L_44)
	.align		4
.L_44:
        /*0100*/ 	.word	index@($_Z15mute_directwaveiiifffffiiiiiiPfS_ii$__internal_accurate_pow)
        /*0104*/ 	.word	0x00000000


	//----- nvinfo : EIATTR_FRAME_SIZE
	.align		4
.L_45:
        /*0108*/ 	.byte	0x04, 0x11
        /*010a*/ 	.short	(.L_47 - .L_46)
	.align		4
.L_46:
        /*010c*/ 	.word	index@($__internal_2_$__cuda_sm3x_div_rn_noftz_f32_slowpath)
        /*0110*/ 	.word	0x00000000


	//----- nvinfo : EIATTR_FRAME_SIZE
	.align		4
.L_47:
        /*0114*/ 	.byte	0x04, 0x11
        /*0116*/ 	.short	(.L_49 - .L_48)
	.align		4
.L_48:
        /*0118*/ 	.word	index@($__internal_1_$__cuda_sm20_sqrt_rn_f32_slowpath)
        /*011c*/ 	.word	0x00000000


	//----- nvinfo : EIATTR_FRAME_SIZE
	.align		4
.L_49:
        /*0120*/ 	.byte	0x04, 0x11
        /*0122*/ 	.short	(.L_51 - .L_50)
	.align		4
.L_50:
        /*0124*/ 	.word	index@($__internal_0_$__cuda_sm20_div_rn_f64_full)
        /*0128*/ 	.word	0x00000000


	//----- nvinfo : EIATTR_FRAME_SIZE
	.align		4
.L_51:
        /*012c*/ 	.byte	0x04, 0x11
        /*012e*/ 	.short	(.L_53 - .L_52)
	.align		4
.L_52:
        /*0130*/ 	.word	index@(_Z15mute_directwaveiiifffffiiiiiiPfS_ii)
        /*0134*/ 	.word	0x00000000


	//----- nvinfo : EIATTR_MIN_STACK_SIZE
	.align		4
.L_53:
        /*0138*/ 	.byte	0x04, 0x12
        /*013a*/ 	.short	(.L_55 - .L_54)
	.align		4
.L_54:
        /*013c*/ 	.word	index@(_Z15mute_directwaveiiifffffiiiiiiPfS_ii)
        /*0140*/ 	.word	0x00000000


	//----- nvinfo : EIATTR_MIN_STACK_SIZE
	.align		4
.L_55:
        /*0144*/ 	.byte	0x04, 0x12
        /*0146*/ 	.short	(.L_57 - .L_56)
	.align		4
.L_56:
        /*0148*/ 	.word	index@(_Z11shot_recordiiiiiiiiiPfS_)
        /*014c*/ 	.word	0x00000000


	//----- nvinfo : EIATTR_MIN_STACK_SIZE
	.align		4
.L_57:
        /*0150*/ 	.byte	0x04, 0x12
        /*0152*/ 	.short	(.L_59 - .L_58)
	.align		4
.L_58:
        /*0154*/ 	.word	index@(_Z13initial_coffefiPfS_S_S_i)
        /*0158*/ 	.word	0x00000000


	//----- nvinfo : EIATTR_MIN_STACK_SIZE
	.align		4
.L_59:
        /*015c*/ 	.byte	0x04, 0x12
        /*015e*/ 	.short	(.L_61 - .L_60)
	.align		4
.L_60:
        /*0160*/ 	.word	index@(_Z6get_d0fffiiiiPf)
        /*0164*/ 	.word	0x00000000


	//----- nvinfo : EIATTR_MIN_STACK_SIZE
	.align		4
.L_61:
        /*0168*/ 	.byte	0x04, 0x12
        /*016a*/ 	.short	(.L_63 - .L_62)
	.align		4
.L_62:
        /*016c*/ 	.word	index@(_Z13update_stressiiiiiiffffPfS_S_S_S_S_iS_S_S_S_S_S_S_S_S_S_S_S_iiiiiii)
        /*0170*/ 	.word	0x00000000


	//----- nvinfo : EIATTR_MIN_STACK_SIZE
	.align		4
.L_63:
        /*0174*/ 	.byte	0x04, 0x12
        /*0176*/ 	.short	(.L_65 - .L_64)
	.align		4
.L_64:
        /*0178*/ 	.word	index@(_Z10update_veliiiiiiiffffPfS_S_S_S_S_S_S_S_S_S_S_S_S_)
        /*017c*/ 	.word	0x00000000


	//----- nvinfo : EIATTR_MIN_STACK_SIZE
	.align		4
.L_65:
        /*0180*/ 	.byte	0x04, 0x12
        /*0182*/ 	.short	(.L_67 - .L_66)
	.align		4
.L_66:
        /*0184*/ 	.word	index@(_Z10add_sourcefiiiiiiiiifffiiiiiPfi)
        /*0188*/ 	.word	0x00000000
.L_67:


//--------------------- .nv.compat                --------------------------
	.section	.nv.compat,"",@"SHT_CUDA_COMPAT_INFO"
	.align	4
        /*0000*/ 	.byte	0x02, 0x09, 0x00, 0x00, 0x02, 0x02, 0x01, 0x00, 0x02, 0x05, 0x05, 0x00, 0x03, 0x07, 0x01, 0x01
        /*0010*/ 	.byte	0x02, 0x03, 0x00, 0x00, 0x02, 0x06, 0x01, 0x00, 0x04, 0x0b, 0x08, 0x00, 0x01, 0x00, 0x00, 0x00
        /*0020*/ 	.byte	0x00, 0x00, 0x00, 0x00


//--------------------- .nv.info._Z15mute_directwaveiiifffffiiiiiiPfS_ii --------------------------
	.section	.nv.info._Z15mute_directwaveiiifffffiiiiiiPfS_ii,"",@"SHT_CUDA_INFO"
	.sectionflags	@""
	.align	4


	//----- nvinfo : EIATTR_CUDA_API_VERSION
	.align		4
        /*0000*/ 	.byte	0x04, 0x37
        /*0002*/ 	.short	(.L_69 - .L_68)
.L_68:
        /*0004*/ 	.word	0x00000082


	//----- nvinfo : EIATTR_KPARAM_INFO
	.align		4
.L_69:
        /*0008*/ 	.byte	0x04, 0x17
        /*000a*/ 	.short	(.L_71 - .L_70)
.L_70:
        /*000c*/ 	.word	0x00000000
        /*0010*/ 	.short	0x0011
        /*0012*/ 	.short	0x004c
        /*0014*/ 	.byte	0x00, 0xf0, 0x11, 0x00


	//----- nvinfo : EIATTR_KPARAM_INFO
	.align		4
.L_71:
        /*0018*/ 	.byte	0x04, 0x17
        /*001a*/ 	.short	(.L_73 - .L_72)
.L_72:
        /*001c*/ 	.word	0x00000000
        /*0020*/ 	.short	0x0010
        /*0022*/ 	.short	0x0048
        /*0024*/ 	.byte	0x00, 0xf0, 0x11, 0x00


	//----- nvinfo : EIATTR_KPARAM_INFO
	.align		4
.L_73:
        /*0028*/ 	.byte	0x04, 0x17
        /*002a*/ 	.short	(.L_75 - .L_74)
.L_74:
        /*002c*/ 	.word	0x00000000
        /*0030*/ 	.short	0x000f
        /*0032*/ 	.short	0x0040
        /*0034*/ 	.byte	0x00, 0xf5, 0x21, 0x00


	//----- nvinfo : EIATTR_KPARAM_INFO
	.align		4
.L_75:
        /*0038*/ 	.byte	0x04, 0x17
        /*003a*/ 	.short	(.L_77 - .L_76)
.L_76:
        /*003c*/ 	.word	0x00000000
        /*0040*/ 	.short	0x000e
        /*0042*/ 	.short	0x0038
        /*0044*/ 	.byte	0x00, 0xf5, 0x21, 0x00


	//----- nvinfo : EIATTR_KPARAM_INFO
	.align		4
.L_77:
        /*0048*/ 	.byte	0x04, 0x17
        /*004a*/ 	.short	(.L_79 - .L_78)
.L_78:
        /*004c*/ 	.word	0x00000000
        /*0050*/ 	.short	0x000d
        /*0052*/ 	.short	0x0034
        /*0054*/ 	.byte	0x00, 0xf0, 0x11, 0x00


	//----- nvinfo : EIATTR_KPARAM_INFO
	.align		4
.L_79:
        /*0058*/ 	.byte	0x04, 0x17
        /*005a*/ 	.short	(.L_81 - .L_80)
.L_80:
        /*005c*/ 	.word	0x00000000
        /*0060*/ 	.short	0x000c
        /*0062*/ 	.short	0x0030
        /*0064*/ 	.byte	0x00, 0xf0, 0x11, 0x00


	//----- nvinfo : EIATTR_KPARAM_INFO
	.align		4
.L_81:
        /*0068*/ 	.byte	0x04, 0x17
        /*006a*/ 	.short	(.L_83 - .L_82)
.L_82:
        /*006c*/ 	.word	0x00000000
        /*0070*/ 	.short	0x000b
        /*0072*/ 	.short	0x002c
        /*0074*/ 	.byte	0x00, 0xf0, 0x11, 0x00


	//----- nvinfo : EIATTR_KPARAM_INFO
	.align		4
.L_83:
        /*0078*/ 	.byte	0x04, 0x17
        /*007a*/ 	.short	(.L_85 - .L_84)
.L_84:
        /*007c*/ 	.word	0x00000000
        /*0080*/ 	.short	0x000a
        /*0082*/ 	.short	0x0028
        /*0084*/ 	.byte	0x00, 0xf0, 0x11, 0x00


	//----- nvinfo : EIATTR_KPARAM_INFO
	.align		4
.L_85:
        /*0088*/ 	.byte	0x04, 0x17
        /*008a*/ 	.short	(.L_87 - .L_86)
.L_86:
        /*008c*/ 	.word	0x00000000
        /*0090*/ 	.short	0x0009
        /*0092*/ 	.short	0x0024
        /*0094*/ 	.byte	0x00, 0xf0, 0x11, 0x00


	//----- nvinfo : EIATTR_KPARAM_INFO
	.align		4
.L_87:
        /*0098*/ 	.byte	0x04, 0x17
        /*009a*/ 	.short	(.L_89 - .L_88)
.L_88:
        /*009c*/ 	.word	0x00000000
        /*00a0*/ 	.short	0x0008
        /*00a2*/ 	.short	0x0020
        /*00a4*/ 	.byte	0x00, 0xf0, 0x11, 0x00


	//----- nvinfo : EIATTR_KPARAM_INFO
	.align		4
.L_89:
        /*00a8*/ 	.byte	0x04, 0x17
        /*00aa*/ 	.short	(.L_91 - .L_90)
.L_90:
        /*00ac*/ 	.word	0x00000000
        /*00b0*/ 	.short	0x0007
        /*00b2*/ 	.short	0x001c
        /*00b4*/ 	.byte	0x00, 0xf0, 0x11, 0x00


	//----- nvinfo : EIATTR_KPARAM_INFO
	.align		4
.L_91:
        /*00b8*/ 	.byte	0x04, 0x17
        /*00ba*/ 	.short	(.L_93 - .L_92)
.L_92:
        /*00bc*/ 	.word	0x00000000
        /*00c0*/ 	.short	0x0006
        /*00c2*/ 	.short	0x0018
        /*00c4*/ 	.byte	0x00, 0xf0, 0x11, 0x00


	//----- nvinfo : EIATTR_KPARAM_INFO
	.align		4
.L_93:
        /*00c8*/ 	.byte	0x04, 0x17
        /*00ca*/ 	.short	(.L_95 - .L_94)
.L_94:
        /*00cc*/ 	.word	0x00000000
        /*00d0*/ 	.short	0x0005
        /*00d2*/ 	.short	0x0014
        /*00d4*/ 	.byte	0x00, 0xf0, 0x11, 0x00


	//----- nvinfo : EIATTR_KPARAM_INFO
	.align		4
.L_95:
        /*00d8*/ 	.byte	0x04, 0x17
        /*00da*/ 	.short	(.L_97 - .L_96)
.L_96:
        /*00dc*/ 	.word	0x00000000
        /*00e0*/ 	.short	0x0004
        /*00e2*/ 	.short	0x0010
        /*00e4*/ 	.byte	0x00, 0xf0, 0x11, 0x00


	//----- nvinfo : EIATTR_KPARAM_INFO
	.align		4
.L_97:
        /*00e8*/ 	.byte	0x04, 0x17
        /*00ea*/ 	.short	(.L_99 - .L_98)
.L_98:
        /*00ec*/ 	.word	0x00000000
        /*00f0*/ 	.short	0x0003
        /*00f2*/ 	.short	0x000c
        /*00f4*/ 	.byte	0x00, 0xf0, 0x11, 0x00


	//----- nvinfo : EIATTR_KPARAM_INFO
	.align		4
.L_99:
        /*00f8*/ 	.byte	0x04, 0x17
        /*00fa*/ 	.short	(.L_101 - .L_100)
.L_100:
        /*00fc*/ 	.word	0x00000000
        /*0100*/ 	.short	0x0002
        /*0102*/ 	.short	0x0008
        /*0104*/ 	.byte	0x00, 0xf0, 0x11, 0x00


	//----- nvinfo : EIATTR_KPARAM_INFO
	.align		4
.L_101:
        /*0108*/ 	.byte	0x04, 0x17
        /*010a*/ 	.short	(.L_103 - .L_102)
.L_102:
        /*010c*/ 	.word	0x00000000
        /*0110*/ 	.short	0x0001
        /*0112*/ 	.short	0x0004
        /*0114*/ 	.byte	0x00, 0xf0, 0x11, 0x00


	//----- nvinfo : EIATTR_KPARAM_INFO
	.align		4
.L_103:
        /*0118*/ 	.byte	0x04, 0x17
        /*011a*/ 	.short	(.L_105 - .L_104)
.L_104:
        /*011c*/ 	.word	0x00000000
        /*0120*/ 	.short	0x0000
        /*0122*/ 	.short	0x0000
        /*0124*/ 	.byte	0x00, 0xf0, 0x11, 0x00


	//----- nvinfo : EIATTR_SPARSE_MMA_MASK
	.align		4
.L_105:
        /*0128*/ 	.byte	0x03, 0x50
        /*012a*/ 	.short	0x0000


	//----- nvinfo : EIATTR_MAXREG_COUNT
	.align		4
        /*012c*/ 	.byte	0x03, 0x1b
        /*012e*/ 	.short	0x00ff


	//----- nvinfo : EIATTR_MERCURY_ISA_VERSION
	.align		4
        /*0130*/ 	.byte	0x03, 0x5f
        /*0132*/ 	.short	0x0101


	//----- nvinfo : EIATTR_VRC_CTA_INIT_COUNT
	.align		4
        /*0134*/ 	.byte	0x02, 0x4a
	.zero		1
	.zero		1


	//----- nvinfo : EIATTR_EXIT_INSTR_OFFSETS
	.align		4
        /*0138*/ 	.byte	0x04, 0x1c
        /*013a*/ 	.short	(.L_107 - .L_106)


	//   ....[0]....
.L_106:
        /*013c*/ 	.word	0x00000050


	//   ....[1]....
        /*0140*/ 	.word	0x00000de0


	//----- nvinfo : EIATTR_CRS_STACK_SIZE
	.align		4
.L_107:
        /*0144*/ 	.byte	0x04, 0x1e
        /*0146*/ 	.short	(.L_109 - .L_108)
.L_108:
        /*0148*/ 	.word	0x00000000


	//----- nvinfo : EIATTR_CBANK_PARAM_SIZE
	.align		4
.L_109:
        /*014c*/ 	.byte	0x03, 0x19
        /*014e*/ 	.short	0x0050


	//----- nvinfo : EIATTR_PARAM_CBANK
	.align		4
        /*0150*/ 	.byte	0x04, 0x0a
        /*0152*/ 	.short	(.L_111 - .L_110)
	.align		4
.L_110:
        /*0154*/ 	.word	index@(.nv.constant0._Z15mute_directwaveiiifffffiiiiiiPfS_ii)
        /*0158*/ 	.short	0x0380
        /*015a*/ 	.short	0x0050


	//----- nvinfo : EIATTR_SW_WAR
	.align		4
.L_111:
        /*015c*/ 	.byte	0x04, 0x36
        /*015e*/ 	.short	(.L_113 - .L_112)
.L_112:
        /*0160*/ 	.word	0x00000008
.L_113:


//--------------------- .nv.info._Z11shot_recordiiiiiiiiiPfS_ --------------------------
	.section	.nv.info._Z11shot_recordiiiiiiiiiPfS_,"",@"SHT_CUDA_INFO"
	.sectionflags	@""
	.align	4


	//----- nvinfo : EIATTR_CUDA_API_VERSION
	.align		4
        /*0000*/ 	.byte	0x04, 0x37
        /*0002*/ 	.short	(.L_115 - .L_114)
.L_114:
        /*0004*/ 	.word	0x00000082


	//----- nvinfo : EIATTR_KPARAM_INFO
	.align		4
.L_115:
        /*0008*/ 	.byte	0x04, 0x17
        /*000a*/ 	.short	(.L_117 - .L_116)
.L_116:
        /*000c*/ 	.word	0x00000000
        /*0010*/ 	.short	0x000a
        /*0012*/ 	.short	0x0030
        /*0014*/ 	.byte	0x00, 0xf5, 0x21, 0x00


	//----- nvinfo : EIATTR_KPARAM_INFO
	.align		4
.L_117:
        /*0018*/ 	.byte	0x04, 0x17
        /*001a*/ 	.short	(.L_119 - .L_118)
.L_118:
        /*001c*/ 	.word	0x00000000
        /*0020*/ 	.short	0x0009
        /*0022*/ 	.short	0x0028
        /*0024*/ 	.byte	0x00, 0xf5, 0x21, 0x00


	//----- nvinfo : EIATTR_KPARAM_INFO
	.align		4
.L_119:
        /*0028*/ 	.byte	0x04, 0x17
        /*002a*/ 	.short	(.L_121 - .L_120)
.L_120:
        /*002c*/ 	.word	0x00000000
        /*0030*/ 	.short	0x0008
        /*0032*/ 	.short	0x0020
        /*0034*/ 	.byte	0x00, 0xf0, 0x11, 0x00


	//----- nvinfo : EIATTR_KPARAM_INFO
	.align		4
.L_121:
        /*0038*/ 	.byte	0x04, 0x17
        /*003a*/ 	.short	(.L_123 - .L_122)
.L_122:
        /*003c*/ 	.word	0x00000000
        /*0040*/ 	.short	0x0007
        /*0042*/ 	.short	0x001c
        /*0044*/ 	.byte	0x00, 0xf0, 0x11, 0x00


	//----- nvinfo : EIATTR_KPARAM_INFO
	.align		4
.L_123:
        /*0048*/ 	.byte	0x04, 0x17
        /*004a*/ 	.short	(.L_125 - .L_124)
.L_124:
        /*004c*/ 	.word	0x00000000
        /*0050*/ 	.short	0x0006
        /*0052*/ 	.short	0x0018
        /*0054*/ 	.byte	0x00, 0xf0, 0x11, 0x00


	//----- nvinfo : EIATTR_KPARAM_INFO
	.align		4
.L_125:
        /*0058*/ 	.byte	0x04, 0x17
        /*005a*/ 	.short	(.L_127 - .L_126)
.L_126:
        /*005c*/ 	.word	0x00000000
        /*0060*/ 	.short	0x0005
        /*0062*/ 	.short	0x0014
        /*0064*/ 	.byte	0x00, 0xf0, 0x11, 0x00


	//----- nvinfo : EIATTR_KPARAM_INFO
	.align		4
.L_127:
        /*0068*/ 	.byte	0x04, 0x17
        /*006a*/ 	.short	(.L_129 - .L_128)
.L_128:
        /*006c*/ 	.word	0x00000000
        /*0070*/ 	.short	0x0004
        /*0072*/ 	.short	0x0010
        /*0074*/ 	.byte	0x00, 0xf0, 0x11, 0x00


	//----- nvinfo : EIATTR_KPARAM_INFO
	.align		4
.L_129:
        /*0078*/ 	.byte	0x04, 0x17
        /*007a*/ 	.short	(.L_131 - .L_130)
.L_130:
        /*007c*/ 	.word	0x00000000
        /*0080*/ 	.short	0x0003
        /*0082*/ 	.short	0x000c
        /*0084*/ 	.byte	0x00, 0xf0, 0x11, 0x00


	//----- nvinfo : EIATTR_KPARAM_INFO
	.align		4
.L_131:
        /*0088*/ 	.byte	0x04, 0x17
        /*008a*/ 	.short	(.L_133 - .L_132)
.L_132:
        /*008c*/ 	.word	0x00000000
        /*0090*/ 	.short	0x0002
        /*0092*/ 	.short	0x0008
        /*0094*/ 	.byte	0x00, 0xf0, 0x11, 0x00


	//----- nvinfo : EIATTR_KPARAM_INFO
	.align		4
.L_133:
        /*0098*/ 	.byte	0x04, 0x17
        /*009a*/ 	.short	(.L_135 - .L_134)
.L_134:
        /*009c*/ 	.word	0x00000000
        /*00a0*/ 	.short	0x0001
        /*00a2*/ 	.short	0x0004
        /*00a4*/ 	.byte	0x00, 0xf0, 0x11, 0x00


	//----- nvinfo : EIATTR_KPARAM_INFO
	.align		4
.L_135:
        /*00a8*/ 	.byte	0x04, 0x17
        /*00aa*/ 	.short	(.L_137 - .L_136)
.L_136:
        /*00ac*/ 	.word	0x00000000
        /*00b0*/ 	.short	0x0000
        /*00b2*/ 	.short	0x0000
        /*00b4*/ 	.byte	0x00, 0xf0, 0x11, 0x00


	//----- nvinfo : EIATTR_SPARSE_MMA_MASK
	.align		4
.L_137:
        /*00b8*/ 	.byte	0x03, 0x50
        /*00ba*/ 	.short	0x0000


	//----- nvinfo : EIATTR_MAXREG_COUNT
	.align		4
        /*00bc*/ 	.byte	0x03, 0x1b
        /*00be*/ 	.short	0x00ff


	//----- nvinfo : EIATTR_MERCURY_ISA_VERSION
	.align		4
        /*00c0*/ 	.byte	0x03, 0x5f
        /*00c2*/ 	.short	0x0101


	//----- nvinfo : EIATTR_VRC_CTA_INIT_COUNT
	.align		4
        /*00c4*/ 	.byte	0x02, 0x4a
	.zero		1
	.zero		1


	//----- nvinfo : EIATTR_EXIT_INSTR_OFFSETS
	.align		4
        /*00c8*/ 	.byte	0x04, 0x1c
        /*00ca*/ 	.short	(.L_139 - .L_138)


	//   ....[0]....
.L_138:
        /*00cc*/ 	.word	0x00000090


	//   ....[1]....
        /*00d0*/ 	.word	0x00000340


	//----- nvinfo : EIATTR_CBANK_PARAM_SIZE
	.align		4
.L_139:
        /*00d4*/ 	.byte	0x03, 0x19
        /*00d6*/ 	.short	0x0038


	//----- nvinfo : EIATTR_PARAM_CBANK
	.align		4
        /*00d8*/ 	.byte	0x04, 0x0a
        /*00da*/ 	.short	(.L_141 - .L_140)
	.align		4
.L_140:
        /*00dc*/ 	.word	index@(.nv.constant0._Z11shot_recordiiiiiiiiiPfS_)
        /*00e0*/ 	.short	0x0380
        /*00e2*/ 	.short	0x0038


	//----- nvinfo : EIATTR_SW_WAR
	.align		4
.L_141:
        /*00e4*/ 	.byte	0x04, 0x36
        /*00e6*/ 	.short	(.L_143 - .L_142)
.L_142:
        /*00e8*/ 	.word	0x00000008
.L_143:


//--------------------- .nv.info._Z13initial_coffefiPfS_S_S_i --------------------------
	.section	.nv.info._Z13initial_coffefiPfS_S_S_i,"",@"SHT_CUDA_INFO"
	.sectionflags	@""
	.align	4


	//----- nvinfo : EIATTR_CUDA_API_VERSION
	.align		4
        /*0000*/ 	.byte	0x04, 0x37
        /*0002*/ 	.short	(.L_145 - .L_144)
.L_144:
        /*0004*/ 	.word	0x00000082


	//----- nvinfo : EIATTR_KPARAM_INFO
	.align		4
.L_145:
        /*0008*/ 	.byte	0x04, 0x17
        /*000a*/ 	.short	(.L_147 - .L_146)
.L_146:
        /*000c*/ 	.word	0x00000000
        /*0010*/ 	.short	0x0006
        /*0012*/ 	.short	0x0028
        /*0014*/ 	.byte	0x00, 0xf0, 0x11, 0x00


	//----- nvinfo : EIATTR_KPARAM_INFO
	.align		4
.L_147:
        /*0018*/ 	.byte	0x04, 0x17
        /*001a*/ 	.short	(.L_149 - .L_148)
.L_148:
        /*001c*/ 	.word	0x00000000
        /*0020*/ 	.short	0x0005
        /*0022*/ 	.short	0x0020
        /*0024*/ 	.byte	0x00, 0xf5, 0x21, 0x00


	//----- nvinfo : EIATTR_KPARAM_INFO
	.align		4
.L_149:
        /*0028*/ 	.byte	0x04, 0x17
        /*002a*/ 	.short	(.L_151 - .L_150)
.L_150:
        /*002c*/ 	.word	0x00000000
        /*0030*/ 	.short	0x0004
        /*0032*/ 	.short	0x0018
        /*0034*/ 	.byte	0x00, 0xf5, 0x21, 0x00


	//----- nvinfo : EIATTR_KPARAM_INFO
	.align		4
.L_151:
        /*0038*/ 	.byte	0x04, 0x17
        /*003a*/ 	.short	(.L_153 - .L_152)
.L_152:
        /*003c*/ 	.word	0x00000000
        /*0040*/ 	.short	0x0003
        /*0042*/ 	.short	0x0010
        /*0044*/ 	.byte	0x00, 0xf5, 0x21, 0x00


	//----- nvinfo : EIATTR_KPARAM_INFO
	.align		4
.L_153:
        /*0048*/ 	.byte	0x04, 0x17
        /*004a*/ 	.short	(.L_155 - .L_154)
.L_154:
        /*004c*/ 	.word	0x00000000
        /*0050*/ 	.short	0x0002
        /*0052*/ 	.short	0x0008
        /*0054*/ 	.byte	0x00, 0xf5, 0x21, 0x00


	//----- nvinfo : EIATTR_KPARAM_INFO
	.align		4
.L_155:
        /*0058*/ 	.byte	0x04, 0x17
        /*005a*/ 	.short	(.L_157 - .L_156)
.L_156:
        /*005c*/ 	.word	0x00000000
        /*0060*/ 	.short	0x0001
        /*0062*/ 	.short	0x0004
        /*0064*/ 	.byte	0x00, 0xf0, 0x11, 0x00


	//----- nvinfo : EIATTR_KPARAM_INFO
	.align		4
.L_157:
        /*0068*/ 	.byte	0x04, 0x17
        /*006a*/ 	.short	(.L_159 - .L_158)
.L_158:
        /*006c*/ 	.word	0x00000000
        /*0070*/ 	.short	0x0000
        /*0072*/ 	.short	0x0000
        /*0074*/ 	.byte	0x00, 0xf0, 0x11, 0x00


	//----- nvinfo : EIATTR_SPARSE_MMA_MASK
	.align		4
.L_159:
        /*0078*/ 	.byte	0x03, 0x50
        /*007a*/ 	.short	0x0000


	//----- nvinfo : EIATTR_MAXREG_COUNT
	.align		4
        /*007c*/ 	.byte	0x03, 0x1b
        /*007e*/ 	.short	0x00ff


	//----- nvinfo : EIATTR_MERCURY_ISA_VERSION
	.align		4
        /*0080*/ 	.byte	0x03, 0x5f
        /*0082*/ 	.short	0x0101


	//----- nvinfo : EIATTR_VRC_CTA_INIT_COUNT
	.align		4
        /*0084*/ 	.byte	0x02, 0x4a
	.zero		1
	.zero		1


	//----- nvinfo : EIATTR_EXIT_INSTR_OFFSETS
	.align		4
        /*0088*/ 	.byte	0x04, 0x1c
        /*008a*/ 	.short	(.L_161 - .L_160)


	//   ....[0]....
.L_160:
        /*008c*/ 	.word	0x00000090


	//   ....[1]....
        /*0090*/ 	.word	0x00000c50


	//   ....[2]....
        /*0094*/ 	.word	0x00000d60


	//   ....[3]....
        /*0098*/ 	.word	0x00001900


	//----- nvinfo : EIATTR_CRS_STACK_SIZE
	.align		4
.L_161:
        /*009c*/ 	.byte	0x04, 0x1e
        /*009e*/ 	.short	(.L_163 - .L_162)
.L_162:
        /*00a0*/ 	.word	0x00000000


	//----- nvinfo : EIATTR_CBANK_PARAM_SIZE
	.align		4
.L_163:
        /*00a4*/ 	.byte	0x03, 0x19
        /*00a6*/ 	.short	0x002c


	//----- nvinfo : EIATTR_PARAM_CBANK
	.align		4
        /*00a8*/ 	.byte	0x04, 0x0a
        /*00aa*/ 	.short	(.L_165 - .L_164)
	.align		4
.L_164:
        /*00ac*/ 	.word	index@(.nv.constant0._Z13initial_coffefiPfS_S_S_i)
        /*00b0*/ 	.short	0x0380
        /*00b2*/ 	.short	0x002c


	//----- nvinfo : EIATTR_SW_WAR
	.align		4
.L_165:
        /*00b4*/ 	.byte	0x04, 0x36
        /*00b6*/ 	.short	(.L_167 - .L_166)
.L_166:
        /*00b8*/ 	.word	0x00000008
.L_167:


//--------------------- .nv.info._Z6get_d0fffiiiiPf --------------------------
	.section	.nv.info._Z6get_d0fffiiiiPf,"",@"SHT_CUDA_INFO"
	.sectionflags	@""
	.align	4


	//----- nvinfo : EIATTR_CUDA_API_VERSION
	.align		4
        /*0000*/ 	.byte	0x04, 0x37
        /*0002*/ 	.short	(.L_169 - .L_168)
.L_168:
        /*0004*/ 	.word	0x00000082


	//----- nvinfo : EIATTR_KPARAM_INFO
	.align		4
.L_169:
        /*0008*/ 	.byte	0x04, 0x17
        /*000a*/ 	.short	(.L_171 - .L_170)
.L_170:
        /*000c*/ 	.word	0x00000000
        /*0010*/ 	.short	0x0007
        /*0012*/ 	.short	0x0020
        /*0014*/ 	.byte	0x00, 0xf5, 0x21, 0x00


	//----- nvinfo : EIATTR_KPARAM_INFO
	.align		4
.L_171:
        /*0018*/ 	.byte	0x04, 0x17
        /*001a*/ 	.short	(.L_173 - .L_172)
.L_172:
        /*001c*/ 	.word	0x00000000
        /*0020*/ 	.short	0x0006
        /*0022*/ 	.short	0x0018
        /*0024*/ 	.byte	0x00, 0xf0, 0x11, 0x00


	//----- nvinfo : EIATTR_KPARAM_INFO
	.align		4
.L_173:
        /*0028*/ 	.byte	0x04, 0x17
        /*002a*/ 	.short	(.L_175 - .L_174)
.L_174:
        /*002c*/ 	.word	0x00000000
        /*0030*/ 	.short	0x0005
        /*0032*/ 	.short	0x0014
        /*0034*/ 	.byte	0x00, 0xf0, 0x11, 0x00


	//----- nvinfo : EIATTR_KPARAM_INFO
	.align		4
.L_175:
        /*0038*/ 	.byte	0x04, 0x17
        /*003a*/ 	.short	(.L_177 - .L_176)
.L_176:
        /*003c*/ 	.word	0x00000000
        /*0040*/ 	.short	0x0004
        /*0042*/ 	.short	0x0010
        /*0044*/ 	.byte	0x00, 0xf0, 0x11, 0x00


	//----- nvinfo : EIATTR_KPARAM_INFO
	.align		4
.L_177:
        /*0048*/ 	.byte	0x04, 0x17
        /*004a*/ 	.short	(.L_179 - .L_178)
.L_178:
        /*004c*/ 	.word	0x00000000
        /*0050*/ 	.short	0x0003
        /*0052*/ 	.short	0x000c
        /*0054*/ 	.byte	0x00, 0xf0, 0x11, 0x00


	//----- nvinfo : EIATTR_KPARAM_INFO
	.align		4
.L_179:
        /*0058*/ 	.byte	0x04, 0x17
        /*005a*/ 	.short	(.L_181 - .L_180)
.L_180:
        /*005c*/ 	.word	0x00000000
        /*0060*/ 	.short	0x0002
        /*0062*/ 	.short	0x0008
        /*0064*/ 	.byte	0x00, 0xf0, 0x11, 0x00


	//----- nvinfo : EIATTR_KPARAM_INFO
	.align		4
.L_181:
        /*0068*/ 	.byte	0x04, 0x17
        /*006a*/ 	.short	(.L_183 - .L_182)
.L_182:
        /*006c*/ 	.word	0x00000000
        /*0070*/ 	.short	0x0001
        /*0072*/ 	.short	0x0004
        /*0074*/ 	.byte	0x00, 0xf0, 0x11, 0x00


	//----- nvinfo : EIATTR_KPARAM_INFO
	.align		4
.L_183:
        /*0078*/ 	.byte	0x04, 0x17
        /*007a*/ 	.short	(.L_185 - .L_184)
.L_184:
        /*007c*/ 	.word	0x00000000
        /*0080*/ 	.short	0x0000
        /*0082*/ 	.short	0x0000
        /*0084*/ 	.byte	0x00, 0xf0, 0x11, 0x00


	//----- nvinfo : EIATTR_SPARSE_MMA_MASK
	.align		4
.L_185:
        /*0088*/ 	.byte	0x03, 0x50
        /*008a*/ 	.short	0x0000


	//----- nvinfo : EIATTR_MAXREG_COUNT
	.align		4
        /*008c*/ 	.byte	0x03, 0x1b
        /*008e*/ 	.short	0x00ff


	//----- nvinfo : EIATTR_MERCURY_ISA_VERSION
	.align		4
        /*0090*/ 	.byte	0x03, 0x5f
        /*0092*/ 	.short	0x0101


	//----- nvinfo : EIATTR_VRC_CTA_INIT_COUNT
	.align		4
        /*0094*/ 	.byte	0x02, 0x4a
	.zero		1
	.zero		1


	//----- nvinfo : EIATTR_EXIT_INSTR_OFFSETS
	.align		4
        /*0098*/ 	.byte	0x04, 0x1c
        /*009a*/ 	.short	(.L_187 - .L_186)


	//   ....[0]....
.L_186:
        /*009c*/ 	.word	0x000007a0


	//----- nvinfo : EIATTR_CRS_STACK_SIZE
	.align		4
.L_187:
        /*00a0*/ 	.byte	0x04, 0x1e
        /*00a2*/ 	.short	(.L_189 - .L_188)
.L_188:
        /*00a4*/ 	.word	0x00000000


	//----- nvinfo : EIATTR_CBANK_PARAM_SIZE
	.align		4
.L_189:
        /*00a8*/ 	.byte	0x03, 0x19
        /*00aa*/ 	.short	0x0028


	//----- nvinfo : EIATTR_PARAM_CBANK
	.align		4
        /*00ac*/ 	.byte	0x04, 0x0a
        /*00ae*/ 	.short	(.L_191 - .L_190)
	.align		4
.L_190:
        /*00b0*/ 	.word	index@(.nv.constant0._Z6get_d0fffiiiiPf)
        /*00b4*/ 	.short	0x0380
        /*00b6*/ 	.short	0x0028


	//----- nvinfo : EIATTR_SW_WAR
	.align		4
.L_191:
        /*00b8*/ 	.byte	0x04, 0x36
        /*00ba*/ 	.short	(.L_193 - .L_192)
.L_192:
        /*00bc*/ 	.word	0x00000008
.L_193:


//--------------------- .nv.info._Z13update_stressiiiiiiffffPfS_S_S_S_S_iS_S_S_S_S_S_S_S_S_S_S_S_iiiiiii --------------------------
	.section	.nv.info._Z13update_stressiiiiiiffffPfS_S_S_S_S_iS_S_S_S_S_S_S_S_S_S_S_S_iiiiiii,"",@"SHT_CUDA_INFO"
	.sectionflags	@""
	.align	4


	//----- nvinfo : EIATTR_CUDA_API_VERSION
	.align		4
        /*0000*/ 	.byte	0x04, 0x37
        /*0002*/ 	.short	(.L_195 - .L_194)
.L_194:
        /*0004*/ 	.word	0x00000082


	//----- nvinfo : EIATTR_KPARAM_INFO
	.align		4
.L_195:
        /*0008*/ 	.byte	0x04, 0x17
        /*000a*/ 	.short	(.L_197 - .L_196)
.L_196:
        /*000c*/ 	.word	0x00000000
        /*0010*/ 	.short	0x0023
        /*0012*/ 	.short	0x00d8
        /*0014*/ 	.byte	0x00, 0xf0, 0x11, 0x00


	//----- nvinfo : EIATTR_KPARAM_INFO
	.align		4
.L_197:
        /*0018*/ 	.byte	0x04, 0x17
        /*001a*/ 	.short	(.L_199 - .L_198)
.L_198:
        /*001c*/ 	.word	0x00000000
        /*0020*/ 	.short	0x0022
        /*0022*/ 	.short	0x00d4
        /*0024*/ 	.byte	0x00, 0xf0, 0x11, 0x00


	//----- nvinfo : EIATTR_KPARAM_INFO
	.align		4
.L_199:
        /*0028*/ 	.byte	0x04, 0x17
        /*002a*/ 	.short	(.L_201 - .L_200)
.L_200:
        /*002c*/ 	.word	0x00000000
        /*0030*/ 	.short	0x0021
        /*0032*/ 	.short	0x00d0
        /*0034*/ 	.byte	0x00, 0xf0, 0x11, 0x00


	//----- nvinfo : EIATTR_KPARAM_INFO
	.align		4
.L_201:
        /*0038*/ 	.byte	0x04, 0x17
        /*003a*/ 	.short	(.L_203 - .L_202)
.L_202:
        /*003c*/ 	.word	0x00000000
        /*0040*/ 	.short	0x0020
        /*0042*/ 	.short	0x00cc
        /*0044*/ 	.byte	0x00, 0xf0, 0x11, 0x00


	//----- nvinfo : EIATTR_KPARAM_INFO
	.align		4
.L_203:
        /*0048*/ 	.byte	0x04, 0x17
        /*004a*/ 	.short	(.L_205 - .L_204)
.L_204:
        /*004c*/ 	.word	0x00000000
        /*0050*/ 	.short	0x001f
        /*0052*/ 	.short	0x00c8
        /*0054*/ 	.byte	0x00, 0xf0, 0x11, 0x00


	//----- nvinfo : EIATTR_KPARAM_INFO
	.align		4
.L_205:
        /*0058*/ 	.byte	0x04, 0x17
        /*005a*/ 	.short	(.L_207 - .L_206)
.L_206:
        /*005c*/ 	.word	0x00000000
        /*0060*/ 	.short	0x001e
        /*0062*/ 	.short	0x00c4
        /*0064*/ 	.byte	0x00, 0xf0, 0x11, 0x00


	//----- nvinfo : EIATTR_KPARAM_INFO
	.align		4
.L_207:
        /*0068*/ 	.byte	0x04, 0x17
        /*006a*/ 	.short	(.L_209 - .L_208)
.L_208:
        /*006c*/ 	.word	0x00000000
        /*0070*/ 	.short	0x001d
        /*0072*/ 	.short	0x00c0
        /*0074*/ 	.byte	0x00, 0xf0, 0x11, 0x00


	//----- nvinfo : EIATTR_KPARAM_INFO
	.align		4
.L_209:
        /*0078*/ 	.byte	0x04, 0x17
        /*007a*/ 	.short	(.L_211 - .L_210)
.L_210:
        /*007c*/ 	.word	0x00000000
        /*0080*/ 	.short	0x001c
        /*0082*/ 	.short	0x00b8
        /*0084*/ 	.byte	0x00, 0xf5, 0x21, 0x00


	//----- nvinfo : EIATTR_KPARAM_INFO
	.align		4
.L_211:
        /*0088*/ 	.byte	0x04, 0x17
        /*008a*/ 	.short	(.L_213 - .L_212)
.L_212:
        /*008c*/ 	.word	0x00000000
        /*0090*/ 	.short	0x001b
        /*0092*/ 	.short	0x00b0
        /*0094*/ 	.byte	0x00, 0xf5, 0x21, 0x00


	//----- nvinfo : EIATTR_KPARAM_INFO
	.align		4
.L_213:
        /*0098*/ 	.byte	0x04, 0x17
        /*009a*/ 	.short	(.L_215 - .L_214)
.L_214:
        /*009c*/ 	.word	0x00000000
        /*00a0*/ 	.short	0x001a
        /*00a2*/ 	.short	0x00a8
        /*00a4*/ 	.byte	0x00, 0xf5, 0x21, 0x00


	//----- nvinfo : EIATTR_KPARAM_INFO
	.align		4
.L_215:
        /*00a8*/ 	.byte	0x04, 0x17
        /*00aa*/ 	.short	(.L_217 - .L_216)
.L_216:
        /*00ac*/ 	.word	0x00000000
        /*00b0*/ 	.short	0x0019
        /*00b2*/ 	.short	0x00a0
        /*00b4*/ 	.byte	0x00, 0xf5, 0x21, 0x00


	//----- nvinfo : EIATTR_KPARAM_INFO
	.align		4
.L_217:
        /*00b8*/ 	.byte	0x04, 0x17
        /*00ba*/ 	.short	(.L_219 - .L_218)
.L_218:
        /*00bc*/ 	.word	0x00000000
        /*00c0*/ 	.short	0x0018
        /*00c2*/ 	.short	0x0098
        /*00c4*/ 	.byte	0x00, 0xf5, 0x21, 0x00


	//----- nvinfo : EIATTR_KPARAM_INFO
	.align		4
.L_219:
        /*00c8*/ 	.byte	0x04, 0x17
        /*00ca*/ 	.short	(.L_221 - .L_220)
.L_220:
        /*00cc*/ 	.word	0x00000000
        /*00d0*/ 	.short	0x0017
        /*00d2*/ 	.short	0x0090
        /*00d4*/ 	.byte	0x00, 0xf5, 0x21, 0x00


	//----- nvinfo : EIATTR_KPARAM_INFO
	.align		4
.L_221:
        /*00d8*/ 	.byte	0x04, 0x17
        /*00da*/ 	.short	(.L_223 - .L_222)
.L_222:
        /*00dc*/ 	.word	0x00000000
        /*00e0*/ 	.short	0x0016
        /*00e2*/ 	.short	0x0088
        /*00e4*/ 	.byte	0x00, 0xf5, 0x21, 0x00


	//----- nvinfo : EIATTR_KPARAM_INFO
	.align		4
.L_223:
        /*00e8*/ 	.byte	0x04, 0x17
        /*00ea*/ 	.short	(.L_225 - .L_224)
.L_224:
        /*00ec*/ 	.word	0x00000000
        /*00f0*/ 	.short	0x0015
        /*00f2*/ 	.short	0x0080
        /*00f4*/ 	.byte	0x00, 0xf5, 0x21, 0x00


	//----- nvinfo : EIATTR_KPARAM_INFO
	.align		4
.L_225:
        /*00f8*/ 	.byte	0x04, 0x17
        /*00fa*/ 	.short	(.L_227 - .L_226)
.L_226:
        /*00fc*/ 	.word	0x00000000
        /*0100*/ 	.short	0x0014
        /*0102*/ 	.short	0x0078
        /*0104*/ 	.byte	0x00, 0xf5, 0x21, 0x00


	//----- nvinfo : EIATTR_KPARAM_INFO
	.align		4
.L_227:
        /*0108*/ 	.byte	0x04, 0x17
        /*010a*/ 	.short	(.L_229 - .L_228)
.L_228:
        /*010c*/ 	.word	0x00000000
        /*0110*/ 	.short	0x0013
        /*0112*/ 	.short	0x0070
        /*0114*/ 	.byte	0x00, 0xf5, 0x21, 0x00


	//----- nvinfo : EIATTR_KPARAM_INFO
	.align		4
.L_229:
        /*0118*/ 	.byte	0x04, 0x17
        /*011a*/ 	.short	(.L_231 - .L_230)
.L_230:
        /*011c*/ 	.word	0x00000000
        /*0120*/ 	.short	0x0012
        /*0122*/ 	.short	0x0068
        /*0124*/ 	.byte	0x00, 0xf5, 0x21, 0x00


	//----- nvinfo : EIATTR_KPARAM_INFO
	.align		4
.L_231:
        /*0128*/ 	.byte	0x04, 0x17
        /*012a*/ 	.short	(.L_233 - .L_232)
.L_232:
        /*012c*/ 	.word	0x00000000
        /*0130*/ 	.short	0x0011
        /*0132*/ 	.short	0x0060
        /*0134*/ 	.byte	0x00, 0xf5, 0x21, 0x00


	//----- nvinfo : EIATTR_KPARAM_INFO
	.align		4
.L_233:
        /*0138*/ 	.byte	0x04, 0x17
        /*013a*/ 	.short	(.L_235 - .L_234)
.L_234:
        /*013c*/ 	.word	0x00000000
        /*0140*/ 	.short	0x0010
        /*0142*/ 	.short	0x0058
        /*0144*/ 	.byte	0x00, 0xf0, 0x11, 0x00


	//----- nvinfo : EIATTR_KPARAM_INFO
	.align		4
.L_235:
        /*0148*/ 	.byte	0x04, 0x17
        /*014a*/ 	.short	(.L_237 - .L_236)
.L_236:
        /*014c*/ 	.word	0x00000000
        /*0150*/ 	.short	0x000f
        /*0152*/ 	.short	0x0050
        /*0154*/ 	.byte	0x00, 0xf5, 0x21, 0x00


	//----- nvinfo : EIATTR_KPARAM_INFO
	.align		4
.L_237:
        /*0158*/ 	.byte	0x04, 0x17
        /*015a*/ 	.short	(.L_239 - .L_238)
.L_238:
        /*015c*/ 	.word	0x00000000
        /*0160*/ 	.short	0x000e
        /*0162*/ 	.short	0x0048
        /*0164*/ 	.byte	0x00, 0xf5, 0x21, 0x00


	//----- nvinfo : EIATTR_KPARAM_INFO
	.align		4
.L_239:
        /*0168*/ 	.byte	0x04, 0x17
        /*016a*/ 	.short	(.L_241 - .L_240)
.L_240:
        /*016c*/ 	.word	0x00000000
        /*0170*/ 	.short	0x000d
        /*0172*/ 	.short	0x0040
        /*0174*/ 	.byte	0x00, 0xf5, 0x21, 0x00


	//----- nvinfo : EIATTR_KPARAM_INFO
	.align		4
.L_241:
        /*0178*/ 	.byte	0x04, 0x17
        /*017a*/ 	.short	(.L_243 - .L_242)
.L_242:
        /*017c*/ 	.word	0x00000000
        /*0180*/ 	.short	0x000c
        /*0182*/ 	.short	0x0038
        /*0184*/ 	.byte	0x00, 0xf5, 0x21, 0x00


	//----- nvinfo : EIATTR_KPARAM_INFO
	.align		4
.L_243:
        /*0188*/ 	.byte	0x04, 0x17
        /*018a*/ 	.short	(.L_245 - .L_244)
.L_244:
        /*018c*/ 	.word	0x00000000
        /*0190*/ 	.short	0x000b
        /*0192*/ 	.short	0x0030
        /*0194*/ 	.byte	0x00, 0xf5, 0x21, 0x00


	//----- nvinfo : EIATTR_KPARAM_INFO
	.align		4
.L_245:
        /*0198*/ 	.byte	0x04, 0x17
        /*019a*/ 	.short	(.L_247 - .L_246)
.L_246:
        /*019c*/ 	.word	0x00000000
        /*01a0*/ 	.short	0x000a
        /*01a2*/ 	.short	0x0028
        /*01a4*/ 	.byte	0x00, 0xf5, 0x21, 0x00


	//----- nvinfo : EIATTR_KPARAM_INFO
	.align		4
.L_247:
        /*01a8*/ 	.byte	0x04, 0x17
        /*01aa*/ 	.short	(.L_249 - .L_248)
.L_248:
        /*01ac*/ 	.word	0x00000000
        /*01b0*/ 	.short	0x0009
        /*01b2*/ 	.short	0x0024
        /*01b4*/ 	.byte	0x00, 0xf0, 0x11, 0x00


	//----- nvinfo : EIATTR_KPARAM_INFO
	.align		4
.L_249:
        /*01b8*/ 	.byte	0x04, 0x17
        /*01ba*/ 	.short	(.L_251 - .L_250)
.L_250:
        /*01bc*/ 	.word	0x00000000
        /*01c0*/ 	.short	0x0008
        /*01c2*/ 	.short	0x0020
        /*01c4*/ 	.byte	0x00, 0xf0, 0x11, 0x00


	//----- nvinfo : EIATTR_KPARAM_INFO
	.align		4
.L_251:
        /*01c8*/ 	.byte	0x04, 0x17
        /*01ca*/ 	.short	(.L_253 - .L_252)
.L_252:
        /*01cc*/ 	.word	0x00000000
        /*01d0*/ 	.short	0x0007
        /*01d2*/ 	.short	0x001c
        /*01d4*/ 	.byte	0x00, 0xf0, 0x11, 0x00


	//----- nvinfo : EIATTR_KPARAM_INFO
	.align		4
.L_253:
        /*01d8*/ 	.byte	0x04, 0x17
        /*01da*/ 	.short	(.L_255 - .L_254)
.L_254:
        /*01dc*/ 	.word	0x00000000
        /*01e0*/ 	.short	0x0006
        /*01e2*/ 	.short	0x0018
        /*01e4*/ 	.byte	0x00, 0xf0, 0x11, 0x00


	//----- nvinfo : EIATTR_KPARAM_INFO
	.align		4
.L_255:
        /*01e8*/ 	.byte	0x04, 0x17
        /*01ea*/ 	.short	(.L_257 - .L_256)
.L_256:
        /*01ec*/ 	.word	0x00000000
        /*01f0*/ 	.short	0x0005
        /*01f2*/ 	.short	0x0014
        /*01f4*/ 	.byte	0x00, 0xf0, 0x11, 0x00


	//----- nvinfo : EIATTR_KPARAM_INFO
	.align		4
.L_257:
        /*01f8*/ 	.byte	0x04, 0x17
        /*01fa*/ 	.short	(.L_259 - .L_258)
.L_258:
        /*01fc*/ 	.word	0x00000000
        /*0200*/ 	.short	0x0004
        /*0202*/ 	.short	0x0010
        /*0204*/ 	.byte	0x00, 0xf0, 0x11, 0x00


	//----- nvinfo : EIATTR_KPARAM_INFO
	.align		4
.L_259:
        /*0208*/ 	.byte	0x04, 0x17
        /*020a*/ 	.short	(.L_261 - .L_260)
.L_260:
        /*020c*/ 	.word	0x00000000
        /*0210*/ 	.short	0x0003
        /*0212*/ 	.short	0x000c
        /*0214*/ 	.byte	0x00, 0xf0, 0x11, 0x00


	//----- nvinfo : EIATTR_KPARAM_INFO
	.align		4
.L_261:
        /*0218*/ 	.byte	0x04, 0x17
        /*021a*/ 	.short	(.L_263 - .L_262)
.L_262:
        /*021c*/ 	.word	0x00000000
        /*0220*/ 	.short	0x0002
        /*0222*/ 	.short	0x0008
        /*0224*/ 	.byte	0x00, 0xf0, 0x11, 0x00


	//----- nvinfo : EIATTR_KPARAM_INFO
	.align		4
.L_263:
        /*0228*/ 	.byte	0x04, 0x17
        /*022a*/ 	.short	(.L_265 - .L_264)
.L_264:
        /*022c*/ 	.word	0x00000000
        /*0230*/ 	.short	0x0001
        /*0232*/ 	.short	0x0004
        /*0234*/ 	.byte	0x00, 0xf0, 0x11, 0x00


	//----- nvinfo : EIATTR_KPARAM_INFO
	.align		4
.L_265:
        /*0238*/ 	.byte	0x04, 0x17
        /*023a*/ 	.short	(.L_267 - .L_266)
.L_266:
        /*023c*/ 	.word	0x00000000
        /*0240*/ 	.short	0x0000
        /*0242*/ 	.short	0x0000
        /*0244*/ 	.byte	0x00, 0xf0, 0x11, 0x00


	//----- nvinfo : EIATTR_SPARSE_MMA_MASK
	.align		4
.L_267:
        /*0248*/ 	.byte	0x03, 0x50
        /*024a*/ 	.short	0x0000


	//----- nvinfo : EIATTR_MAXREG_COUNT
	.align		4
        /*024c*/ 	.byte	0x03, 0x1b
        /*024e*/ 	.short	0x00ff


	//----- nvinfo : EIATTR_MERCURY_ISA_VERSION
	.align		4
        /*0250*/ 	.byte	0x03, 0x5f
        /*0252*/ 	.short	0x0101


	//----- nvinfo : EIATTR_VRC_CTA_INIT_COUNT
	.align		4
        /*0254*/ 	.byte	0x02, 0x4a
	.zero		1
	.zero		1


	//----- nvinfo : EIATTR_EXIT_INSTR_OFFSETS
	.align		4
        /*0258*/ 	.byte	0x04, 0x1c
        /*025a*/ 	.short	(.L_269 - .L_268)


	//   ....[0]....
.L_268:
        /*025c*/ 	.word	0x00000340


	//   ....[1]....
        /*0260*/ 	.word	0x00001120


	//----- nvinfo : EIATTR_CRS_STACK_SIZE
	.align		4
.L_269:
        /*0264*/ 	.byte	0x04, 0x1e
        /*0266*/ 	.short	(.L_271 - .L_270)
.L_270:
        /*0268*/ 	.word	0x00000000


	//----- nvinfo : EIATTR_CBANK_PARAM_SIZE
	.align		4
.L_271:
        /*026c*/ 	.byte	0x03, 0x19
        /*026e*/ 	.short	0x00dc


	//----- nvinfo : EIATTR_PARAM_CBANK
	.align		4
        /*0270*/ 	.byte	0x04, 0x0a
        /*0272*/ 	.short	(.L_273 - .L_272)
	.align		4
.L_272:
        /*0274*/ 	.word	index@(.nv.constant0._Z13update_stressiiiiiiffffPfS_S_S_S_S_iS_S_S_S_S_S_S_S_S_S_S_S_iiiiiii)
        /*0278*/ 	.short	0x0380
        /*027a*/ 	.short	0x00dc


	//----- nvinfo : EIATTR_SW_WAR
	.align		4
.L_273:
        /*027c*/ 	.byte	0x04, 0x36
        /*027e*/ 	.short	(.L_275 - .L_274)
.L_274:
        /*0280*/ 	.word	0x00000008
.L_275:


//--------------------- .nv.info._Z10update_veliiiiiiiffffPfS_S_S_S_S_S_S_S_S_S_S_S_S_ --------------------------
	.section	.nv.info._Z10update_veliiiiiiiffffPfS_S_S_S_S_S_S_S_S_S_S_S_S_,"",@"SHT_CUDA_INFO"
	.sectionflags	@""
	.align	4


	//----- nvinfo : EIATTR_CUDA_API_VERSION
	.align		4
        /*0000*/ 	.byte	0x04, 0x37
        /*0002*/ 	.short	(.L_277 - .L_276)
.L_276:
        /*0004*/ 	.word	0x00000082


	//----- nvinfo : EIATTR_KPARAM_INFO
	.align		4
.L_277:
        /*0008*/ 	.byte	0x04, 0x17
        /*000a*/ 	.short	(.L_279 - .L_278)
.L_278:
        /*000c*/ 	.word	0x00000000
        /*0010*/ 	.short	0x0018
        /*0012*/ 	.short	0x0098
        /*0014*/ 	.byte	0x00, 0xf5, 0x21, 0x00


	//----- nvinfo : EIATTR_KPARAM_INFO
	.align		4
.L_279:
        /*0018*/ 	.byte	0x04, 0x17
        /*001a*/ 	.short	(.L_281 - .L_280)
.L_280:
        /*001c*/ 	.word	0x00000000
        /*0020*/ 	.short	0x0017
        /*0022*/ 	.short	0x0090
        /*0024*/ 	.byte	0x00, 0xf5, 0x21, 0x00


	//----- nvinfo : EIATTR_KPARAM_INFO
	.align		4
.L_281:
        /*0028*/ 	.byte	0x04, 0x17
        /*002a*/ 	.short	(.L_283 - .L_282)
.L_282:
        /*002c*/ 	.word	0x00000000
        /*0030*/ 	.short	0x0016
        /*0032*/ 	.short	0x0088
        /*0034*/ 	.byte	0x00, 0xf5, 0x21, 0x00


	//----- nvinfo : EIATTR_KPARAM_INFO
	.align		4
.L_283:
        /*0038*/ 	.byte	0x04, 0x17
        /*003a*/ 	.short	(.L_285 - .L_284)
.L_284:
        /*003c*/ 	.word	0x00000000
        /*0040*/ 	.short	0x0015
        /*0042*/ 	.short	0x0080
        /*0044*/ 	.byte	0x00, 0xf5, 0x21, 0x00


	//----- nvinfo : EIATTR_KPARAM_INFO
	.align		4
.L_285:
        /*0048*/ 	.byte	0x04, 0x17
        /*004a*/ 	.short	(.L_287 - .L_286)
.L_286:
        /*004c*/ 	.word	0x00000000
        /*0050*/ 	.short	0x0014
        /*0052*/ 	.short	0x0078
        /*0054*/ 	.byte	0x00, 0xf5, 0x21, 0x00


	//----- nvinfo : EIATTR_KPARAM_INFO
	.align		4
.L_287:
        /*0058*/ 	.byte	0x04, 0x17
        /*005a*/ 	.short	(.L_289 - .L_288)
.L_288:
        /*005c*/ 	.word	0x00000000
        /*0060*/ 	.short	0x0013
        /*0062*/ 	.short	0x0070
        /*0064*/ 	.byte	0x00, 0xf5, 0x21, 0x00


	//----- nvinfo : EIATTR_KPARAM_INFO
	.align		4
.L_289:
        /*0068*/ 	.byte	0x04, 0x17
        /*006a*/ 	.short	(.L_291 - .L_290)
.L_290:
        /*006c*/ 	.word	0x00000000
        /*0070*/ 	.short	0x0012
        /*0072*/ 	.short	0x0068
        /*0074*/ 	.byte	0x00, 0xf5, 0x21, 0x00


	//----- nvinfo : EIATTR_KPARAM_INFO
	.align		4
.L_291:
        /*0078*/ 	.byte	0x04, 0x17
        /*007a*/ 	.short	(.L_293 - .L_292)
.L_292:
        /*007c*/ 	.word	0x00000000
        /*0080*/ 	.short	0x0011
        /*0082*/ 	.short	0x0060
        /*0084*/ 	.byte	0x00, 0xf5, 0x21, 0x00


	//----- nvinfo : EIATTR_KPARAM_INFO
	.align		4
.L_293:
        /*0088*/ 	.byte	0x04, 0x17
        /*008a*/ 	.short	(.L_295 - .L_294)
.L_294:
        /*008c*/ 	.word	0x00000000
        /*0090*/ 	.short	0x0010
        /*0092*/ 	.short	0x0058
        /*0094*/ 	.byte	0x00, 0xf5, 0x21, 0x00


	//----- nvinfo : EIATTR_KPARAM_INFO
	.align		4
.L_295:
        /*0098*/ 	.byte	0x04, 0x17
        /*009a*/ 	.short	(.L_297 - .L_296)
.L_296:
        /*009c*/ 	.word	0x00000000
        /*00a0*/ 	.short	0x000f
        /*00a2*/ 	.short	0x0050
        /*00a4*/ 	.byte	0x00, 0xf5, 0x21, 0x00


	//----- nvinfo : EIATTR_KPARAM_INFO
	.align		4
.L_297:
        /*00a8*/ 	.byte	0x04, 0x17
        /*00aa*/ 	.short	(.L_299 - .L_298)
.L_298:
        /*00ac*/ 	.word	0x00000000
        /*00b0*/ 	.short	0x000e
        /*00b2*/ 	.short	0x0048
        /*00b4*/ 	.byte	0x00, 0xf5, 0x21, 0x00


	//----- nvinfo : EIATTR_KPARAM_INFO
	.align		4
.L_299:
        /*00b8*/ 	.byte	0x04, 0x17
        /*00ba*/ 	.short	(.L_301 - .L_300)
.L_300:
        /*00bc*/ 	.word	0x00000000
        /*00c0*/ 	.short	0x000d
        /*00c2*/ 	.short	0x0040
        /*00c4*/ 	.byte	0x00, 0xf5, 0x21, 0x00


	//----- nvinfo : EIATTR_KPARAM_INFO
	.align		4
.L_301:
        /*00c8*/ 	.byte	0x04, 0x17
        /*00ca*/ 	.short	(.L_303 - .L_302)
.L_302:
        /*00cc*/ 	.word	0x00000000
        /*00d0*/ 	.short	0x000c
        /*00d2*/ 	.short	0x0038
        /*00d4*/ 	.byte	0x00, 0xf5, 0x21, 0x00


	//----- nvinfo : EIATTR_KPARAM_INFO
	.align		4
.L_303:
        /*00d8*/ 	.byte	0x04, 0x17
        /*00da*/ 	.short	(.L_305 - .L_304)
.L_304:
        /*00dc*/ 	.word	0x00000000
        /*00e0*/ 	.short	0x000b
        /*00e2*/ 	.short	0x0030
        /*00e4*/ 	.byte	0x00, 0xf5, 0x21, 0x00


	//----- nvinfo : EIATTR_KPARAM_INFO
	.align		4
.L_305:
        /*00e8*/ 	.byte	0x04, 0x17
        /*00ea*/ 	.short	(.L_307 - .L_306)
.L_306:
        /*00ec*/ 	.word	0x00000000
        /*00f0*/ 	.short	0x000a
        /*00f2*/ 	.short	0x0028
        /*00f4*/ 	.byte	0x00, 0xf0, 0x11, 0x00


	//----- nvinfo : EIATTR_KPARAM_INFO
	.align		4
.L_307:
        /*00f8*/ 	.byte	0x04, 0x17
        /*00fa*/ 	.short	(.L_309 - .L_308)
.L_308:
        /*00fc*/ 	.word	0x00000000
        /*0100*/ 	.short	0x0009
        /*0102*/ 	.short	0x0024
        /*0104*/ 	.byte	0x00, 0xf0, 0x11, 0x00


	//----- nvinfo : EIATTR_KPARAM_INFO
	.align		4
.L_309:
        /*0108*/ 	.byte	0x04, 0x17
        /*010a*/ 	.short	(.L_311 - .L_310)
.L_310:
        /*010c*/ 	.word	0x00000000
        /*0110*/ 	.short	0x0008
        /*0112*/ 	.short	0x0020
        /*0114*/ 	.byte	0x00, 0xf0, 0x11, 0x00


	//----- nvinfo : EIATTR_KPARAM_INFO
	.align		4
.L_311:
        /*0118*/ 	.byte	0x04, 0x17
        /*011a*/ 	.short	(.L_313 - .L_312)
.L_312:
        /*011c*/ 	.word	0x00000000
        /*0120*/ 	.short	0x0007
        /*0122*/ 	.short	0x001c
        /*0124*/ 	.byte	0x00, 0xf0, 0x11, 0x00


	//----- nvinfo : EIATTR_KPARAM_INFO
	.align		4
.L_313:
        /*0128*/ 	.byte	0x04, 0x17
        /*012a*/ 	.short	(.L_315 - .L_314)
.L_314:
        /*012c*/ 	.word	0x00000000
        /*0130*/ 	.short	0x0006
        /*0132*/ 	.short	0x0018
        /*0134*/ 	.byte	0x00, 0xf0, 0x11, 0x00


	//----- nvinfo : EIATTR_KPARAM_INFO
	.align		4
.L_315:
        /*0138*/ 	.byte	0x04, 0x17
        /*013a*/ 	.short	(.L_317 - .L_316)
.L_316:
        /*013c*/ 	.word	0x00000000
        /*0140*/ 	.short	0x0005
        /*0142*/ 	.short	0x0014
        /*0144*/ 	.byte	0x00, 0xf0, 0x11, 0x00


	//----- nvinfo : EIATTR_KPARAM_INFO
	.align		4
.L_317:
        /*0148*/ 	.byte	0x04, 0x17
        /*014a*/ 	.short	(.L_319 - .L_318)
.L_318:
        /*014c*/ 	.word	0x00000000
        /*0150*/ 	.short	0x0004
        /*0152*/ 	.short	0x0010
        /*0154*/ 	.byte	0x00, 0xf0, 0x11, 0x00


	//----- nvinfo : EIATTR_KPARAM_INFO
	.align		4
.L_319:
        /*0158*/ 	.byte	0x04, 0x17
        /*015a*/ 	.short	(.L_321 - .L_320)
.L_320:
        /*015c*/ 	.word	0x00000000
        /*0160*/ 	.short	0x0003
        /*0162*/ 	.short	0x000c
        /*0164*/ 	.byte	0x00, 0xf0, 0x11, 0x00


	//----- nvinfo : EIATTR_KPARAM_INFO
	.align		4
.L_321:
        /*0168*/ 	.byte	0x04, 0x17
        /*016a*/ 	.short	(.L_323 - .L_322)
.L_322:
        /*016c*/ 	.word	0x00000000
        /*0170*/ 	.short	0x0002
        /*0172*/ 	.short	0x0008
        /*0174*/ 	.byte	0x00, 0xf0, 0x11, 0x00


	//----- nvinfo : EIATTR_KPARAM_INFO
	.align		4
.L_323:
        /*0178*/ 	.byte	0x04, 0x17
        /*017a*/ 	.short	(.L_325 - .L_324)
.L_324:
        /*017c*/ 	.word	0x00000000
        /*0180*/ 	.short	0x0001
        /*0182*/ 	.short	0x0004
        /*0184*/ 	.byte	0x00, 0xf0, 0x11, 0x00


	//----- nvinfo : EIATTR_KPARAM_INFO
	.align		4
.L_325:
        /*0188*/ 	.byte	0x04, 0x17
        /*018a*/ 	.short	(.L_327 - .L_326)
.L_326:
        /*018c*/ 	.word	0x00000000
        /*0190*/ 	.short	0x0000
        /*0192*/ 	.short	0x0000
        /*0194*/ 	.byte	0x00, 0xf0, 0x11, 0x00


	//----- nvinfo : EIATTR_SPARSE_MMA_MASK
	.align		4
.L_327:
        /*0198*/ 	.byte	0x03, 0x50
        /*019a*/ 	.short	0x0000


	//----- nvinfo : EIATTR_MAXREG_COUNT
	.align		4
        /*019c*/ 	.byte	0x03, 0x1b
        /*019e*/ 	.short	0x00ff


	//----- nvinfo : EIATTR_MERCURY_ISA_VERSION
	.align		4
        /*01a0*/ 	.byte	0x03, 0x5f
        /*01a2*/ 	.short	0x0101


	//----- nvinfo : EIATTR_VRC_CTA_INIT_COUNT
	.align		4
        /*01a4*/ 	.byte	0x02, 0x4a
	.zero		1
	.zero		1


	//----- nvinfo : EIATTR_EXIT_INSTR_OFFSETS
	.align		4
        /*01a8*/ 	.byte	0x04, 0x1c
        /*01aa*/ 	.short	(.L_329 - .L_328)


	//   ....[0]....
.L_328:
        /*01ac*/ 	.word	0x000003e0


	//   ....[1]....
        /*01b0*/ 	.word	0x00001250


	//----- nvinfo : EIATTR_CRS_STACK_SIZE
	.align		4
.L_329:
        /*01b4*/ 	.byte	0x04, 0x1e
        /*01b6*/ 	.short	(.L_331 - .L_330)
.L_330:
        /*01b8*/ 	.word	0x00000000


	//----- nvinfo : EIATTR_CBANK_PARAM_SIZE
	.align		4
.L_331:
        /*01bc*/ 	.byte	0x03, 0x19
        /*01be*/ 	.short	0x00a0


	//----- nvinfo : EIATTR_PARAM_CBANK
	.align		4
        /*01c0*/ 	.byte	0x04, 0x0a
        /*01c2*/ 	.short	(.L_333 - .L_332)
	.align		4
.L_332:
        /*01c4*/ 	.word	index@(.nv.constant0._Z10update_veliiiiiiiffffPfS_S_S_S_S_S_S_S_S_S_S_S_S_)
        /*01c8*/ 	.short	0x0380
        /*01ca*/ 	.short	0x00a0


	//----- nvinfo : EIATTR_SW_WAR
	.align		4
.L_333:
        /*01cc*/ 	.byte	0x04, 0x36
        /*01ce*/ 	.short	(.L_335 - .L_334)
.L_334:
        /*01d0*/ 	.word	0x00000008
.L_335:


//--------------------- .nv.info._Z10add_sourcefiiiiiiiiifffiiiiiPfi --------------------------
	.section	.nv.info._Z10add_sourcefiiiiiiiiifffiiiiiPfi,"",@"SHT_CUDA_INFO"
	.sectionflags	@""
	.align	4


	//----- nvinfo : EIATTR_CUDA_API_VERSION
	.align		4
        /*0000*/ 	.byte	0x04, 0x37
        /*0002*/ 	.short	(.L_337 - .L_336)
.L_336:
        /*0004*/ 	.word	0x00000082


	//----- nvinfo : EIATTR_KPARAM_INFO
	.align		4
.L_337:
        /*0008*/ 	.byte	0x04, 0x17
        /*000a*/ 	.short	(.L_339 - .L_338)
.L_338:
        /*000c*/ 	.word	0x00000000
        /*0010*/ 	.short	0x0013
        /*0012*/ 	.short	0x0050
        /*0014*/ 	.byte	0x00, 0xf0, 0x11, 0x00


	//----- nvinfo : EIATTR_KPARAM_INFO
	.align		4
.L_339:
        /*0018*/ 	.byte	0x04, 0x17
        /*001a*/ 	.short	(.L_341 - .L_340)
.L_340:
        /*001c*/ 	.word	0x00000000
        /*0020*/ 	.short	0x0012
        /*0022*/ 	.short	0x0048
        /*0024*/ 	.byte	0x00, 0xf5, 0x21, 0x00


	//----- nvinfo : EIATTR_KPARAM_INFO
	.align		4
.L_341:
        /*0028*/ 	.byte	0x04, 0x17
        /*002a*/ 	.short	(.L_343 - .L_342)
.L_342:
        /*002c*/ 	.word	0x00000000
        /*0030*/ 	.short	0x0011
        /*0032*/ 	.short	0x0044
        /*0034*/ 	.byte	0x00, 0xf0, 0x11, 0x00


	//----- nvinfo : EIATTR_KPARAM_INFO
	.align		4
.L_343:
        /*0038*/ 	.byte	0x04, 0x17
        /*003a*/ 	.short	(.L_345 - .L_344)
.L_344:
        /*003c*/ 	.word	0x00000000
        /*0040*/ 	.short	0x0010
        /*0042*/ 	.short	0x0040
        /*0044*/ 	.byte	0x00, 0xf0, 0x11, 0x00


	//----- nvinfo : EIATTR_KPARAM_INFO
	.align		4
.L_345:
        /*0048*/ 	.byte	0x04, 0x17
        /*004a*/ 	.short	(.L_347 - .L_346)
.L_346:
        /*004c*/ 	.word	0x00000000
        /*0050*/ 	.short	0x000f
        /*0052*/ 	.short	0x003c
        /*0054*/ 	.byte	0x00, 0xf0, 0x11, 0x00


	//----- nvinfo : EIATTR_KPARAM_INFO
	.align		4
.L_347:
        /*0058*/ 	.byte	0x04, 0x17
        /*005a*/ 	.short	(.L_349 - .L_348)
.L_348:
        /*005c*/ 	.word	0x00000000
        /*0060*/ 	.short	0x000e
        /*0062*/ 	.short	0x0038
        /*0064*/ 	.byte	0x00, 0xf0, 0x11, 0x00


	//----- nvinfo : EIATTR_KPARAM_INFO
	.align		4
.L_349:
        /*0068*/ 	.byte	0x04, 0x17
        /*006a*/ 	.short	(.L_351 - .L_350)
.L_350:
        /*006c*/ 	.word	0x00000000
        /*0070*/ 	.short	0x000d
        /*0072*/ 	.short	0x0034
        /*0074*/ 	.byte	0x00, 0xf0, 0x11, 0x00


	//----- nvinfo : EIATTR_KPARAM_INFO
	.align		4
.L_351:
        /*0078*/ 	.byte	0x04, 0x17
        /*007a*/ 	.short	(.L_353 - .L_352)
.L_352:
        /*007c*/ 	.word	0x00000000
        /*0080*/ 	.short	0x000c
        /*0082*/ 	.short	0x0030
        /*0084*/ 	.byte	0x00, 0xf0, 0x11, 0x00


	//----- nvinfo : EIATTR_KPARAM_INFO
	.align		4
.L_353:
        /*0088*/ 	.byte	0x04, 0x17
        /*008a*/ 	.short	(.L_355 - .L_354)
.L_354:
        /*008c*/ 	.word	0x00000000
        /*0090*/ 	.short	0x000b
        /*0092*/ 	.short	0x002c
        /*0094*/ 	.byte	0x00, 0xf0, 0x11, 0x00


	//----- nvinfo : EIATTR_KPARAM_INFO
	.align		4
.L_355:
        /*0098*/ 	.byte	0x04, 0x17
        /*009a*/ 	.short	(.L_357 - .L_356)
.L_356:
        /*009c*/ 	.word	0x00000000
        /*00a0*/ 	.short	0x000a
        /*00a2*/ 	.short	0x0028
        /*00a4*/ 	.byte	0x00, 0xf0, 0x11, 0x00


	//----- nvinfo : EIATTR_KPARAM_INFO
	.align		4
.L_357:
        /*00a8*/ 	.byte	0x04, 0x17
        /*00aa*/ 	.short	(.L_359 - .L_358)
.L_358:
        /*00ac*/ 	.word	0x00000000
        /*00b0*/ 	.short	0x0009
        /*00b2*/ 	.short	0x0024
        /*00b4*/ 	.byte	0x00, 0xf0, 0x11, 0x00


	//----- nvinfo : EIATTR_KPARAM_INFO
	.align		4
.L_359:
        /*00b8*/ 	.byte	0x04, 0x17
        /*00ba*/ 	.short	(.L_361 - .L_360)
.L_360:
        /*00bc*/ 	.word	0x00000000
        /*00c0*/ 	.short	0x0008
        /*00c2*/ 	.short	0x0020
        /*00c4*/ 	.byte	0x00, 0xf0, 0x11, 0x00


	//----- nvinfo : EIATTR_KPARAM_INFO
	.align		4
.L_361:
        /*00c8*/ 	.byte	0x04, 0x17
        /*00ca*/ 	.short	(.L_363 - .L_362)
.L_362:
        /*00cc*/ 	.word	0x00000000
        /*00d0*/ 	.short	0x0007
        /*00d2*/ 	.short	0x001c
        /*00d4*/ 	.byte	0x00, 0xf0, 0x11, 0x00


	//----- nvinfo : EIATTR_KPARAM_INFO
	.align		4
.L_363:
        /*00d8*/ 	.byte	0x04, 0x17
        /*00da*/ 	.short	(.L_365 - .L_364)
.L_364:
        /*00dc*/ 	.word	0x00000000
        /*00e0*/ 	.short	0x0006
        /*00e2*/ 	.short	0x0018
        /*00e4*/ 	.byte	0x00, 0xf0, 0x11, 0x00


	//----- nvinfo : EIATTR_KPARAM_INFO
	.align		4
.L_365:
        /*00e8*/ 	.byte	0x04, 0x17
        /*00ea*/ 	.short	(.L_367 - .L_366)
.L_366:
        /*00ec*/ 	.word	0x00000000
        /*00f0*/ 	.short	0x0005
        /*00f2*/ 	.short	0x0014
        /*00f4*/ 	.byte	0x00, 0xf0, 0x11, 0x00


	//----- nvinfo : EIATTR_KPARAM_INFO
	.align		4
.L_367:
        /*00f8*/ 	.byte	0x04, 0x17
        /*00fa*/ 	.short	(.L_369 - .L_368)
.L_368:
        /*00fc*/ 	.word	0x00000000
        /*0100*/ 	.short	0x0004
        /*0102*/ 	.short	0x0010
        /*0104*/ 	.byte	0x00, 0xf0, 0x11, 0x00


	//----- nvinfo : EIATTR_KPARAM_INFO
	.align		4
.L_369:
        /*0108*/ 	.byte	0x04, 0x17
        /*010a*/ 	.short	(.L_371 - .L_370)
.L_370:
        /*010c*/ 	.word	0x00000000
        /*0110*/ 	.short	0x0003
        /*0112*/ 	.short	0x000c
        /*0114*/ 	.byte	0x00, 0xf0, 0x11, 0x00


	//----- nvinfo : EIATTR_KPARAM_INFO
	.align		4
.L_371:
        /*0118*/ 	.byte	0x04, 0x17
        /*011a*/ 	.short	(.L_373 - .L_372)
.L_372:
        /*011c*/ 	.word	0x00000000
        /*0120*/ 	.short	0x0002
        /*0122*/ 	.short	0x0008
        /*0124*/ 	.byte	0x00, 0xf0, 0x11, 0x00


	//----- nvinfo : EIATTR_KPARAM_INFO
	.align		4
.L_373:
        /*0128*/ 	.byte	0x04, 0x17
        /*012a*/ 	.short	(.L_375 - .L_374)
.L_374:
        /*012c*/ 	.word	0x00000000
        /*0130*/ 	.short	0x0001
        /*0132*/ 	.short	0x0004
        /*0134*/ 	.byte	0x00, 0xf0, 0x11, 0x00


	//----- nvinfo : EIATTR_KPARAM_INFO
	.align		4
.L_375:
        /*0138*/ 	.byte	0x04, 0x17
        /*013a*/ 	.short	(.L_377 - .L_376)
.L_376:
        /*013c*/ 	.word	0x00000000
        /*0140*/ 	.short	0x0000
        /*0142*/ 	.short	0x0000
        /*0144*/ 	.byte	0x00, 0xf0, 0x11, 0x00


	//----- nvinfo : EIATTR_SPARSE_MMA_MASK
	.align		4
.L_377:
        /*0148*/ 	.byte	0x03, 0x50
        /*014a*/ 	.short	0x0000


	//----- nvinfo : EIATTR_MAXREG_COUNT
	.align		4
        /*014c*/ 	.byte	0x03, 0x1b
        /*014e*/ 	.short	0x00ff


	//----- nvinfo : EIATTR_MERCURY_ISA_VERSION
	.align		4
        /*0150*/ 	.byte	0x03, 0x5f
        /*0152*/ 	.short	0x0101


	//----- nvinfo : EIATTR_VRC_CTA_INIT_COUNT
	.align		4
        /*0154*/ 	.byte	0x02, 0x4a
	.zero		1
	.zero		1


	//----- nvinfo : EIATTR_EXIT_INSTR_OFFSETS
	.align		4
        /*0158*/ 	.byte	0x04, 0x1c
        /*015a*/ 	.short	(.L_379 - .L_378)


	//   ....[0]....
.L_378:
        /*015c*/ 	.word	0x00001950


	//   ....[1]....
        /*0160*/ 	.word	0x00001ae0


	//----- nvinfo : EIATTR_INDIRECT_BRANCH_TARGETS
	.align		4
.L_379:
        /*0164*/ 	.byte	0x04, 0x34
        /*0166*/ 	.short	(.L_381 - .L_380)


	//   ....[0]....
.L_380:
        /*0168*/ 	.word	.L_x_141@srel
        /*016c*/ 	.short	0x0
        /*016e*/ 	.short	0x0
        /*0170*/ 	.word	0x3
        /*0174*/ 	.word	.L_x_142@srel
        /*0178*/ 	.word	.L_x_143@srel
        /*017c*/ 	.word	.L_x_128@srel


	//   ....[1]....
        /*0180*/ 	.word	.L_x_145@srel
        /*0184*/ 	.short	0x0
        /*0186*/ 	.short	0x0
        /*0188*/ 	.word	0x3
        /*018c*/ 	.word	.L_x_146@srel
        /*0190*/ 	.word	.L_x_147@srel
        /*0194*/ 	.word	.L_x_128@srel


	//----- nvinfo : EIATTR_CRS_STACK_SIZE
	.align		4
.L_381:
        /*0198*/ 	.byte	0x04, 0x1e
        /*019a*/ 	.short	(.L_383 - .L_382)
.L_382:
        /*019c*/ 	.word	0x00000000


	//----- nvinfo : EIATTR_CBANK_PARAM_SIZE
	.align		4
.L_383:
        /*01a0*/ 	.byte	0x03, 0x19
        /*01a2*/ 	.short	0x0054


	//----- nvinfo : EIATTR_PARAM_CBANK
	.align		4
        /*01a4*/ 	.byte	0x04, 0x0a
        /*01a6*/ 	.short	(.L_385 - .L_384)
	.align		4
.L_384:
        /*01a8*/ 	.word	index@(.nv.constant0._Z10add_sourcefiiiiiiiiifffiiiiiPfi)
        /*01ac*/ 	.short	0x0380
        /*01ae*/ 	.short	0x0054


	//----- nvinfo : EIATTR_SW_WAR
	.align		4
.L_385:
        /*01b0*/ 	.byte	0x04, 0x36
        /*01b2*/ 	.short	(.L_387 - .L_386)
.L_386:
        /*01b4*/ 	.word	0x00000008
.L_387:


//--------------------- .nv.callgraph             --------------------------
	.section	.nv.callgraph,"",@"SHT_CUDA_CALLGRAPH"
	.align	4
	.sectionentsize	8
	.align		4
        /*0000*/ 	.word	0x00000000
	.align		4
        /*0004*/ 	.word	0xffffffff
	.align		4
        /*0008*/ 	.word	0x00000000
	.align		4
        /*000c*/ 	.word	0xfffffffe
	.align		4
        /*0010*/ 	.word	0x00000000
	.align		4
        /*0014*/ 	.word	0xfffffffd
	.align		4
        /*0018*/ 	.word	0x00000000
	.align		4
        /*001c*/ 	.word	0xfffffffc


//--------------------- .nv.constant4             --------------------------
	.section	.nv.constant4,"a",@progbits
	.align	8
	.align		8
.nv.constant4:
        /*0000*/ 	.dword	d0


//--------------------- .nv.constant3             --------------------------
	.section	.nv.constant3,"a",@progbits
	.align	4
.nv.constant3:
	.type		c,@object
	.size		c,(.L_1 - c)
c:
        /*0000*/ 	.byte	0xff, 0x1f, 0x99, 0x3f, 0x55, 0x55, 0xa3, 0xbd, 0xcd, 0xcc, 0x1c, 0x3c, 0x6f, 0xdb, 0x36, 0xba
.L_1:


//--------------------- .nv.constant2._Z10add_sourcefiiiiiiiiifffiiiiiPfi --------------------------
	.section	.nv.constant2._Z10add_sourcefiiiiiiiiifffiiiiiPfi,"a",@progbits
	.sectionflags	@""
	.align	4
.nv.constant2._Z10add_sourcefiiiiiiiiifffiiiiiPfi:
        /*0000*/ 	.byte	0xe0, 0x09, 0x00, 0x00, 0x90, 0x03, 0x00, 0x00, 0x20, 0x19, 0x00, 0x00, 0x60, 0x13, 0x00, 0x00
        /*0010*/ 	.byte	0xc0, 0x0e, 0x00, 0x00, 0x20, 0x19, 0x00, 0x00


//--------------------- .text._Z15mute_directwaveiiifffffiiiiiiPfS_ii --------------------------
	.section	.text._Z15mute_directwaveiiifffffiiiiiiPfS_ii,"ax",@progbits
	.align	128
        .global         _Z15mute_directwaveiiifffffiiiiiiPfS_ii
        .type           _Z15mute_directwaveiiifffffiiiiiiPfS_ii,@function
        .size           _Z15mute_directwaveiiifffffiiiiiiPfS_ii,(.L_x_152 - _Z15mute_directwaveiiifffffiiiiiiPfS_ii)
        .other          _Z15mute_directwaveiiifffffiiiiiiPfS_ii,@"STO_CUDA_ENTRY STV_DEFAULT"
_Z15mute_directwaveiiifffffiiiiiiPfS_ii:
.text._Z15mute_directwaveiiifffffiiiiiiPfS_ii:
[----:B------:R-:W-:Y:S08]  /*0000*/  LDC R1, c[0x0][0x37c] ;  /* 0x0000df00ff017b82 */ /* 0x000ff00000000800 */
[----:B------:R-:W0:Y:S08]  /*0010*/  LDC R15, c[0x0][0x388] ;  /* 0x0000e200ff0f7b82 */ /* 0x000e300000000800 */
[----:B------:R-:W1:Y:S08]  /*0020*/  S2UR UR4, SR_CTAID.X ;  /* 0x00000000000479c3 */ /* 0x000e700000002500 */
[----:B------:R-:W2:Y:S01]  /*0030*/  S2UR UR5, SR_CTAID.Y ;  /* 0x00000000000579c3 */ /* 0x000ea20000002600 */
[----:B0-----:R-:W-:-:S13]  /*0040*/  ISETP.GE.AND P0, PT, R15, 0x1, PT ;  /* 0x000000010f00780c */ /* 0x001fda0003f06270 */
[----:B-12---:R-:W-:Y:S05]  /*0050*/  @!P0 EXIT ;  /* 0x000000000000894d */ /* 0x006fea0003800000 */
[----:B------:R-:W0:Y:S01]  /*0060*/  LDC R6, c[0x0][0x390] ;  /* 0x0000e400ff067b82 */ /* 0x000e220000000800 */
[----:B------:R-:W0:Y:S01]  /*0070*/  LDCU UR6, c[0x0][0x38c] ;  /* 0x00007180ff0677ac */ /* 0x000e220008000800 */
[----:B------:R-:W-:Y:S01]  /*0080*/  IMAD.MOV.U32 R2, RZ, RZ, 0x1 ;  /* 0x00000001ff027424 */ /* 0x000fe200078e00ff */
[----:B------:R-:W1:Y:S01]  /*0090*/  S2R R11, SR_TID.X ;  /* 0x00000000000b7919 */ /* 0x000e620000002100 */
[----:B------:R-:W2:Y:S04]  /*00a0*/  S2R R13, SR_TID.Y ;  /* 0x00000000000d7919 */ /* 0x000ea80000002200 */
[----:B------:R-:W1:Y:S08]  /*00b0*/  LDC R0, c[0x0][0x360] ;  /* 0x0000d800ff007b82 */ /* 0x000e700000000800 */
[----:B------:R-:W2:Y:S01]  /*00c0*/  LDC R10, c[0x0][0x364] ;  /* 0x0000d900ff0a7b82 */ /* 0x000ea20000000800 */
[----:B0-----:R-:W-:Y:S01]  /*00d0*/  FMUL R6, R6, UR6 ;  /* 0x0000000606067c20 */ /* 0x001fe20008400000 */
[----:B------:R-:W0:Y:S05]  /*00e0*/  LDCU UR6, c[0x0][0x380] ;  /* 0x00007000ff0677ac */ /* 0x000e2a0008000800 */
[----:B------:R-:W3:Y:S08]  /*00f0*/  F2F.F64.F32 R6, R6 ;  /* 0x0000000600067310 */ /* 0x000ef00000201800 */
[----:B---3--:R-:W3:Y:S02]  /*0100*/  MUFU.RCP64H R3, R7 ;  /* 0x0000000700037308 */ /* 0x008ee40000001800 */
[----:B---3--:R-:W-:-:S08]  /*0110*/  DFMA R4, -R6, R2, 1 ;  /* 0x3ff000000604742b */ /* 0x008fd00000000102 */
[----:B------:R-:W-:-:S08]  /*0120*/  DFMA R4, R4, R4, R4 ;  /* 0x000000040404722b */ /* 0x000fd00000000004 */
[----:B------:R-:W-:-:S08]  /*0130*/  DFMA R4, R2, R4, R2 ;  /* 0x000000040204722b */ /* 0x000fd00000000002 */
[----:B------:R-:W-:-:S08]  /*0140*/  DFMA R2, -R6, R4, 1 ;  /* 0x3ff000000602742b */ /* 0x000fd00000000104 */
[----:B------:R-:W-:-:S08]  /*0150*/  DFMA R2, R4, R2, R4 ;  /* 0x000000020402722b */ /* 0x000fd00000000004 */
[----:B------:R-:W-:-:S08]  /*0160*/  DMUL R8, R2, 2 ;  /* 0x4000000002087828 */ /* 0x000fd00000000000 */
[----:B------:R-:W-:-:S08]  /*0170*/  DFMA R4, -R6, R8, 2 ;  /* 0x400000000604742b */ /* 0x000fd00000000108 */
[----:B------:R-:W-:Y:S01]  /*0180*/  DFMA R8, R2, R4, R8 ;  /* 0x000000040208722b */ /* 0x000fe20000000008 */
[----:B-1----:R-:W-:Y:S01]  /*0190*/  IMAD R2, R0, UR4, R11 ;  /* 0x0000000400027c24 */ /* 0x002fe2000f8e020b */
[----:B------:R-:W-:Y:S01]  /*01a0*/  UMOV UR4, URZ ;  /* 0x000000ff00047c82 */ /* 0x000fe20008000000 */
[----:B--2---:R-:W-:-:S07]  /*01b0*/  IMAD R3, R10, UR5, R13 ;  /* 0x000000050a037c24 */ /* 0x004fce000f8e020d */
[----:B------:R-:W-:-:S05]  /*01c0*/  FFMA R4, RZ, R7, R9 ;  /* 0x00000007ff047223 */ /* 0x000fca0000000009 */
[----:B------:R-:W-:Y:S01]  /*01d0*/  FSETP.GT.AND P0, PT, |R4|, 1.469367938527859385e-39, PT ;  /* 0x001000000400780b */ /* 0x000fe20003f04200 */
[----:B0-----:R-:W-:-:S04]  /*01e0*/  IMAD R4, R3, UR6, R2 ;  /* 0x0000000603047c24 */ /* 0x001fc8000f8e0202 */
[----:B------:R-:W-:-:S08]  /*01f0*/  IMAD R4, R4, R15, RZ ;  /* 0x0000000f04047224 */ /* 0x000fd000078e02ff */
[----:B------:R-:W-:Y:S05]  /*0200*/  @P0 BRA `(.L_x_0) ;  /* 0x0000000000080947 */ /* 0x000fea0003800000 */
[----:B------:R-:W-:-:S07]  /*0210*/  MOV R0, 0x230 ;  /* 0x0000023000007802 */ /* 0x000fce0000000f00 */
[----:B------:R-:W-:Y:S05]  /*0220*/  CALL.REL.NOINC `($__internal_0_$__cuda_sm20_div_rn_f64_full) ;  /* 0x0000000800f07944 */ /* 0x000fea0003c00000 */
.L_x_0:
[----:B------:R-:W0:Y:S01]  /*0230*/  LDCU UR5, c[0x0][0x3b0] ;  /* 0x00007600ff0577ac */ /* 0x000e220008000800 */
[----:B------:R-:W1:Y:S01]  /*0240*/  LDC R6, c[0x0][0x38c] ;  /* 0x0000e300ff067b82 */ /* 0x000e620000000800 */
[----:B------:R-:W2:Y:S01]  /*0250*/  F2I.F64.TRUNC R32, R8 ;  /* 0x0000000800207311 */ /* 0x000ea2000030d100 */
[----:B------:R-:W3:Y:S01]  /*0260*/  LDCU UR6, c[0x0][0x39c] ;  /* 0x00007380ff0677ac */ /* 0x000ee20008000800 */
[----:B------:R-:W2:Y:S05]  /*0270*/  LDCU UR8, c[0x0][0x3c8] ;  /* 0x00007900ff0877ac */ /* 0x000eaa0008000800 */
[----:B------:R-:W4:Y:S01]  /*0280*/  LDC R7, c[0x0][0x3cc] ;  /* 0x0000f300ff077b82 */ /* 0x000f220000000800 */
[----:B------:R-:W1:Y:S01]  /*0290*/  LDCU UR9, c[0x0][0x394] ;  /* 0x00007280ff0977ac */ /* 0x000e620008000800 */
[----:B------:R-:W1:Y:S06]  /*02a0*/  LDCU UR10, c[0x0][0x398] ;  /* 0x00007300ff0a77ac */ /* 0x000e6c0008000800 */
[----:B------:R-:W1:Y:S01]  /*02b0*/  LDC R30, c[0x0][0x3b4] ;  /* 0x0000ed00ff1e7b82 */ /* 0x000e620000000800 */
[----:B0-----:R-:W-:Y:S01]  /*02c0*/  I2FP.F32.S32 R5, UR5 ;  /* 0x0000000500057c45 */ /* 0x001fe20008201400 */
[----:B------:R-:W0:Y:S04]  /*02d0*/  LDCU UR5, c[0x0][0x388] ;  /* 0x00007100ff0577ac */ /* 0x000e280008000800 */
[----:B---3--:R-:W-:Y:S01]  /*02e0*/  FMUL R5, R5, UR6 ;  /* 0x0000000605057c20 */ /* 0x008fe20008400000 */
[----:B------:R-:W3:Y:S01]  /*02f0*/  LDCU.64 UR6, c[0x0][0x358] ;  /* 0x00006b00ff0677ac */ /* 0x000ee20008000a00 */
[----:B--2---:R-:W-:-:S02]  /*0300*/  VIADD R32, R32, UR8 ;  /* 0x0000000820207c36 */ /* 0x004fc40008000000 */
[----:B------:R-:W2:Y:S01]  /*0310*/  F2F.F64.F32 R10, R5 ;  /* 0x00000005000a7310 */ /* 0x000ea20000201800 */
[----:B------:R-:W1:Y:S01]  /*0320*/  LDCU.64 UR16, c[0x0][0x380] ;  /* 0x00007000ff1077ac */ /* 0x000e620008000a00 */
[----:B0-----:R-:W-:Y:S01]  /*0330*/  UIADD3 UR5, UPT, UPT, -UR5, URZ, URZ ;  /* 0x000000ff05057290 */ /* 0x001fe2000fffe1ff */
[----:B--2---:R-:W-:-:S10]  /*0340*/  DADD R12, R10, 2 ;  /* 0x400000000a0c7429 */ /* 0x004fd40000000000 */
[----:B---3--:R-:W-:-:S07]  /*0350*/  LOP3.LUT R31, R13, 0x7ff00000, RZ, 0xc0, !PT ;  /* 0x7ff000000d1f7812 */ /* 0x008fce00078ec0ff */
.L_x_17:
[----:B-1----:R-:W-:Y:S01]  /*0360*/  ISETP.GE.AND P0, PT, R3, UR17, PT ;  /* 0x0000001103007c0c */ /* 0x002fe2000bf06270 */
[----:B------:R-:W-:Y:S03]  /*0370*/  BSSY.RECONVERGENT B0, `(.L_x_1) ;  /* 0x00000a1000007945 */ /* 0x000fe60003800200 */
[----:B------:R-:W-:-:S13]  /*0380*/  ISETP.GE.OR P0, PT, R2, UR16, P0 ;  /* 0x0000001002007c0c */ /* 0x000fda0008706670 */
[----:B0-----:R-:W-:Y:S05]  /*0390*/  @P0 BRA `(.L_x_2) ;  /* 0x0000000800780947 */ /* 0x001fea0003800000 */
[----:B----4-:R-:W-:Y:S01]  /*03a0*/  IABS R13, R7 ;  /* 0x00000007000d7213 */ /* 0x010fe20000000000 */
[----:B------:R-:W-:Y:S03]  /*03b0*/  BSSY.RECONVERGENT B1, `(.L_x_3) ;  /* 0x0000029000017945 */ /* 0x000fe60003800200 */
[----:B------:R-:W0:Y:S08]  /*03c0*/  I2F.RP R0, R13 ;  /* 0x0000000d00007306 */ /* 0x000e300000209400 */
[----:B0-----:R-:W0:Y:S02]  /*03d0*/  MUFU.RCP R0, R0 ;  /* 0x0000000000007308 */ /* 0x001e240000001000 */
[----:B0-----:R-:W-:-:S06]  /*03e0*/  VIADD R8, R0, 0xffffffe ;  /* 0x0ffffffe00087836 */ /* 0x001fcc0000000000 */
[----:B------:R0:W1:Y:S02]  /*03f0*/  F2I.FTZ.U32.TRUNC.NTZ R9, R8 ;  /* 0x0000000800097305 */ /* 0x000064000021f000 */
[----:B0-----:R-:W-:Y:S02]  /*0400*/  IMAD.MOV.U32 R8, RZ, RZ, RZ ;  /* 0x000000ffff087224 */ /* 0x001fe400078e00ff */
[----:B-1----:R-:W-:-:S04]  /*0410*/  IMAD.MOV R12, RZ, RZ, -R9 ;  /* 0x000000ffff0c7224 */ /* 0x002fc800078e0a09 */
[----:B------:R-:W-:Y:S01]  /*0420*/  IMAD R15, R12, R13, RZ ;  /* 0x0000000d0c0f7224 */ /* 0x000fe200078e02ff */
[----:B------:R-:W-:-:S03]  /*0430*/  IABS R12, R30 ;  /* 0x0000001e000c7213 */ /* 0x000fc60000000000 */
[----:B------:R-:W-:-:S06]  /*0440*/  IMAD.HI.U32 R9, R9, R15, R8 ;  /* 0x0000000f09097227 */ /* 0x000fcc00078e0008 */
[----:B------:R-:W-:Y:S02]  /*0450*/  IMAD.HI.U32 R14, R9, R12, RZ ;  /* 0x0000000c090e7227 */ /* 0x000fe400078e00ff */
[----:B------:R-:W0:Y:S02]  /*0460*/  LDC.64 R8, c[0x0][0x3a0] ;  /* 0x0000e800ff087b82 */ /* 0x000e240000000a00 */
[----:B------:R-:W-:-:S04]  /*0470*/  IMAD.MOV R0, RZ, RZ, -R14 ;  /* 0x000000ffff007224 */ /* 0x000fc800078e0a0e */
[----:B------:R-:W-:-:S05]  /*0480*/  IMAD R0, R13, R0, R12 ;  /* 0x000000000d007224 */ /* 0x000fca00078e020c */
[----:B------:R-:W-:-:S13]  /*0490*/  ISETP.GT.U32.AND P1, PT, R13, R0, PT ;  /* 0x000000000d00720c */ /* 0x000fda0003f24070 */
[----:B------:R-:W-:Y:S02]  /*04a0*/  @!P1 IMAD.IADD R0, R0, 0x1, -R13 ;  /* 0x0000000100009824 */ /* 0x000fe400078e0a0d */
[----:B------:R-:W-:Y:S01]  /*04b0*/  @!P1 VIADD R14, R14, 0x1 ;  /* 0x000000010e0e9836 */ /* 0x000fe20000000000 */
[----:B------:R-:W-:Y:S02]  /*04c0*/  ISETP.NE.AND P1, PT, R7, RZ, PT ;  /* 0x000000ff0700720c */ /* 0x000fe40003f25270 */
[----:B------:R-:W-:Y:S02]  /*04d0*/  ISETP.GE.U32.AND P0, PT, R0, R13, PT ;  /* 0x0000000d0000720c */ /* 0x000fe40003f06070 */
[----:B------:R-:W-:Y:S01]  /*04e0*/  LOP3.LUT R0, R30, R7, RZ, 0x3c, !PT ;  /* 0x000000071e007212 */ /* 0x000fe200078e3cff */
[----:B------:R-:W0:Y:S03]  /*04f0*/  LDC.64 R12, c[0x0][0x3a8] ;  /* 0x0000ea00ff0c7b82 */ /* 0x000e260000000a00 */
[----:B------:R-:W-:-:S02]  /*0500*/  ISETP.GE.AND P2, PT, R0, RZ, PT ;  /* 0x000000ff0000720c */ /* 0x000fc40003f46270 */
[----:B------:R-:W-:-:S05]  /*0510*/  MOV R0, 0x640 ;  /* 0x0000064000007802 */ /* 0x000fca0000000f00 */
[----:B------:R-:W-:-:S06]  /*0520*/  @P0 VIADD R14, R14, 0x1 ;  /* 0x000000010e0e0836 */ /* 0x000fcc0000000000 */
[----:B------:R-:W-:Y:S01]  /*0530*/  @!P2 IMAD.MOV R14, RZ, RZ, -R14 ;  /* 0x000000ffff0ea224 */ /* 0x000fe200078e0a0e */
[----:B------:R-:W-:-:S05]  /*0540*/  @!P1 LOP3.LUT R14, RZ, R7, RZ, 0x33, !PT ;  /* 0x00000007ff0e9212 */ /* 0x000fca00078e33ff */
[----:B------:R-:W-:Y:S02]  /*0550*/  IMAD.MOV R15, RZ, RZ, -R14 ;  /* 0x000000ffff0f7224 */ /* 0x000fe400078e0a0e */
[----:B0-----:R-:W-:Y:S02]  /*0560*/  IMAD R14, R14, R13, R9 ;  /* 0x0000000d0e0e7224 */ /* 0x001fe400078e0209 */
[----:B------:R-:W-:Y:S02]  /*0570*/  IMAD R15, R7, R15, R30 ;  /* 0x0000000f070f7224 */ /* 0x000fe400078e021e */
[----:B------:R-:W-:Y:S02]  /*0580*/  IMAD.IADD R14, R3, 0x1, -R14 ;  /* 0x00000001030e7824 */ /* 0x000fe400078e0a0e */
[----:B------:R-:W-:-:S03]  /*0590*/  IMAD R15, R15, R12, R8 ;  /* 0x0000000c0f0f7224 */ /* 0x000fc600078e0208 */
[----:B------:R-:W-:Y:S01]  /*05a0*/  IABS R33, R14 ;  /* 0x0000000e00217213 */ /* 0x000fe20000000000 */
[----:B------:R-:W-:-:S03]  /*05b0*/  IMAD.IADD R15, R2, 0x1, -R15 ;  /* 0x00000001020f7824 */ /* 0x000fc600078e0a0f */
[----:B------:R-:W-:Y:S02]  /*05c0*/  I2FP.F32.S32 R33, R33 ;  /* 0x0000002100217245 */ /* 0x000fe40000201400 */
[----:B------:R-:W-:-:S03]  /*05d0*/  IABS R35, R15 ;  /* 0x0000000f00237213 */ /* 0x000fc60000000000 */
[----:B------:R-:W-:Y:S01]  /*05e0*/  FMUL R33, R33, UR10 ;  /* 0x0000000a21217c20 */ /* 0x000fe20008400000 */
[----:B------:R-:W-:-:S05]  /*05f0*/  I2FP.F32.S32 R35, R35 ;  /* 0x0000002300237245 */ /* 0x000fca0000201400 */
[----:B------:R-:W-:-:S04]  /*0600*/  FMUL R35, R35, UR9 ;  /* 0x0000000923237c20 */ /* 0x000fc80008400000 */
[----:B------:R-:W0:Y:S02]  /*0610*/  F2F.F64.F32 R28, R35 ;  /* 0x00000023001c7310 */ /* 0x000e240000201800 */
[----:B0-----:R-:W-:-:S11]  /*0620*/  DADD R22, -RZ, |R28| ;  /* 0x00000000ff167229 */ /* 0x001fd6000000051c */
[----:B------:R-:W-:Y:S05]  /*0630*/  CALL.REL.NOINC `($_Z15mute_directwaveiiifffffiiiiiiPfS_ii$__internal_accurate_pow) ;  /* 0x00000014001c7944 */ /* 0x000fea0003c00000 */
[----:B------:R-:W-:Y:S05]  /*0640*/  BSYNC.RECONVERGENT B1 ;  /* 0x0000000000017941 */ /* 0x000fea0003800200 */
.L_x_3:
[----:B------:R-:W-:Y:S01]  /*0650*/  DADD R12, R28, 2 ;  /* 0x400000001c0c7429 */ /* 0x000fe20000000000 */
[----:B------:R-:W0:Y:S01]  /*0660*/  F2F.F64.F32 R8, R33 ;  /* 0x0000002100087310 */ /* 0x000e220000201800 */
[C---:B------:R-:W-:Y:S01]  /*0670*/  FSETP.NEU.AND P0, PT, R35.reuse, RZ, PT ;  /* 0x000000ff2300720b */ /* 0x040fe20003f0d000 */
[----:B------:R-:W-:Y:S01]  /*0680*/  BSSY.RECONVERGENT B1, `(.L_x_4) ;  /* 0x000000e000017945 */ /* 0x000fe20003800200 */
[----:B------:R-:W-:-:S06]  /*0690*/  FSETP.NEU.AND P2, PT, R35, 1, PT ;  /* 0x3f8000002300780b */ /* 0x000fcc0003f4d000 */
[----:B------:R-:W-:Y:S02]  /*06a0*/  LOP3.LUT R12, R13, 0x7ff00000, RZ, 0xc0, !PT ;  /* 0x7ff000000d0c7812 */ /* 0x000fe400078ec0ff */
[----:B------:R-:W-:Y:S02]  /*06b0*/  FSEL R13, R18, RZ, P0 ;  /* 0x000000ff120d7208 */ /* 0x000fe40000000000 */
[----:B------:R-:W-:Y:S01]  /*06c0*/  ISETP.NE.AND P1, PT, R12, 0x7ff00000, PT ;  /* 0x7ff000000c00780c */ /* 0x000fe20003f25270 */
[----:B0-----:R-:W-:Y:S01]  /*06d0*/  DADD R22, -RZ, |R8| ;  /* 0x00000000ff167229 */ /* 0x001fe20000000508 */
[----:B------:R-:W-:-:S11]  /*06e0*/  FSEL R12, R14, RZ, P0 ;  /* 0x000000ff0e0c7208 */ /* 0x000fd60000000000 */
[----:B------:R-:W-:Y:S05]  /*06f0*/  @P1 BRA `(.L_x_5) ;  /* 0x0000000000181947 */ /* 0x000fea0003800000 */
[----:B------:R-:W-:-:S13]  /*0700*/  FSETP.NAN.AND P0, PT, R35, R35, PT ;  /* 0x000000232300720b */ /* 0x000fda0003f08000 */
[----:B------:R-:W-:Y:S01]  /*0710*/  @P0 DADD R12, R28, 2 ;  /* 0x400000001c0c0429 */ /* 0x000fe20000000000 */
[----:B------:R-:W-:Y:S10]  /*0720*/  @P0 BRA `(.L_x_5) ;  /* 0x00000000000c0947 */ /* 0x000ff40003800000 */
[----:B------:R-:W-:-:S14]  /*0730*/  DSETP.NEU.AND P0, PT, |R28|, +INF , PT ;  /* 0x7ff000001c00742a */ /* 0x000fdc0003f0d200 */
[----:B------:R-:W-:Y:S02]  /*0740*/  @!P0 IMAD.MOV.U32 R12, RZ, RZ, 0x0 ;  /* 0x00000000ff0c8424 */ /* 0x000fe400078e00ff */
[----:B------:R-:W-:-:S07]  /*0750*/  @!P0 IMAD.MOV.U32 R13, RZ, RZ, 0x7ff00000 ;  /* 0x7ff00000ff0d8424 */ /* 0x000fce00078e00ff */
.L_x_5:
[----:B------:R-:W-:Y:S05]  /*0760*/  BSYNC.RECONVERGENT B1 ;  /* 0x0000000000017941 */ /* 0x000fea0003800200 */
.L_x_4:
[----:B------:R-:W-:Y:S01]  /*0770*/  BSSY.RECONVERGENT B1, `(.L_x_6) ;  /* 0x0000005000017945 */ /* 0x000fe20003800200 */
[----:B------:R-:W-:Y:S02]  /*0780*/  FSEL R28, R12, RZ, P2 ;  /* 0x000000ff0c1c7208 */ /* 0x000fe40001000000 */
[----:B------:R-:W-:Y:S02]  /*0790*/  FSEL R29, R13, 1.875, P2 ;  /* 0x3ff000000d1d7808 */ /* 0x000fe40001000000 */
[----:B------:R-:W-:-:S07]  /*07a0*/  MOV R0, 0x7c0 ;  /* 0x000007c000007802 */ /* 0x000fce0000000f00 */
[----:B------:R-:W-:Y:S05]  /*07b0*/  CALL.REL.NOINC `($_Z15mute_directwaveiiifffffiiiiiiPfS_ii$__internal_accurate_pow) ;  /* 0x0000001000bc7944 */ /* 0x000fea0003c00000 */
[----:B------:R-:W-:Y:S05]  /*07c0*/  BSYNC.RECONVERGENT B1 ;  /* 0x0000000000017941 */ /* 0x000fea0003800200 */
.L_x_6:
[----:B------:R-:W-:Y:S01]  /*07d0*/  DADD R12, R8, 2 ;  /* 0x40000000080c7429 */ /* 0x000fe20000000000 */
[C---:B------:R-:W-:Y:S01]  /*07e0*/  FSETP.NEU.AND P1, PT, R33.reuse, RZ, PT ;  /* 0x000000ff2100720b */ /* 0x040fe20003f2d000 */
[----:B------:R-:W-:Y:S01]  /*07f0*/  BSSY.RECONVERGENT B1, `(.L_x_7) ;  /* 0x000000e000017945 */ /* 0x000fe20003800200 */
[----:B------:R-:W-:Y:S01]  /*0800*/  DSETP.NEU.AND P0, PT, |R10|, +INF , PT ;  /* 0x7ff000000a00742a */ /* 0x000fe20003f0d200 */
[----:B------:R-:W-:Y:S02]  /*0810*/  FSETP.NEU.AND P3, PT, R33, 1, PT ;  /* 0x3f8000002100780b */ /* 0x000fe40003f6d000 */
[----:B------:R-:W-:Y:S02]  /*0820*/  FSEL R14, R14, RZ, P1 ;  /* 0x000000ff0e0e7208 */ /* 0x000fe40000800000 */
[----:B------:R-:W-:Y:S02]  /*0830*/  FSEL R15, R18, RZ, P1 ;  /* 0x000000ff120f7208 */ /* 0x000fe40000800000 */
[----:B------:R-:W-:-:S04]  /*0840*/  LOP3.LUT R12, R13, 0x7ff00000, RZ, 0xc0, !PT ;  /* 0x7ff000000d0c7812 */ /* 0x000fc800078ec0ff */
[----:B------:R-:W-:-:S13]  /*0850*/  ISETP.NE.AND P2, PT, R12, 0x7ff00000, PT ;  /* 0x7ff000000c00780c */ /* 0x000fda0003f45270 */
[----:B------:R-:W-:Y:S05]  /*0860*/  @P2 BRA `(.L_x_8) ;  /* 0x0000000000182947 */ /* 0x000fea0003800000 */
[----:B------:R-:W-:-:S13]  /*0870*/  FSETP.NAN.AND P1, PT, R33, R33, PT ;  /* 0x000000212100720b */ /* 0x000fda0003f28000 */
[----:B------:R-:W-:Y:S01]  /*0880*/  @P1 DADD R14, R8, 2 ;  /* 0x40000000080e1429 */ /* 0x000fe20000000000 */
[----:B------:R-:W-:Y:S10]  /*0890*/  @P1 BRA `(.L_x_8) ;  /* 0x00000000000c1947 */ /* 0x000ff40003800000 */
[----:B------:R-:W-:-:S14]  /*08a0*/  DSETP.NEU.AND P1, PT, |R8|, +INF , PT ;  /* 0x7ff000000800742a */ /* 0x000fdc0003f2d200 */
[----:B------:R-:W-:Y:S02]  /*08b0*/  @!P1 IMAD.MOV.U32 R14, RZ, RZ, 0x0 ;  /* 0x00000000ff0e9424 */ /* 0x000fe400078e00ff */
[----:B------:R-:W-:-:S07]  /*08c0*/  @!P1 IMAD.MOV.U32 R15, RZ, RZ, 0x7ff00000 ;  /* 0x7ff00000ff0f9424 */ /* 0x000fce00078e00ff */
.L_x_8:
[----:B------:R-:W-:Y:S05]  /*08d0*/  BSYNC.RECONVERGENT B1 ;  /* 0x0000000000017941 */ /* 0x000fea0003800200 */
.L_x_7:
[----:B------:R-:W-:Y:S01]  /*08e0*/  FSEL R8, R14, RZ, P3 ;  /* 0x000000ff0e087208 */ /* 0x000fe20001800000 */
[----:B------:R-:W-:Y:S01]  /*08f0*/  DADD R22, -RZ, |R10| ;  /* 0x00000000ff167229 */ /* 0x000fe2000000050a */
[----:B------:R-:W-:Y:S01]  /*0900*/  FSEL R9, R15, 1.875, P3 ;  /* 0x3ff000000f097808 */ /* 0x000fe20001800000 */
[----:B------:R-:W-:Y:S01]  /*0910*/  BSSY.RECONVERGENT B1, `(.L_x_9) ;  /* 0x0000008000017945 */ /* 0x000fe20003800200 */
[C---:B------:R-:W-:Y:S02]  /*0920*/  FSETP.NEU.AND P1, PT, R5.reuse, 1, PT ;  /* 0x3f8000000500780b */ /* 0x040fe40003f2d000 */
[----:B------:R-:W-:Y:S02]  /*0930*/  FSETP.NAN.AND P2, PT, R5, R5, PT ;  /* 0x000000050500720b */ /* 0x000fe40003f48000 */
[----:B------:R-:W-:Y:S01]  /*0940*/  DADD R28, R28, R8 ;  /* 0x000000001c1c7229 */ /* 0x000fe20000000008 */
[----:B------:R-:W-:Y:S02]  /*0950*/  ISETP.NE.AND P3, PT, R31, 0x7ff00000, PT ;  /* 0x7ff000001f00780c */ /* 0x000fe40003f65270 */
[----:B------:R-:W-:-:S02]  /*0960*/  FSETP.NEU.AND P4, PT, R5, RZ, PT ;  /* 0x000000ff0500720b */ /* 0x000fc40003f8d000 */
[----:B------:R-:W-:-:S11]  /*0970*/  MOV R0, 0x990 ;  /* 0x0000099000007802 */ /* 0x000fd60000000f00 */
[----:B------:R-:W-:Y:S05]  /*0980*/  CALL.REL.NOINC `($_Z15mute_directwaveiiifffffiiiiiiPfS_ii$__internal_accurate_pow) ;  /* 0x0000001000487944 */ /* 0x000fea0003c00000 */
[----:B------:R-:W-:Y:S05]  /*0990*/  BSYNC.RECONVERGENT B1 ;  /* 0x0000000000017941 */ /* 0x000fea0003800200 */
.L_x_9:
[----:B------:R-:W0:Y:S01]  /*09a0*/  F2F.F64.F32 R10, R5 ;  /* 0x00000005000a7310 */ /* 0x000e220000201800 */
[----:B------:R-:W-:Y:S01]  /*09b0*/  FSEL R14, R14, RZ, P4 ;  /* 0x000000ff0e0e7208 */ /* 0x000fe20002000000 */
[----:B------:R-:W-:Y:S01]  /*09c0*/  BSSY.RECONVERGENT B1, `(.L_x_10) ;  /* 0x0000016000017945 */ /* 0x000fe20003800200 */
[----:B------:R-:W-:Y:S02]  /*09d0*/  FSEL R18, R18, RZ, P4 ;  /* 0x000000ff12127208 */ /* 0x000fe40002000000 */
[----:B------:R-:W-:Y:S02]  /*09e0*/  FSEL R13, R14, RZ, P0 ;  /* 0x000000ff0e0d7208 */ /* 0x000fe40000000000 */
[----:B------:R-:W-:Y:S01]  /*09f0*/  FSEL R15, R18, +QNAN , P0 ;  /* 0x7ff00000120f7808 */ /* 0x000fe20000000000 */
[----:B0-----:R-:W-:-:S10]  /*0a00*/  DADD R8, R10, 2 ;  /* 0x400000000a087429 */ /* 0x001fd40000000000 */
[----:B------:R-:W-:Y:S02]  /*0a10*/  @!P3 FSEL R14, R8, R13, P2 ;  /* 0x0000000d080eb208 */ /* 0x000fe40001000000 */
[----:B------:R-:W-:Y:S02]  /*0a20*/  @!P3 FSEL R18, R9, R15, P2 ;  /* 0x0000000f0912b208 */ /* 0x000fe40001000000 */
[----:B------:R-:W-:Y:S02]  /*0a30*/  FSEL R8, R14, RZ, P1 ;  /* 0x000000ff0e087208 */ /* 0x000fe40000800000 */
[----:B------:R-:W-:-:S06]  /*0a40*/  FSEL R9, R18, 1.875, P1 ;  /* 0x3ff0000012097808 */ /* 0x000fcc0000800000 */
[----:B------:R-:W-:-:S10]  /*0a50*/  DADD R28, R28, R8 ;  /* 0x000000001c1c7229 */ /* 0x000fd40000000008 */
[----:B------:R-:W0:Y:S02]  /*0a60*/  F2F.F32.F64 R28, R28 ;  /* 0x0000001c001c7310 */ /* 0x000e240000301000 */
[----:B0-----:R-:W-:-:S06]  /*0a70*/  VIADD R0, R28, 0xf3000000 ;  /* 0xf30000001c007836 */ /* 0x001fcc0000000000 */
[----:B------:R0:W1:Y:S01]  /*0a80*/  MUFU.RSQ R9, R28 ;  /* 0x0000001c00097308 */ /* 0x0000620000001400 */
[----:B------:R-:W-:-:S13]  /*0a90*/  ISETP.GT.U32.AND P0, PT, R0, 0x727fffff, PT ;  /* 0x727fffff0000780c */ /* 0x000fda0003f04070 */
[----:B0-----:R-:W-:Y:S05]  /*0aa0*/  @!P0 BRA `(.L_x_11) ;  /* 0x00000000000c8947 */ /* 0x001fea0003800000 */
[----:B------:R-:W-:-:S07]  /*0ab0*/  MOV R15, 0xad0 ;  /* 0x00000ad0000f7802 */ /* 0x000fce0000000f00 */
[----:B-1----:R-:W-:Y:S05]  /*0ac0*/  CALL.REL.NOINC `($__internal_1_$__cuda_sm20_sqrt_rn_f32_slowpath) ;  /* 0x0000000800007944 */ /* 0x002fea0003c00000 */
[----:B------:R-:W-:Y:S05]  /*0ad0*/  BRA `(.L_x_12) ;  /* 0x0000000000107947 */ /* 0x000fea0003800000 */
.L_x_11:
[----:B-1----:R-:W-:Y:S01]  /*0ae0*/  FMUL.FTZ R13, R28, R9 ;  /* 0x000000091c0d7220 */ /* 0x002fe20000410000 */
[----:B------:R-:W-:-:S03]  /*0af0*/  FMUL.FTZ R8, R9, 0.5 ;  /* 0x3f00000009087820 */ /* 0x000fc60000410000 */
[----:B------:R-:W-:-:S04]  /*0b00*/  FFMA R0, -R13, R13, R28 ;  /* 0x0000000d0d007223 */ /* 0x000fc8000000011c */
[----:B------:R-:W-:-:S07]  /*0b10*/  FFMA R13, R0, R8, R13 ;  /* 0x00000008000d7223 */ /* 0x000fce000000000d */
.L_x_12:
[----:B------:R-:W-:Y:S05]  /*0b20*/  BSYNC.RECONVERGENT B1 ;  /* 0x0000000000017941 */ /* 0x000fea0003800200 */
.L_x_10:
[----:B------:R-:W0:Y:S02]  /*0b30*/  LDC.64 R8, c[0x0][0x3b8] ;  /* 0x0000ee00ff087b82 */ /* 0x000e240000000a00 */
[----:B0-----:R-:W2:Y:S01]  /*0b40*/  LDG.E R9, desc[UR6][R8.64+0x4] ;  /* 0x0000040608097981 */ /* 0x001ea2000c1e1900 */
[----:B------:R-:W-:Y:S01]  /*0b50*/  BSSY.RECONVERGENT B1, `(.L_x_13) ;  /* 0x000000d000017945 */ /* 0x000fe20003800200 */
[----:B--2---:R-:W0:Y:S08]  /*0b60*/  MUFU.RCP R0, R9 ;  /* 0x0000000900007308 */ /* 0x004e300000001000 */
[----:B------:R-:W1:Y:S01]  /*0b70*/  FCHK P0, R13, R9 ;  /* 0x000000090d007302 */ /* 0x000e620000000000 */
[----:B0-----:R-:W-:-:S04]  /*0b80*/  FFMA R15, -R9, R0, 1 ;  /* 0x3f800000090f7423 */ /* 0x001fc80000000100 */
[----:B------:R-:W-:-:S04]  /*0b90*/  FFMA R0, R0, R15, R0 ;  /* 0x0000000f00007223 */ /* 0x000fc80000000000 */
[----:B------:R-:W-:-:S04]  /*0ba0*/  FFMA R12, R0, R13, RZ ;  /* 0x0000000d000c7223 */ /* 0x000fc800000000ff */
[----:B------:R-:W-:-:S04]  /*0bb0*/  FFMA R15, -R9, R12, R13 ;  /* 0x0000000c090f7223 */ /* 0x000fc8000000010d */
[----:B------:R-:W-:Y:S01]  /*0bc0*/  FFMA R15, R0, R15, R12 ;  /* 0x0000000f000f7223 */ /* 0x000fe2000000000c */
[----:B-1----:R-:W-:Y:S06]  /*0bd0*/  @!P0 BRA `(.L_x_14) ;  /* 0x0000000000108947 */ /* 0x002fec0003800000 */
[----:B------:R-:W-:Y:S01]  /*0be0*/  IMAD.MOV.U32 R0, RZ, RZ, R13 ;  /* 0x000000ffff007224 */ /* 0x000fe200078e000d */
[----:B------:R-:W-:-:S07]  /*0bf0*/  MOV R8, 0xc10 ;  /* 0x00000c1000087802 */ /* 0x000fce0000000f00 */
[----:B------:R-:W-:Y:S05]  /*0c00*/  CALL.REL.NOINC `($__internal_2_$__cuda_sm3x_div_rn_noftz_f32_slowpath) ;  /* 0x0000000800107944 */ /* 0x000fea0003c00000 */
[----:B------:R-:W-:-:S07]  /*0c10*/  IMAD.MOV.U32 R15, RZ, RZ, R0 ;  /* 0x000000ffff0f7224 */ /* 0x000fce00078e0000 */
.L_x_14:
[----:B------:R-:W-:Y:S05]  /*0c20*/  BSYNC.RECONVERGENT B1 ;  /* 0x0000000000017941 */ /* 0x000fea0003800200 */
.L_x_13:
[----:B------:R-:W0:Y:S01]  /*0c30*/  MUFU.RCP R9, R6 ;  /* 0x0000000600097308 */ /* 0x000e220000001000 */
[----:B------:R-:W-:Y:S07]  /*0c40*/  BSSY.RECONVERGENT B1, `(.L_x_15) ;  /* 0x000000d000017945 */ /* 0x000fee0003800200 */
[----:B------:R-:W1:Y:S01]  /*0c50*/  FCHK P0, R15, R6 ;  /* 0x000000060f007302 */ /* 0x000e620000000000 */
[----:B0-----:R-:W-:-:S04]  /*0c60*/  FFMA R0, R9, -R6, 1 ;  /* 0x3f80000009007423 */ /* 0x001fc80000000806 */
[----:B------:R-:W-:-:S04]  /*0c70*/  FFMA R0, R9, R0, R9 ;  /* 0x0000000009007223 */ /* 0x000fc80000000009 */
[----:B------:R-:W-:-:S04]  /*0c80*/  FFMA R8, R0, R15, RZ ;  /* 0x0000000f00087223 */ /* 0x000fc800000000ff */
[----:B------:R-:W-:-:S04]  /*0c90*/  FFMA R9, R8, -R6, R15 ;  /* 0x8000000608097223 */ /* 0x000fc8000000000f */
[----:B------:R-:W-:Y:S01]  /*0ca0*/  FFMA R0, R0, R9, R8 ;  /* 0x0000000900007223 */ /* 0x000fe20000000008 */
[----:B-1----:R-:W-:Y:S06]  /*0cb0*/  @!P0 BRA `(.L_x_16) ;  /* 0x0000000000148947 */ /* 0x002fec0003800000 */
[----:B------:R-:W0:Y:S01]  /*0cc0*/  LDCU UR8, c[0x0][0x38c] ;  /* 0x00007180ff0877ac */ /* 0x000e220008000800 */
[----:B------:R-:W-:Y:S01]  /*0cd0*/  IMAD.MOV.U32 R0, RZ, RZ, R15 ;  /* 0x000000ffff007224 */ /* 0x000fe200078e000f */
[----:B------:R-:W-:Y:S01]  /*0ce0*/  MOV R8, 0xd10 ;  /* 0x00000d1000087802 */ /* 0x000fe20000000f00 */
[----:B0-----:R-:W-:-:S07]  /*0cf0*/  IMAD.U32 R9, RZ, RZ, UR8 ;  /* 0x00000008ff097e24 */ /* 0x001fce000f8e00ff */
[----:B------:R-:W-:Y:S05]  /*0d00*/  CALL.REL.NOINC `($__internal_2_$__cuda_sm3x_div_rn_noftz_f32_slowpath) ;  /* 0x0000000400d07944 */ /* 0x000fea0003c00000 */
.L_x_16:
[----:B------:R-:W-:Y:S05]  /*0d10*/  BSYNC.RECONVERGENT B1 ;  /* 0x0000000000017941 */ /* 0x000fea0003800200 */
.L_x_15:
[----:B------:R-:W0:Y:S02]  /*0d20*/  F2I.TRUNC.NTZ R9, R0 ;  /* 0x0000000000097305 */ /* 0x000e24000020f100 */
[----:B0-----:R-:W-:-:S05]  /*0d30*/  IMAD.IADD R9, R32, 0x1, R9 ;  /* 0x0000000120097824 */ /* 0x001fca00078e0209 */
[----:B------:R-:W-:-:S13]  /*0d40*/  ISETP.LE.AND P0, PT, R9, UR4, PT ;  /* 0x0000000409007c0c */ /* 0x000fda000bf03270 */
[----:B------:R-:W0:Y:S02]  /*0d50*/  @!P0 LDC.64 R8, c[0x0][0x3c0] ;  /* 0x0000f000ff088b82 */ /* 0x000e240000000a00 */
[----:B0-----:R-:W-:-:S05]  /*0d60*/  @!P0 IMAD.WIDE R8, R4, 0x4, R8 ;  /* 0x0000000404088825 */ /* 0x001fca00078e0208 */
[----:B------:R0:W-:Y:S02]  /*0d70*/  @!P0 STG.E desc[UR6][R8.64], RZ ;  /* 0x000000ff08008986 */ /* 0x0001e4000c101906 */
.L_x_2:
[----:B------:R-:W-:Y:S05]  /*0d80*/  BSYNC.RECONVERGENT B0 ;  /* 0x0000000000007941 */ /* 0x000fea0003800200 */
.L_x_1:
[----:B------:R-:W-:Y:S01]  /*0d90*/  UIADD3 UR5, UPT, UPT, UR5, 0x1, URZ ;  /* 0x0000000105057890 */ /* 0x000fe2000fffe0ff */
[----:B------:R-:W-:Y:S01]  /*0da0*/  VIADD R4, R4, 0x1 ;  /* 0x0000000104047836 */ /* 0x000fe20000000000 */
[----:B------:R-:W-:Y:S02]  /*0db0*/  UIADD3 UR4, UPT, UPT, UR4, 0x1, URZ ;  /* 0x0000000104047890 */ /* 0x000fe4000fffe0ff */
[----:B------:R-:W-:-:S09]  /*0dc0*/  UISETP.NE.AND UP0, UPT, UR5, URZ, UPT ;  /* 0x000000ff0500728c */ /* 0x000fd2000bf05270 */
[----:B------:R-:W-:Y:S05]  /*0dd0*/  BRA.U UP0, `(.L_x_17) ;  /* 0xfffffff500607547 */ /* 0x000fea000b83ffff */
[----:B------:R-:W-:Y:S05]  /*0de0*/  EXIT ;  /* 0x000000000000794d */ /* 0x000fea0003800000 */
        .weak           $__internal_0_$__cuda_sm20_div_rn_f64_full
        .type           $__internal_0_$__cuda_sm20_div_rn_f64_full,@function
        .size           $__internal_0_$__cuda_sm20_div_rn_f64_full,($__internal_1_$__cuda_sm20_sqrt_rn_f32_slowpath - $__internal_0_$__cuda_sm20_div_rn_f64_full)
$__internal_0_$__cuda_sm20_div_rn_f64_full:
[C---:B------:R-:W-:Y:S01]  /*0df0*/  FSETP.GEU.AND P0, PT, |R7|.reuse, 1.469367938527859385e-39, PT ;  /* 0x001000000700780b */ /* 0x040fe20003f0e200 */
[----:B------:R-:W-:Y:S01]  /*0e00*/  IMAD.MOV.U32 R10, RZ, RZ, 0x1 ;  /* 0x00000001ff0a7424 */ /* 0x000fe200078e00ff */
[C---:B------:R-:W-:Y:S01]  /*0e10*/  LOP3.LUT R8, R7.reuse, 0x800fffff, RZ, 0xc0, !PT ;  /* 0x800fffff07087812 */ /* 0x040fe200078ec0ff */
[----:B------:R-:W-:Y:S01]  /*0e20*/  IMAD.MOV.U32 R18, RZ, RZ, 0x40000000 ;  /* 0x40000000ff127424 */ /* 0x000fe200078e00ff */
[----:B------:R-:W-:Y:S01]  /*0e30*/  LOP3.LUT R5, R7, 0x7ff00000, RZ, 0xc0, !PT ;  /* 0x7ff0000007057812 */ /* 0x000fe200078ec0ff */
[----:B------:R-:W-:Y:S01]  /*0e40*/  IMAD.MOV.U32 R19, RZ, RZ, 0x1ca00000 ;  /* 0x1ca00000ff137424 */ /* 0x000fe200078e00ff */
[----:B------:R-:W-:Y:S01]  /*0e50*/  LOP3.LUT R9, R8, 0x3ff00000, RZ, 0xfc, !PT ;  /* 0x3ff0000008097812 */ /* 0x000fe200078efcff */
[----:B------:R-:W-:Y:S01]  /*0e60*/  IMAD.MOV.U32 R8, RZ, RZ, R6 ;  /* 0x000000ffff087224 */ /* 0x000fe200078e0006 */
[----:B------:R-:W-:Y:S01]  /*0e70*/  ISETP.LE.U32.AND P1, PT, R5, 0x40000000, PT ;  /* 0x400000000500780c */ /* 0x000fe20003f23070 */
[----:B------:R-:W-:-:S04]  /*0e80*/  VIADD R20, R18, 0xffffffff ;  /* 0xffffffff12147836 */ /* 0x000fc80000000000 */
[----:B------:R-:W-:-:S06]  /*0e90*/  @!P0 DMUL R8, R6, 8.98846567431157953865e+307 ;  /* 0x7fe0000006088828 */ /* 0x000fcc0000000000 */
[----:B------:R-:W0:Y:S04]  /*0ea0*/  MUFU.RCP64H R11, R9 ;  /* 0x00000009000b7308 */ /* 0x000e280000001800 */
[----:B------:R-:W-:Y:S02]  /*0eb0*/  @!P0 LOP3.LUT R5, R9, 0x7ff00000, RZ, 0xc0, !PT ;  /* 0x7ff0000009058812 */ /* 0x000fe400078ec0ff */
[----:B------:R-:W-:-:S03]  /*0ec0*/  ISETP.GT.U32.AND P0, PT, R20, 0x7feffffe, PT ;  /* 0x7feffffe1400780c */ /* 0x000fc60003f04070 */
[----:B------:R-:W-:-:S05]  /*0ed0*/  VIADD R20, R5, 0xffffffff ;  /* 0xffffffff05147836 */ /* 0x000fca0000000000 */
[----:B------:R-:W-:Y:S01]  /*0ee0*/  ISETP.GT.U32.OR P0, PT, R20, 0x7feffffe, P0 ;  /* 0x7feffffe1400780c */ /* 0x000fe20000704470 */
[----:B0-----:R-:W-:-:S08]  /*0ef0*/  DFMA R12, R10, -R8, 1 ;  /* 0x3ff000000a0c742b */ /* 0x001fd00000000808 */
[----:B------:R-:W-:-:S08]  /*0f00*/  DFMA R12, R12, R12, R12 ;  /* 0x0000000c0c0c722b */ /* 0x000fd0000000000c */
[----:B------:R-:W-:-:S08]  /*0f10*/  DFMA R12, R10, R12, R10 ;  /* 0x0000000c0a0c722b */ /* 0x000fd0000000000a */
[----:B------:R-:W-:-:S08]  /*0f20*/  DFMA R10, R12, -R8, 1 ;  /* 0x3ff000000c0a742b */ /* 0x000fd00000000808 */
[----:B------:R-:W-:Y:S01]  /*0f30*/  DFMA R10, R12, R10, R12 ;  /* 0x0000000a0c0a722b */ /* 0x000fe2000000000c */
[----:B------:R-:W-:Y:S01]  /*0f40*/  SEL R13, R19, 0x63400000, !P1 ;  /* 0x63400000130d7807 */ /* 0x000fe20004800000 */
[----:B------:R-:W-:-:S06]  /*0f50*/  IMAD.MOV.U32 R12, RZ, RZ, RZ ;  /* 0x000000ffff0c7224 */ /* 0x000fcc00078e00ff */
[----:B------:R-:W-:-:S08]  /*0f60*/  DMUL R14, R10, R12 ;  /* 0x0000000c0a0e7228 */ /* 0x000fd00000000000 */
[----:B------:R-:W-:-:S08]  /*0f70*/  DFMA R16, R14, -R8, R12 ;  /* 0x800000080e10722b */ /* 0x000fd0000000000c */
[----:B------:R-:W-:Y:S01]  /*0f80*/  DFMA R10, R10, R16, R14 ;  /* 0x000000100a0a722b */ /* 0x000fe2000000000e */
[----:B------:R-:W-:Y:S10]  /*0f90*/  @P0 BRA `(.L_x_18) ;  /* 0x0000000000740947 */ /* 0x000ff40003800000 */
[----:B------:R-:W-:Y:S01]  /*0fa0*/  LOP3.LUT R15, R7, 0x7ff00000, RZ, 0xc0, !PT ;  /* 0x7ff00000070f7812 */ /* 0x000fe200078ec0ff */
[----:B------:R-:W-:Y:S02]  /*0fb0*/  IMAD.MOV.U32 R5, RZ, RZ, 0x40000000 ;  /* 0x40000000ff057424 */ /* 0x000fe400078e00ff */
[----:B------:R-:W-:Y:S01]  /*0fc0*/  IMAD.MOV.U32 R16, RZ, RZ, RZ ;  /* 0x000000ffff107224 */ /* 0x000fe200078e00ff */
[----:B------:R-:W-:Y:S01]  /*0fd0*/  ISETP.LE.U32.AND P0, PT, R15, 0x40000000, PT ;  /* 0x400000000f00780c */ /* 0x000fe20003f03070 */
[----:B------:R-:W-:-:S05]  /*0fe0*/  IMAD.MOV R14, RZ, RZ, -R15 ;  /* 0x000000ffff0e7224 */ /* 0x000fca00078e0a0f */
[----:B------:R-:W-:Y:S02]  /*0ff0*/  VIADDMNMX R5, R14, R5, 0xb9600000, !PT ;  /* 0xb96000000e057446 */ /* 0x000fe40007800105 */
[----:B------:R-:W-:Y:S02]  /*1000*/  SEL R14, R19, 0x63400000, !P0 ;  /* 0x63400000130e7807 */ /* 0x000fe40004000000 */
[----:B------:R-:W-:-:S05]  /*1010*/  VIMNMX R5, PT, PT, R5, 0x46a00000, PT ;  /* 0x46a0000005057848 */ /* 0x000fca0003fe0100 */
[----:B------:R-:W-:-:S04]  /*1020*/  IMAD.IADD R5, R5, 0x1, -R14 ;  /* 0x0000000105057824 */ /* 0x000fc800078e0a0e */
[----:B------:R-:W-:-:S06]  /*1030*/  VIADD R17, R5, 0x7fe00000 ;  /* 0x7fe0000005117836 */ /* 0x000fcc0000000000 */
[----:B------:R-:W-:-:S10]  /*1040*/  DMUL R14, R10, R16 ;  /* 0x000000100a0e7228 */ /* 0x000fd40000000000 */
[----:B------:R-:W-:-:S13]  /*1050*/  FSETP.GTU.AND P0, PT, |R15|, 1.469367938527859385e-39, PT ;  /* 0x001000000f00780b */ /* 0x000fda0003f0c200 */
[----:B------:R-:W-:Y:S05]  /*1060*/  @P0 BRA `(.L_x_19) ;  /* 0x0000000000840947 */ /* 0x000fea0003800000 */
[----:B------:R-:W-:Y:S01]  /*1070*/  DFMA R8, R10, -R8, R12 ;  /* 0x800000080a08722b */ /* 0x000fe2000000000c */
[----:B------:R-:W-:-:S09]  /*1080*/  IMAD.MOV.U32 R16, RZ, RZ, RZ ;  /* 0x000000ffff107224 */ /* 0x000fd200078e00ff */
[C---:B------:R-:W-:Y:S02]  /*1090*/  FSETP.NEU.AND P0, PT, R9.reuse, RZ, PT ;  /* 0x000000ff0900720b */ /* 0x040fe40003f0d000 */
[----:B------:R-:W-:-:S04]  /*10a0*/  LOP3.LUT R13, R9, 0x80000000, R7, 0x48, !PT ;  /* 0x80000000090d7812 */ /* 0x000fc800078e4807 */
[----:B------:R-:W-:-:S07]  /*10b0*/  LOP3.LUT R17, R13, R17, RZ, 0xfc, !PT ;  /* 0x000000110d117212 */ /* 0x000fce00078efcff */
[----:B------:R-:W-:Y:S05]  /*10c0*/  @!P0 BRA `(.L_x_19) ;  /* 0x00000000006c8947 */ /* 0x000fea0003800000 */
[----:B------:R-:W-:Y:S01]  /*10d0*/  IMAD.MOV R7, RZ, RZ, -R5 ;  /* 0x000000ffff077224 */ /* 0x000fe200078e0a05 */
[----:B------:R-:W-:Y:S01]  /*10e0*/  IADD3 R5, PT, PT, -R5, -0x43300000, RZ ;  /* 0xbcd0000005057810 */ /* 0x000fe20007ffe1ff */
[----:B------:R-:W-:-:S06]  /*10f0*/  IMAD.MOV.U32 R6, RZ, RZ, RZ ;  /* 0x000000ffff067224 */ /* 0x000fcc00078e00ff */
[----:B------:R-:W-:Y:S02]  /*1100*/  DFMA R6, R14, -R6, R10 ;  /* 0x800000060e06722b */ /* 0x000fe4000000000a */
[----:B------:R-:W-:-:S08]  /*1110*/  DMUL.RP R10, R10, R16 ;  /* 0x000000100a0a7228 */ /* 0x000fd00000008000 */
[----:B------:R-:W-:Y:S02]  /*1120*/  FSETP.NEU.AND P0, PT, |R7|, R5, PT ;  /* 0x000000050700720b */ /* 0x000fe40003f0d200 */
[----:B------:R-:W-:Y:S02]  /*1130*/  LOP3.LUT R13, R11, R13, RZ, 0x3c, !PT ;  /* 0x0000000d0b0d7212 */ /* 0x000fe400078e3cff */
[----:B------:R-:W-:Y:S02]  /*1140*/  FSEL R14, R10, R14, !P0 ;  /* 0x0000000e0a0e7208 */ /* 0x000fe40004000000 */
[----:B------:R-:W-:Y:S01]  /*1150*/  FSEL R15, R13, R15, !P0 ;  /* 0x0000000f0d0f7208 */ /* 0x000fe20004000000 */
[----:B------:R-:W-:Y:S06]  /*1160*/  BRA `(.L_x_19) ;  /* 0x0000000000447947 */ /* 0x000fec0003800000 */
.L_x_18:
[----:B------:R-:W-:-:S14]  /*1170*/  DSETP.NAN.AND P0, PT, R6, R6, PT ;  /* 0x000000060600722a */ /* 0x000fdc0003f08000 */
[----:B------:R-:W-:Y:S05]  /*1180*/  @P0 BRA `(.L_x_20) ;  /* 0x0000000000340947 */ /* 0x000fea0003800000 */
[----:B------:R-:W-:Y:S01]  /*1190*/  ISETP.NE.AND P0, PT, R18, R5, PT ;  /* 0x000000051200720c */ /* 0x000fe20003f05270 */
[----:B------:R-:W-:Y:S02]  /*11a0*/  IMAD.MOV.U32 R14, RZ, RZ, 0x0 ;  /* 0x00000000ff0e7424 */ /* 0x000fe400078e00ff */
[----:B------:R-:W-:-:S10]  /*11b0*/  IMAD.MOV.U32 R15, RZ, RZ, -0x80000 ;  /* 0xfff80000ff0f7424 */ /* 0x000fd400078e00ff */
[----:B------:R-:W-:Y:S05]  /*11c0*/  @!P0 BRA `(.L_x_19) ;  /* 0x00000000002c8947 */ /* 0x000fea0003800000 */
[----:B------:R-:W-:Y:S02]  /*11d0*/  ISETP.NE.AND P0, PT, R18, 0x7ff00000, PT ;  /* 0x7ff000001200780c */ /* 0x000fe40003f05270 */
[----:B------:R-:W-:Y:S02]  /*11e0*/  LOP3.LUT R6, R7, 0x40000000, RZ, 0x3c, !PT ;  /* 0x4000000007067812 */ /* 0x000fe400078e3cff */
[----:B------:R-:W-:Y:S02]  /*11f0*/  ISETP.EQ.OR P0, PT, R5, RZ, !P0 ;  /* 0x000000ff0500720c */ /* 0x000fe40004702670 */
[----:B------:R-:W-:-:S11]  /*1200*/  LOP3.LUT R15, R6, 0x80000000, RZ, 0xc0, !PT ;  /* 0x80000000060f7812 */ /* 0x000fd600078ec0ff */
[----:B------:R-:W-:Y:S01]  /*1210*/  @P0 LOP3.LUT R5, R15, 0x7ff00000, RZ, 0xfc, !PT ;  /* 0x7ff000000f050812 */ /* 0x000fe200078efcff */
[----:B------:R-:W-:Y:S02]  /*1220*/  @!P0 IMAD.MOV.U32 R14, RZ, RZ, RZ ;  /* 0x000000ffff0e8224 */ /* 0x000fe400078e00ff */
[----:B------:R-:W-:Y:S02]  /*1230*/  @P0 IMAD.MOV.U32 R14, RZ, RZ, RZ ;  /* 0x000000ffff0e0224 */ /* 0x000fe400078e00ff */
[----:B------:R-:W-:Y:S01]  /*1240*/  @P0 IMAD.MOV.U32 R15, RZ, RZ, R5 ;  /* 0x000000ffff0f0224 */ /* 0x000fe200078e0005 */
[----:B------:R-:W-:Y:S06]  /*1250*/  BRA `(.L_x_19) ;  /* 0x0000000000087947 */ /* 0x000fec0003800000 */
.L_x_20:
[----:B------:R-:W-:Y:S01]  /*1260*/  LOP3.LUT R15, R7, 0x80000, RZ, 0xfc, !PT ;  /* 0x00080000070f7812 */ /* 0x000fe200078efcff */
[----:B------:R-:W-:-:S07]  /*1270*/  IMAD.MOV.U32 R14, RZ, RZ, R6 ;  /* 0x000000ffff0e7224 */ /* 0x000fce00078e0006 */
.L_x_19:
[----:B------:R-:W-:Y:S02]  /*1280*/  IMAD.MOV.U32 R6, RZ, RZ, R0 ;  /* 0x000000ffff067224 */ /* 0x000fe400078e0000 */
[----:B------:R-:W-:Y:S02]  /*1290*/  IMAD.MOV.U32 R7, RZ, RZ, 0x0 ;  /* 0x00000000ff077424 */ /* 0x000fe400078e00ff */
[----:B------:R-:W-:Y:S02]  /*12a0*/  IMAD.MOV.U32 R8, RZ, RZ, R14 ;  /* 0x000000ffff087224 */ /* 0x000fe400078e000e */
[----:B------:R-:W-:Y:S01]  /*12b0*/  IMAD.MOV.U32 R9, RZ, RZ, R15 ;  /* 0x000000ffff097224 */ /* 0x000fe200078e000f */
[----:B------:R-:W-:Y:S06]  /*12c0*/  RET.REL.NODEC R6 `(_Z15mute_directwaveiiifffffiiiiiiPfS_ii) ;  /* 0xffffffec064c7950 */ /* 0x000fec0003c3ffff */
        .weak           $__internal_1_$__cuda_sm20_sqrt_rn_f32_slowpath
        .type           $__internal_1_$__cuda_sm20_sqrt_rn_f32_slowpath,@function
        .size           $__internal_1_$__cuda_sm20_sqrt_rn_f32_slowpath,($__internal_2_$__cuda_sm3x_div_rn_noftz_f32_slowpath - $__internal_1_$__cuda_sm20_sqrt_rn_f32_slowpath)
$__internal_1_$__cuda_sm20_sqrt_rn_f32_slowpath:
[----:B------:R-:W-:-:S13]  /*12d0*/  LOP3.LUT P0, RZ, R28, 0x7fffffff, RZ, 0xc0, !PT ;  /* 0x7fffffff1cff7812 */ /* 0x000fda000780c0ff */
[----:B------:R-:W-:Y:S01]  /*12e0*/  @!P0 IMAD.MOV.U32 R8, RZ, RZ, R28 ;  /* 0x000000ffff088224 */ /* 0x000fe200078e001c */
[----:B------:R-:W-:Y:S06]  /*12f0*/  @!P0 BRA `(.L_x_21) ;  /* 0x0000000000448947 */ /* 0x000fec0003800000 */
[----:B------:R-:W-:Y:S01]  /*1300*/  FSETP.GEU.FTZ.AND P0, PT, R28, RZ, PT ;  /* 0x000000ff1c00720b */ /* 0x000fe20003f1e000 */
[----:B------:R-:W-:-:S12]  /*1310*/  IMAD.MOV.U32 R0, RZ, RZ, R28 ;  /* 0x000000ffff007224 */ /* 0x000fd800078e001c */
[----:B------:R-:W-:Y:S01]  /*1320*/  @!P0 IMAD.MOV.U32 R8, RZ, RZ, 0x7fffffff ;  /* 0x7fffffffff088424 */ /* 0x000fe200078e00ff */
[----:B------:R-:W-:Y:S06]  /*1330*/  @!P0 BRA `(.L_x_21) ;  /* 0x0000000000348947 */ /* 0x000fec0003800000 */
[----:B------:R-:W-:-:S13]  /*1340*/  FSETP.GTU.FTZ.AND P0, PT, |R0|, +INF , PT ;  /* 0x7f8000000000780b */ /* 0x000fda0003f1c200 */
[----:B------:R-:W-:Y:S01]  /*1350*/  @P0 FADD.FTZ R8, R0, 1 ;  /* 0x3f80000000080421 */ /* 0x000fe20000010000 */
[----:B------:R-:W-:Y:S06]  /*1360*/  @P0 BRA `(.L_x_21) ;  /* 0x0000000000280947 */ /* 0x000fec0003800000 */
[----:B------:R-:W-:-:S13]  /*1370*/  FSETP.NEU.FTZ.AND P0, PT, |R0|, +INF , PT ;  /* 0x7f8000000000780b */ /* 0x000fda0003f1d200 */
[----:B------:R-:W-:-:S04]  /*1380*/  @P0 FFMA R9, R0, 1.84467440737095516160e+19, RZ ;  /* 0x5f80000000090823 */ /* 0x000fc800000000ff */
[----:B------:R-:W0:Y:S02]  /*1390*/  @P0 MUFU.RSQ R8, R9 ;  /* 0x0000000900080308 */ /* 0x000e240000001400 */
[----:B0-----:R-:W-:Y:S01]  /*13a0*/  @P0 FMUL.FTZ R12, R9, R8 ;  /* 0x00000008090c0220 */ /* 0x001fe20000410000 */
[----:B------:R-:W-:Y:S01]  /*13b0*/  @P0 FMUL.FTZ R14, R8, 0.5 ;  /* 0x3f000000080e0820 */ /* 0x000fe20000410000 */
[----:B------:R-:W-:Y:S02]  /*13c0*/  @!P0 IMAD.MOV.U32 R8, RZ, RZ, R0 ;  /* 0x000000ffff088224 */ /* 0x000fe400078e0000 */
[----:B------:R-:W-:-:S04]  /*13d0*/  @P0 FADD.FTZ R13, -R12, -RZ ;  /* 0x800000ff0c0d0221 */ /* 0x000fc80000010100 */
[----:B------:R-:W-:-:S04]  /*13e0*/  @P0 FFMA R13, R12, R13, R9 ;  /* 0x0000000d0c0d0223 */ /* 0x000fc80000000009 */
[----:B------:R-:W-:-:S04]  /*13f0*/  @P0 FFMA R13, R13, R14, R12 ;  /* 0x0000000e0d0d0223 */ /* 0x000fc8000000000c */
[----:B------:R-:W-:-:S07]  /*1400*/  @P0 FMUL.FTZ R8, R13, 2.3283064365386962891e-10 ;  /* 0x2f8000000d080820 */ /* 0x000fce0000410000 */
.L_x_21:
[----:B------:R-:W-:Y:S02]  /*1410*/  IMAD.MOV.U32 R13, RZ, RZ, R8 ;  /* 0x000000ffff0d7224 */ /* 0x000fe400078e0008 */
[----:B------:R-:W-:Y:S02]  /*1420*/  IMAD.MOV.U32 R8, RZ, RZ, R15 ;  /* 0x000000ffff087224 */ /* 0x000fe400078e000f */
[----:B------:R-:W-:-:S04]  /*1430*/  IMAD.MOV.U32 R9, RZ, RZ, 0x0 ;  /* 0x00000000ff097424 */ /* 0x000fc800078e00ff */
[----:B------:R-:W-:Y:S05]  /*1440*/  RET.REL.NODEC R8 `(_Z15mute_directwaveiiifffffiiiiiiPfS_ii) ;  /* 0xffffffe808ec7950 */ /* 0x000fea0003c3ffff */
        .weak           $__internal_2_$__cuda_sm3x_div_rn_noftz_f32_slowpath
        .type           $__internal_2_$__cuda_sm3x_div_rn_noftz_f32_slowpath,@function
        .size           $__internal_2_$__cuda_sm3x_div_rn_noftz_f32_slowpath,($_Z15mute_directwaveiiifffffiiiiiiPfS_ii$__internal_accurate_pow - $__internal_2_$__cuda_sm3x_div_rn_noftz_f32_slowpath)
$__internal_2_$__cuda_sm3x_div_rn_noftz_f32_slowpath:
[----:B------:R-:W-:Y:S01]  /*1450*/  SHF.R.U32.HI R13, RZ, 0x17, R9 ;  /* 0x00000017ff0d7819 */ /* 0x000fe20000011609 */
[----:B------:R-:W-:Y:S01]  /*1460*/  BSSY.RECONVERGENT B2, `(.L_x_22) ;  /* 0x0000062000027945 */ /* 0x000fe20003800200 */
[----:B------:R-:W-:Y:S02]  /*1470*/  SHF.R.U32.HI R12, RZ, 0x17, R0 ;  /* 0x00000017ff0c7819 */ /* 0x000fe40000011600 */
[----:B------:R-:W-:Y:S02]  /*1480*/  LOP3.LUT R18, R13, 0xff, RZ, 0xc0, !PT ;  /* 0x000000ff0d127812 */ /* 0x000fe400078ec0ff */
[----:B------:R-:W-:-:S03]  /*1490*/  LOP3.LUT R16, R12, 0xff, RZ, 0xc0, !PT ;  /* 0x000000ff0c107812 */ /* 0x000fc600078ec0ff */
[----:B------:R-:W-:Y:S02]  /*14a0*/  VIADD R14, R18, 0xffffffff ;  /* 0xffffffff120e7836 */ /* 0x000fe40000000000 */
[----:B------:R-:W-:-:S03]  /*14b0*/  VIADD R13, R16, 0xffffffff ;  /* 0xffffffff100d7836 */ /* 0x000fc60000000000 */
[----:B------:R-:W-:-:S04]  /*14c0*/  ISETP.GT.U32.AND P0, PT, R14, 0xfd, PT ;  /* 0x000000fd0e00780c */ /* 0x000fc80003f04070 */
[----:B------:R-:W-:-:S13]  /*14d0*/  ISETP.GT.U32.OR P0, PT, R13, 0xfd, P0 ;  /* 0x000000fd0d00780c */ /* 0x000fda0000704470 */
[----:B------:R-:W-:Y:S01]  /*14e0*/  @!P0 IMAD.MOV.U32 R12, RZ, RZ, RZ ;  /* 0x000000ffff0c8224 */ /* 0x000fe200078e00ff */
[----:B------:R-:W-:Y:S06]  /*14f0*/  @!P0 BRA `(.L_x_23) ;  /* 0x00000000005c8947 */ /* 0x000fec0003800000 */
[----:B------:R-:W-:Y:S02]  /*1500*/  FSETP.GTU.FTZ.AND P0, PT, |R0|, +INF , PT ;  /* 0x7f8000000000780b */ /* 0x000fe40003f1c200 */
[----:B------:R-:W-:-:S04]  /*1510*/  FSETP.GTU.FTZ.AND P1, PT, |R9|, +INF , PT ;  /* 0x7f8000000900780b */ /* 0x000fc80003f3c200 */
[----:B------:R-:W-:-:S13]  /*1520*/  PLOP3.LUT P0, PT, P0, P1, PT, 0xf8, 0x8f ;  /* 0x00000000008f781c */ /* 0x000fda0000703f70 */
[----:B------:R-:W-:Y:S05]  /*1530*/  @P0 BRA `(.L_x_24) ;  /* 0x00000004004c0947 */ /* 0x000fea0003800000 */
[----:B------:R-:W-:-:S13]  /*1540*/  LOP3.LUT P0, RZ, R9, 0x7fffffff, R0, 0xc8, !PT ;  /* 0x7fffffff09ff7812 */ /* 0x000fda000780c800 */
[----:B------:R-:W-:Y:S05]  /*1550*/  @!P0 BRA `(.L_x_25) ;  /* 0x00000004003c8947 */ /* 0x000fea0003800000 */
[C---:B------:R-:W-:Y:S02]  /*1560*/  FSETP.NEU.FTZ.AND P0, PT, |R0|.reuse, +INF , PT ;  /* 0x7f8000000000780b */ /* 0x040fe40003f1d200 */
[----:B------:R-:W-:Y:S02]  /*1570*/  FSETP.NEU.FTZ.AND P2, PT, |R9|, +INF , PT ;  /* 0x7f8000000900780b */ /* 0x000fe40003f5d200 */
[----:B------:R-:W-:-:S11]  /*1580*/  FSETP.NEU.FTZ.AND P1, PT, |R0|, +INF , PT ;  /* 0x7f8000000000780b */ /* 0x000fd60003f3d200 */
[----:B------:R-:W-:Y:S05]  /*1590*/  @!P2 BRA !P0, `(.L_x_25) ;  /* 0x00000004002ca947 */ /* 0x000fea0004000000 */
[----:B------:R-:W-:-:S04]  /*15a0*/  LOP3.LUT P0, RZ, R0, 0x7fffffff, RZ, 0xc0, !PT ;  /* 0x7fffffff00ff7812 */ /* 0x000fc8000780c0ff */
[----:B------:R-:W-:-:S13]  /*15b0*/  PLOP3.LUT P0, PT, P2, P0, PT, 0x2f, 0xf2 ;  /* 0x0000000000f2781c */ /* 0x000fda0001700577 */
[----:B------:R-:W-:Y:S05]  /*15c0*/  @P0 BRA `(.L_x_26) ;  /* 0x0000000400180947 */ /* 0x000fea0003800000 */
[----:B------:R-:W-:-:S04]  /*15d0*/  LOP3.LUT P0, RZ, R9, 0x7fffffff, RZ, 0xc0, !PT ;  /* 0x7fffffff09ff7812 */ /* 0x000fc8000780c0ff */
[----:B------:R-:W-:-:S13]  /*15e0*/  PLOP3.LUT P0, PT, P1, P0, PT, 0x2f, 0xf2 ;  /* 0x0000000000f2781c */ /* 0x000fda0000f00577 */
[----:B------:R-:W-:Y:S05]  /*15f0*/  @P0 BRA `(.L_x_27) ;  /* 0x0000000400000947 */ /* 0x000fea0003800000 */
[----:B------:R-:W-:Y:S02]  /*1600*/  ISETP.GE.AND P0, PT, R13, RZ, PT ;  /* 0x000000ff0d00720c */ /* 0x000fe40003f06270 */
[----:B------:R-:W-:-:S11]  /*1610*/  ISETP.GE.AND P1, PT, R14, RZ, PT ;  /* 0x000000ff0e00720c */ /* 0x000fd60003f26270 */
[----:B------:R-:W-:Y:S02]  /*1620*/  @P0 IMAD.MOV.U32 R12, RZ, RZ, RZ ;  /* 0x000000ffff0c0224 */ /* 0x000fe400078e00ff */
[----:B------:R-:W-:Y:S01]  /*1630*/  @!P0 FFMA R0, R0, 1.84467440737095516160e+19, RZ ;  /* 0x5f80000000008823 */ /* 0x000fe200000000ff */
[----:B------:R-:W-:Y:S02]  /*1640*/  @!P0 IMAD.MOV.U32 R12, RZ, RZ, -0x40 ;  /* 0xffffffc0ff0c8424 */ /* 0x000fe400078e00ff */
[----:B------:R-:W-:Y:S02]  /*1650*/  @!P1 FFMA R9, R9, 1.84467440737095516160e+19, RZ ;  /* 0x5f80000009099823 */ /* 0x000fe400000000ff */
[----:B------:R-:W-:-:S07]  /*1660*/  @!P1 VIADD R12, R12, 0x40 ;  /* 0x000000400c0c9836 */ /* 0x000fce0000000000 */
.L_x_23:
[----:B------:R-:W-:Y:S01]  /*1670*/  LEA R14, R18, 0xc0800000, 0x17 ;  /* 0xc0800000120e7811 */ /* 0x000fe200078eb8ff */
[----:B------:R-:W-:Y:S04]  /*1680*/  BSSY.RECONVERGENT B3, `(.L_x_28) ;  /* 0x0000036000037945 */ /* 0x000fe80003800200 */
[----:B------:R-:W-:Y:S02]  /*1690*/  IMAD.IADD R14, R9, 0x1, -R14 ;  /* 0x00000001090e7824 */ /* 0x000fe400078e0a0e */
[----:B------:R-:W-:Y:S02]  /*16a0*/  VIADD R9, R16, 0xffffff81 ;  /* 0xffffff8110097836 */ /* 0x000fe40000000000 */
[----:B------:R-:W0:Y:S01]  /*16b0*/  MUFU.RCP R13, R14 ;  /* 0x0000000e000d7308 */ /* 0x000e220000001000 */
[----:B------:R-:W-:Y:S01]  /*16c0*/  FADD.FTZ R15, -R14, -RZ ;  /* 0x800000ff0e0f7221 */ /* 0x000fe20000010100 */
[----:B------:R-:W-:-:S03]  /*16d0*/  IMAD R0, R9, -0x800000, R0 ;  /* 0xff80000009007824 */ /* 0x000fc600078e0200 */
[----:B0-----:R-:W-:-:S04]  /*16e0*/  FFMA R16, R13, R15, 1 ;  /* 0x3f8000000d107423 */ /* 0x001fc8000000000f */
[----:B------:R-:W-:-:S04]  /*16f0*/  FFMA R20, R13, R16, R13 ;  /* 0x000000100d147223 */ /* 0x000fc8000000000d */
[----:B------:R-:W-:-:S04]  /*1700*/  FFMA R13, R0, R20, RZ ;  /* 0x00000014000d7223 */ /* 0x000fc800000000ff */
[----:B------:R-:W-:-:S04]  /*1710*/  FFMA R16, R15, R13, R0 ;  /* 0x0000000d0f107223 */ /* 0x000fc80000000000 */
[----:B------:R-:W-:Y:S01]  /*1720*/  FFMA R17, R20, R16, R13 ;  /* 0x0000001014117223 */ /* 0x000fe2000000000d */
[----:B------:R-:W-:-:S03]  /*1730*/  IADD3 R13, PT, PT, R9, 0x7f, -R18 ;  /* 0x0000007f090d7810 */ /* 0x000fc60007ffe812 */
[----:B------:R-:W-:Y:S02]  /*1740*/  FFMA R16, R15, R17, R0 ;  /* 0x000000110f107223 */ /* 0x000fe40000000000 */
[----:B------:R-:W-:Y:S02]  /*1750*/  IMAD.IADD R13, R13, 0x1, R12 ;  /* 0x000000010d0d7824 */ /* 0x000fe400078e020c */
[----:B------:R-:W-:-:S05]  /*1760*/  FFMA R0, R20, R16, R17 ;  /* 0x0000001014007223 */ /* 0x000fca0000000011 */
[----:B------:R-:W-:-:S04]  /*1770*/  SHF.R.U32.HI R9, RZ, 0x17, R0 ;  /* 0x00000017ff097819 */ /* 0x000fc80000011600 */
[----:B------:R-:W-:-:S05]  /*1780*/  LOP3.LUT R9, R9, 0xff, RZ, 0xc0, !PT ;  /* 0x000000ff09097812 */ /* 0x000fca00078ec0ff */
[----:B------:R-:W-:-:S04]  /*1790*/  IMAD.IADD R15, R9, 0x1, R13 ;  /* 0x00000001090f7824 */ /* 0x000fc800078e020d */
[----:B------:R-:W-:-:S05]  /*17a0*/  VIADD R9, R15, 0xffffffff ;  /* 0xffffffff0f097836 */ /* 0x000fca0000000000 */
[----:B------:R-:W-:-:S13]  /*17b0*/  ISETP.GE.U32.AND P0, PT, R9, 0xfe, PT ;  /* 0x000000fe0900780c */ /* 0x000fda0003f06070 */
[----:B------:R-:W-:Y:S05]  /*17c0*/  @!P0 BRA `(.L_x_29) ;  /* 0x0000000000808947 */ /* 0x000fea0003800000 */
[----:B------:R-:W-:-:S13]  /*17d0*/  ISETP.GT.AND P0, PT, R15, 0xfe, PT ;  /* 0x000000fe0f00780c */ /* 0x000fda0003f04270 */
[----:B------:R-:W-:Y:S05]  /*17e0*/  @P0 BRA `(.L_x_30) ;  /* 0x00000000006c0947 */ /* 0x000fea0003800000 */
[----:B------:R-:W-:-:S13]  /*17f0*/  ISETP.GE.AND P0, PT, R15, 0x1, PT ;  /* 0x000000010f00780c */ /* 0x000fda0003f06270 */
[----:B------:R-:W-:Y:S05]  /*1800*/  @P0 BRA `(.L_x_31) ;  /* 0x0000000000740947 */ /* 0x000fea0003800000 */
[----:B------:R-:W-:Y:S02]  /*1810*/  ISETP.GE.AND P0, PT, R15, -0x18, PT ;  /* 0xffffffe80f00780c */ /* 0x000fe40003f06270 */
[----:B------:R-:W-:-:S11]  /*1820*/  LOP3.LUT R0, R0, 0x80000000, RZ, 0xc0, !PT ;  /* 0x8000000000007812 */ /* 0x000fd600078ec0ff */
[----:B------:R-:W-:Y:S05]  /*1830*/  @!P0 BRA `(.L_x_31) ;  /* 0x0000000000688947 */ /* 0x000fea0003800000 */
[CCC-:B------:R-:W-:Y:S01]  /*1840*/  FFMA.RZ R9, R20.reuse, R16.reuse, R17.reuse ;  /* 0x0000001014097223 */ /* 0x1c0fe2000000c011 */
[C---:B------:R-:W-:Y:S02]  /*1850*/  VIADD R14, R15.reuse, 0x20 ;  /* 0x000000200f0e7836 */ /* 0x040fe40000000000 */
[CCC-:B------:R-:W-:Y:S01]  /*1860*/  FFMA.RM R12, R20.reuse, R16.reuse, R17.reuse ;  /* 0x00000010140c7223 */ /* 0x1c0fe20000004011 */
[----:B------:R-:W-:Y:S02]  /*1870*/  ISETP.NE.AND P2, PT, R15, RZ, PT ;  /* 0x000000ff0f00720c */ /* 0x000fe40003f45270 */
[----:B------:R-:W-:Y:S01]  /*1880*/  LOP3.LUT R13, R9, 0x7fffff, RZ, 0xc0, !PT ;  /* 0x007fffff090d7812 */ /* 0x000fe200078ec0ff */
[----:B------:R-:W-:Y:S01]  /*1890*/  FFMA.RP R9, R20, R16, R17 ;  /* 0x0000001014097223 */ /* 0x000fe20000008011 */
[----:B------:R-:W-:Y:S01]  /*18a0*/  ISETP.NE.AND P1, PT, R15, RZ, PT ;  /* 0x000000ff0f00720c */ /* 0x000fe20003f25270 */
[----:B------:R-:W-:Y:S01]  /*18b0*/  IMAD.MOV R15, RZ, RZ, -R15 ;  /* 0x000000ffff0f7224 */ /* 0x000fe200078e0a0f */
[----:B------:R-:W-:-:S02]  /*18c0*/  LOP3.LUT R13, R13, 0x800000, RZ, 0xfc, !PT ;  /* 0x008000000d0d7812 */ /* 0x000fc400078efcff */
[----:B------:R-:W-:Y:S02]  /*18d0*/  FSETP.NEU.FTZ.AND P0, PT, R9, R12, PT ;  /* 0x0000000c0900720b */ /* 0x000fe40003f1d000 */
[----:B------:R-:W-:Y:S02]  /*18e0*/  SHF.L.U32 R14, R13, R14, RZ ;  /* 0x0000000e0d0e7219 */ /* 0x000fe400000006ff */
[----:B------:R-:W-:Y:S02]  /*18f0*/  SEL R12, R15, RZ, P2 ;  /* 0x000000ff0f0c7207 */ /* 0x000fe40001000000 */
[----:B------:R-:W-:Y:S02]  /*1900*/  ISETP.NE.AND P1, PT, R14, RZ, P1 ;  /* 0x000000ff0e00720c */ /* 0x000fe40000f25270 */
[----:B------:R-:W-:Y:S02]  /*1910*/  SHF.R.U32.HI R12, RZ, R12, R13 ;  /* 0x0000000cff0c7219 */ /* 0x000fe4000001160d */
[----:B------:R-:W-:-:S02]  /*1920*/  PLOP3.LUT P0, PT, P0, P1, PT, 0xf8, 0x8f ;  /* 0x00000000008f781c */ /* 0x000fc40000703f70 */
[----:B------:R-:W-:Y:S02]  /*1930*/  SHF.R.U32.HI R14, RZ, 0x1, R12 ;  /* 0x00000001ff0e7819 */ /* 0x000fe4000001160c */
[----:B------:R-:W-:-:S04]  /*1940*/  SEL R9, RZ, 0x1, !P0 ;  /* 0x00000001ff097807 */ /* 0x000fc80004000000 */
[----:B------:R-:W-:-:S04]  /*1950*/  LOP3.LUT R9, R9, 0x1, R14, 0xf8, !PT ;  /* 0x0000000109097812 */ /* 0x000fc800078ef80e */
[----:B------:R-:W-:-:S05]  /*1960*/  LOP3.LUT R9, R9, R12, RZ, 0xc0, !PT ;  /* 0x0000000c09097212 */ /* 0x000fca00078ec0ff */
[----:B------:R-:W-:-:S05]  /*1970*/  IMAD.IADD R9, R14, 0x1, R9 ;  /* 0x000000010e097824 */ /* 0x000fca00078e0209 */
[----:B------:R-:W-:Y:S01]  /*1980*/  LOP3.LUT R0, R9, R0, RZ, 0xfc, !PT ;  /* 0x0000000009007212 */ /* 0x000fe200078efcff */
[----:B------:R-:W-:Y:S06]  /*1990*/  BRA `(.L_x_31) ;  /* 0x0000000000107947 */ /* 0x000fec0003800000 */
.L_x_30:
[----:B------:R-:W-:-:S04]  /*19a0*/  LOP3.LUT R0, R0, 0x80000000, RZ, 0xc0, !PT ;  /* 0x8000000000007812 */ /* 0x000fc800078ec0ff */
[----:B------:R-:W-:Y:S01]  /*19b0*/  LOP3.LUT R0, R0, 0x7f800000, RZ, 0xfc, !PT ;  /* 0x7f80000000007812 */ /* 0x000fe200078efcff */
[----:B------:R-:W-:Y:S06]  /*19c0*/  BRA `(.L_x_31) ;  /* 0x0000000000047947 */ /* 0x000fec0003800000 */
.L_x_29:
[----:B------:R-:W-:-:S07]  /*19d0*/  IMAD R0, R13, 0x800000, R0 ;  /* 0x008000000d007824 */ /* 0x000fce00078e0200 */
.L_x_31:
[----:B------:R-:W-:Y:S05]  /*19e0*/  BSYNC.RECONVERGENT B3 ;  /* 0x0000000000037941 */ /* 0x000fea0003800200 */
.L_x_28:
[----:B------:R-:W-:Y:S05]  /*19f0*/  BRA `(.L_x_32) ;  /* 0x0000000000207947 */ /* 0x000fea0003800000 */
.L_x_27:
[----:B------:R-:W-:-:S04]  /*1a00*/  LOP3.LUT R0, R9, 0x80000000, R0, 0x48, !PT ;  /* 0x8000000009007812 */ /* 0x000fc800078e4800 */
[----:B------:R-:W-:Y:S01]  /*1a10*/  LOP3.LUT R0, R0, 0x7f800000, RZ, 0xfc, !PT ;  /* 0x7f80000000007812 */ /* 0x000fe200078efcff */
[----:B------:R-:W-:Y:S06]  /*1a20*/  BRA `(.L_x_32) ;  /* 0x0000000000147947 */ /* 0x000fec0003800000 */
.L_x_26:
[----:B------:R-:W-:Y:S01]  /*1a30*/  LOP3.LUT R0, R9, 0x80000000, R0, 0x48, !PT ;  /* 0x8000000009007812 */ /* 0x000fe200078e4800 */
[----:B------:R-:W-:Y:S06]  /*1a40*/  BRA `(.L_x_32) ;  /* 0x00000000000c7947 */ /* 0x000fec0003800000 */
.L_x_25:
[----:B------:R-:W0:Y:S01]  /*1a50*/  MUFU.RSQ R0, -QNAN ;  /* 0xffc0000000007908 */ /* 0x000e220000001400 */
[----:B------:R-:W-:Y:S05]  /*1a60*/  BRA `(.L_x_32) ;  /* 0x0000000000047947 */ /* 0x000fea0003800000 */
.L_x_24:
[----:B------:R-:W-:-:S07]  /*1a70*/  FADD.FTZ R0, R0, R9 ;  /* 0x0000000900007221 */ /* 0x000fce0000010000 */
.L_x_32:
[----:B------:R-:W-:Y:S05]  /*1a80*/  BSYNC.RECONVERGENT B2 ;  /* 0x0000000000027941 */ /* 0x000fea0003800200 */
.L_x_22:
[----:B------:R-:W-:-:S04]  /*1a90*/  IMAD.MOV.U32 R9, RZ, RZ, 0x0 ;  /* 0x00000000ff097424 */ /* 0x000fc800078e00ff */
[----:B0-----:R-:W-:Y:S05]  /*1aa0*/  RET.REL.NODEC R8 `(_Z15mute_directwaveiiifffffiiiiiiPfS_ii) ;  /* 0xffffffe408547950 */ /* 0x001fea0003c3ffff */
        .type           $_Z15mute_directwaveiiifffffiiiiiiPfS_ii$__internal_accurate_pow,@function
        .size           $_Z15mute_directwaveiiifffffiiiiiiPfS_ii$__internal_accurate_pow,(.L_x_152 - $_Z15mute_directwaveiiifffffiiiiiiPfS_ii$__internal_accurate_pow)
$_Z15mute_directwaveiiifffffiiiiiiPfS_ii$__internal_accurate_pow:
[----:B------:R-:W-:Y:S01]  /*1ab0*/  ISETP.GT.U32.AND P5, PT, R23, 0xfffff, PT ;  /* 0x000fffff1700780c */ /* 0x000fe20003fa4070 */
[--C-:B------:R-:W-:Y:S01]  /*1ac0*/  IMAD.MOV.U32 R12, RZ, RZ, R23.reuse ;  /* 0x000000ffff0c7224 */ /* 0x100fe200078e0017 */
[----:B------:R-:W-:Y:S01]  /*1ad0*/  UMOV UR12, 0x7d2cafe2 ;  /* 0x7d2cafe2000c7882 */ /* 0x000fe20000000000 */
[----:B------:R-:W-:Y:S01]  /*1ae0*/  IMAD.MOV.U32 R14, RZ, RZ, R22 ;  /* 0x000000ffff0e7224 */ /* 0x000fe200078e0016 */
[----:B------:R-:W-:Y:S01]  /*1af0*/  UMOV UR13, 0x3eb0f5ff ;  /* 0x3eb0f5ff000d7882 */ /* 0x000fe20000000000 */
[----:B------:R-:W-:Y:S01]  /*1b00*/  IMAD.MOV.U32 R16, RZ, RZ, 0x41ad3b5a ;  /* 0x41ad3b5aff107424 */ /* 0x000fe200078e00ff */
[----:B------:R-:W-:Y:S01]  /*1b10*/  SHF.R.U32.HI R34, RZ, 0x14, R23 ;  /* 0x00000014ff227819 */ /* 0x000fe20000011617 */
[----:B------:R-:W-:Y:S01]  /*1b20*/  IMAD.MOV.U32 R17, RZ, RZ, 0x3ed0f5d2 ;  /* 0x3ed0f5d2ff117424 */ /* 0x000fe200078e00ff */
[----:B------:R-:W-:Y:S01]  /*1b30*/  UMOV UR14, 0x3b39803f ;  /* 0x3b39803f000e7882 */ /* 0x000fe20000000000 */
[----:B------:R-:W-:-:S04]  /*1b40*/  UMOV UR15, 0x3c7abc9e ;  /* 0x3c7abc9e000f7882 */ /* 0x000fc80000000000 */
[----:B------:R-:W-:-:S10]  /*1b50*/  @!P5 DMUL R24, R22, 1.80143985094819840000e+16 ;  /* 0x435000001618d828 */ /* 0x000fd40000000000 */
[----:B------:R-:W-:Y:S01]  /*1b60*/  @!P5 IMAD.MOV.U32 R12, RZ, RZ, R25 ;  /* 0x000000ffff0cd224 */ /* 0x000fe200078e0019 */
[----:B------:R-:W-:Y:S01]  /*1b70*/  @!P5 LEA.HI R34, R25, 0xffffffca, RZ, 0xc ;  /* 0xffffffca1922d811 */ /* 0x000fe200078f60ff */
[----:B------:R-:W-:-:S03]  /*1b80*/  @!P5 IMAD.MOV.U32 R14, RZ, RZ, R24 ;  /* 0x000000ffff0ed224 */ /* 0x000fc600078e0018 */
[----:B------:R-:W-:-:S04]  /*1b90*/  LOP3.LUT R12, R12, 0x800fffff, RZ, 0xc0, !PT ;  /* 0x800fffff0c0c7812 */ /* 0x000fc800078ec0ff */
[----:B------:R-:W-:Y:S01]  /*1ba0*/  LOP3.LUT R15, R12, 0x3ff00000, RZ, 0xfc, !PT ;  /* 0x3ff000000c0f7812 */ /* 0x000fe200078efcff */
[----:B------:R-:W-:-:S03]  /*1bb0*/  IMAD.MOV.U32 R12, RZ, RZ, RZ ;  /* 0x000000ffff0c7224 */ /* 0x000fc600078e00ff */
[----:B------:R-:W-:-:S13]  /*1bc0*/  ISETP.GE.U32.AND P6, PT, R15, 0x3ff6a09f, PT ;  /* 0x3ff6a09f0f00780c */ /* 0x000fda0003fc6070 */
[----:B------:R-:W-:-:S04]  /*1bd0*/  @P6 VIADD R13, R15, 0xfff00000 ;  /* 0xfff000000f0d6836 */ /* 0x000fc80000000000 */
[----:B------:R-:W-:-:S06]  /*1be0*/  @P6 IMAD.MOV.U32 R15, RZ, RZ, R13 ;  /* 0x000000ffff0f6224 */ /* 0x000fcc00078e000d */
[C---:B------:R-:W-:Y:S02]  /*1bf0*/  DADD R20, R14.reuse, 1 ;  /* 0x3ff000000e147429 */ /* 0x040fe40000000000 */
[----:B------:R-:W-:-:S04]  /*1c00*/  DADD R14, R14, -1 ;  /* 0xbff000000e0e7429 */ /* 0x000fc80000000000 */
[----:B------:R-:W0:Y:S02]  /*1c10*/  MUFU.RCP64H R13, R21 ;  /* 0x00000015000d7308 */ /* 0x000e240000001800 */
[----:B0-----:R-:W-:-:S08]  /*1c20*/  DFMA R18, -R20, R12, 1 ;  /* 0x3ff000001412742b */ /* 0x001fd0000000010c */
[----:B------:R-:W-:-:S08]  /*1c30*/  DFMA R18, R18, R18, R18 ;  /* 0x000000121212722b */ /* 0x000fd00000000012 */
[----:B------:R-:W-:-:S08]  /*1c40*/  DFMA R18, R12, R18, R12 ;  /* 0x000000120c12722b */ /* 0x000fd0000000000c */
[----:B------:R-:W-:-:S08]  /*1c50*/  DMUL R12, R14, R18 ;  /* 0x000000120e0c7228 */ /* 0x000fd00000000000 */
[----:B------:R-:W-:-:S08]  /*1c60*/  DFMA R12, R14, R18, R12 ;  /* 0x000000120e0c722b */ /* 0x000fd0000000000c */
[----:B------:R-:W-:-:S08]  /*1c70*/  DMUL R36, R12, R12 ;  /* 0x0000000c0c247228 */ /* 0x000fd00000000000 */
[----:B------:R-:W-:Y:S01]  /*1c80*/  DFMA R16, R36, UR12, R16 ;  /* 0x0000000c24107c2b */ /* 0x000fe20008000010 */
[----:B------:R-:W-:Y:S01]  /*1c90*/  UMOV UR12, 0x75488a3f ;  /* 0x75488a3f000c7882 */ /* 0x000fe20000000000 */
[----:B------:R-:W-:-:S06]  /*1ca0*/  UMOV UR13, 0x3ef3b20a ;  /* 0x3ef3b20a000d7882 */ /* 0x000fcc0000000000 */
[----:B------:R-:W-:Y:S01]  /*1cb0*/  DFMA R26, R36, R16, UR12 ;  /* 0x0000000c241a7e2b */ /* 0x000fe20008000010 */
[----:B------:R-:W-:Y:S01]  /*1cc0*/  UMOV UR12, 0xe4faecd5 ;  /* 0xe4faecd5000c7882 */ /* 0x000fe20000000000 */
[----:B------:R-:W-:Y:S01]  /*1cd0*/  UMOV UR13, 0x3f1745cd ;  /* 0x3f1745cd000d7882 */ /* 0x000fe20000000000 */
[----:B------:R-:W-:-:S05]  /*1ce0*/  DADD R16, R14, -R12 ;  /* 0x000000000e107229 */ /* 0x000fca000000080c */
[----:B------:R-:W-:Y:S01]  /*1cf0*/  DFMA R26, R36, R26, UR12 ;  /* 0x0000000c241a7e2b */ /* 0x000fe2000800001a */
[----:B------:R-:W-:Y:S01]  /*1d00*/  UMOV UR12, 0x258a578b ;  /* 0x258a578b000c7882 */ /* 0x000fe20000000000 */
[----:B------:R-:W-:Y:S01]  /*1d10*/  UMOV UR13, 0x3f3c71c7 ;  /* 0x3f3c71c7000d7882 */ /* 0x000fe20000000000 */
[----:B------:R-:W-:-:S05]  /*1d20*/  DADD R16, R16, R16 ;  /* 0x0000000010107229 */ /* 0x000fca0000000010 */
[----:B------:R-:W-:Y:S01]  /*1d30*/  DFMA R26, R36, R26, UR12 ;  /* 0x0000000c241a7e2b */ /* 0x000fe2000800001a */
[----:B------:R-:W-:Y:S01]  /*1d40*/  UMOV UR12, 0x9242b910 ;  /* 0x9242b910000c7882 */ /* 0x000fe20000000000 */
[----:B------:R-:W-:Y:S01]  /*1d50*/  UMOV UR13, 0x3f624924 ;  /* 0x3f624924000d7882 */ /* 0x000fe20000000000 */
[----:B------:R-:W-:-:S05]  /*1d60*/  DFMA R16, R14, -R12, R16 ;  /* 0x8000000c0e10722b */ /* 0x000fca0000000010 */
[----:B------:R-:W-:Y:S01]  /*1d70*/  DFMA R26, R36, R26, UR12 ;  /* 0x0000000c241a7e2b */ /* 0x000fe2000800001a */
[----:B------:R-:W-:Y:S01]  /*1d80*/  UMOV UR12, 0x99999dfb ;  /* 0x99999dfb000c7882 */ /* 0x000fe20000000000 */
[----:B------:R-:W-:Y:S01]  /*1d90*/  UMOV UR13, 0x3f899999 ;  /* 0x3f899999000d7882 */ /* 0x000fe20000000000 */
[----:B------:R-:W-:Y:S02]  /*1da0*/  DMUL R16, R18, R16 ;  /* 0x0000001012107228 */ /* 0x000fe40000000000 */
[----:B------:R-:W-:-:S03]  /*1db0*/  DMUL R18, R12, R12 ;  /* 0x0000000c0c127228 */ /* 0x000fc60000000000 */
[----:B------:R-:W-:Y:S01]  /*1dc0*/  DFMA R26, R36, R26, UR12 ;  /* 0x0000000c241a7e2b */ /* 0x000fe2000800001a */
[----:B------:R-:W-:Y:S01]  /*1dd0*/  UMOV UR12, 0x55555555 ;  /* 0x55555555000c7882 */ /* 0x000fe20000000000 */
[----:B------:R-:W-:-:S03]  /*1de0*/  UMOV UR13, 0x3fb55555 ;  /* 0x3fb55555000d7882 */ /* 0x000fc60000000000 */
[----:B------:R-:W-:Y:S01]  /*1df0*/  DFMA R22, R12, R12, -R18 ;  /* 0x0000000c0c16722b */ /* 0x000fe20000000812 */
[----:B------:R-:W-:Y:S02]  /*1e00*/  VIADD R25, R17, 0x100000 ;  /* 0x0010000011197836 */ /* 0x000fe40000000000 */
[----:B------:R-:W-:Y:S01]  /*1e10*/  DFMA R14, R36, R26, UR12 ;  /* 0x0000000c240e7e2b */ /* 0x000fe2000800001a */
[----:B------:R-:W-:-:S06]  /*1e20*/  IMAD.MOV.U32 R24, RZ, RZ, R16 ;  /* 0x000000ffff187224 */ /* 0x000fcc00078e0010 */
[----:B------:R-:W-:Y:S02]  /*1e30*/  DFMA R22, R12, R24, R22 ;  /* 0x000000180c16722b */ /* 0x000fe40000000016 */
[----:B------:R-:W-:Y:S01]  /*1e40*/  DADD R20, -R14, UR12 ;  /* 0x0000000c0e147e29 */ /* 0x000fe20008000100 */
[----:B------:R-:W-:Y:S01]  /*1e50*/  UMOV UR12, 0xb9e7b0 ;  /* 0x00b9e7b0000c7882 */ /* 0x000fe20000000000 */
[----:B------:R-:W-:-:S06]  /*1e60*/  UMOV UR13, 0x3c46a4cb ;  /* 0x3c46a4cb000d7882 */ /* 0x000fcc0000000000 */
[----:B------:R-:W-:Y:S02]  /*1e70*/  DFMA R20, R36, R26, R20 ;  /* 0x0000001a2414722b */ /* 0x000fe40000000014 */
[----:B------:R-:W-:-:S06]  /*1e80*/  DMUL R26, R12, R18 ;  /* 0x000000120c1a7228 */ /* 0x000fcc0000000000 */
[----:B------:R-:W-:Y:S01]  /*1e90*/  DADD R24, R20, -UR12 ;  /* 0x8000000c14187e29 */ /* 0x000fe20008000000 */
[----:B------:R-:W-:Y:S01]  /*1ea0*/  UMOV UR12, 0x80000000 ;  /* 0x80000000000c7882 */ /* 0x000fe20000000000 */
[----:B------:R-:W-:Y:S01]  /*1eb0*/  DFMA R20, R12, R18, -R26 ;  /* 0x000000120c14722b */ /* 0x000fe2000000081a */
[----:B------:R-:W-:-:S07]  /*1ec0*/  UMOV UR13, 0x43300000 ;  /* 0x43300000000d7882 */ /* 0x000fce0000000000 */
[----:B------:R-:W-:Y:S02]  /*1ed0*/  DFMA R20, R16, R18, R20 ;  /* 0x000000121014722b */ /* 0x000fe40000000014 */
[----:B------:R-:W-:-:S06]  /*1ee0*/  DADD R18, R14, R24 ;  /* 0x000000000e127229 */ /* 0x000fcc0000000018 */
[----:B------:R-:W-:Y:S02]  /*1ef0*/  DFMA R20, R12, R22, R20 ;  /* 0x000000160c14722b */ /* 0x000fe40000000014 */
[----:B------:R-:W-:Y:S02]  /*1f00*/  DADD R22, R14, -R18 ;  /* 0x000000000e167229 */ /* 0x000fe40000000812 */
[----:B------:R-:W-:-:S06]  /*1f10*/  DMUL R14, R18, R26 ;  /* 0x0000001a120e7228 */ /* 0x000fcc0000000000 */
[----:B------:R-:W-:Y:S02]  /*1f20*/  DADD R24, R24, R22 ;  /* 0x0000000018187229 */ /* 0x000fe40000000016 */
[----:B------:R-:W-:-:S08]  /*1f30*/  DFMA R22, R18, R26, -R14 ;  /* 0x0000001a1216722b */ /* 0x000fd0000000080e */
[----:B------:R-:W-:-:S08]  /*1f40*/  DFMA R20, R18, R20, R22 ;  /* 0x000000141214722b */ /* 0x000fd00000000016 */
[----:B------:R-:W-:-:S08]  /*1f50*/  DFMA R24, R24, R26, R20 ;  /* 0x0000001a1818722b */ /* 0x000fd00000000014 */
[----:B------:R-:W-:-:S08]  /*1f60*/  DADD R20, R14, R24 ;  /* 0x000000000e147229 */ /* 0x000fd00000000018 */
[--C-:B------:R-:W-:Y:S02]  /*1f70*/  DADD R18, R12, R20.reuse ;  /* 0x000000000c127229 */ /* 0x100fe40000000014 */
[----:B------:R-:W-:-:S06]  /*1f80*/  DADD R14, R14, -R20 ;  /* 0x000000000e0e7229 */ /* 0x000fcc0000000814 */
[----:B------:R-:W-:Y:S02]  /*1f90*/  DADD R12, R12, -R18 ;  /* 0x000000000c0c7229 */ /* 0x000fe40000000812 */
[----:B------:R-:W-:-:S06]  /*1fa0*/  DADD R14, R24, R14 ;  /* 0x00000000180e7229 */ /* 0x000fcc000000000e */
[----:B------:R-:W-:-:S08]  /*1fb0*/  DADD R12, R20, R12 ;  /* 0x00000000140c7229 */ /* 0x000fd0000000000c */
[----:B------:R-:W-:Y:S01]  /*1fc0*/  DADD R12, R14, R12 ;  /* 0x000000000e0c7229 */ /* 0x000fe2000000000c */
[C---:B------:R-:W-:Y:S02]  /*1fd0*/  VIADD R14, R34.reuse, 0xfffffc01 ;  /* 0xfffffc01220e7836 */ /* 0x040fe40000000000 */
[----:B------:R-:W-:Y:S02]  /*1fe0*/  @P6 VIADD R14, R34, 0xfffffc02 ;  /* 0xfffffc02220e6836 */ /* 0x000fe40000000000 */
[----:B------:R-:W-:-:S03]  /*1ff0*/  IMAD.MOV.U32 R15, RZ, RZ, 0x43300000 ;  /* 0x43300000ff0f7424 */ /* 0x000fc600078e00ff */
[----:B------:R-:W-:Y:S01]  /*2000*/  DADD R20, R16, R12 ;  /* 0x0000000010147229 */ /* 0x000fe2000000000c */
[----:B------:R-:W-:-:S06]  /*2010*/  LOP3.LUT R14, R14, 0x80000000, RZ, 0x3c, !PT ;  /* 0x800000000e0e7812 */ /* 0x000fcc00078e3cff */
[----:B------:R-:W-:Y:S01]  /*2020*/  DADD R14, R14, -UR12 ;  /* 0x8000000c0e0e7e29 */ /* 0x000fe20008000000 */
[----:B------:R-:W-:Y:S01]  /*2030*/  UMOV UR12, 0xfefa39ef ;  /* 0xfefa39ef000c7882 */ /* 0x000fe20000000000 */
[----:B------:R-:W-:Y:S01]  /*2040*/  DADD R16, R18, R20 ;  /* 0x0000000012107229 */ /* 0x000fe20000000014 */
[----:B------:R-:W-:-:S07]  /*2050*/  UMOV UR13, 0x3fe62e42 ;  /* 0x3fe62e42000d7882 */ /* 0x000fce0000000000 */
[--C-:B------:R-:W-:Y:S02]  /*2060*/  DFMA R12, R14, UR12, R16.reuse ;  /* 0x0000000c0e0c7c2b */ /* 0x100fe40008000010 */
[----:B------:R-:W-:-:S06]  /*2070*/  DADD R22, R18, -R16 ;  /* 0x0000000012167229 */ /* 0x000fcc0000000810 */
[----:B------:R-:W-:Y:S02]  /*2080*/  DFMA R18, R14, -UR12, R12 ;  /* 0x8000000c0e127c2b */ /* 0x000fe4000800000c */
[----:B------:R-:W-:-:S06]  /*2090*/  DADD R22, R20, R22 ;  /* 0x0000000014167229 */ /* 0x000fcc0000000016 */
[----:B------:R-:W-:-:S08]  /*20a0*/  DADD R18, -R16, R18 ;  /* 0x0000000010127229 */ /* 0x000fd00000000112 */
[----:B------:R-:W-:-:S08]  /*20b0*/  DADD R16, R22, -R18 ;  /* 0x0000000016107229 */ /* 0x000fd00000000812 */
[----:B------:R-:W-:-:S08]  /*20c0*/  DFMA R16, R14, UR14, R16 ;  /* 0x0000000e0e107c2b */ /* 0x000fd00008000010 */
[----:B------:R-:W-:-:S08]  /*20d0*/  DADD R14, R12, R16 ;  /* 0x000000000c0e7229 */ /* 0x000fd00000000010 */
[----:B------:R-:W-:Y:S02]  /*20e0*/  DADD R12, R12, -R14 ;  /* 0x000000000c0c7229 */ /* 0x000fe4000000080e */
[----:B------:R-:W-:-:S06]  /*20f0*/  DMUL R22, R14, 2 ;  /* 0x400000000e167828 */ /* 0x000fcc0000000000 */
[----:B------:R-:W-:Y:S02]  /*2100*/  DADD R12, R16, R12 ;  /* 0x00000000100c7229 */ /* 0x000fe4000000000c */
[----:B------:R-:W-:-:S08]  /*2110*/  DFMA R20, R14, 2, -R22 ;  /* 0x400000000e14782b */ /* 0x000fd00000000816 */
[----:B------:R-:W-:Y:S01]  /*2120*/  DFMA R20, R12, 2, R20 ;  /* 0x400000000c14782b */ /* 0x000fe20000000014 */
[----:B------:R-:W-:Y:S02]  /*2130*/  IMAD.MOV.U32 R12, RZ, RZ, 0x652b82fe ;  /* 0x652b82feff0c7424 */ /* 0x000fe400078e00ff */
[----:B------:R-:W-:-:S05]  /*2140*/  IMAD.MOV.U32 R13, RZ, RZ, 0x3ff71547 ;  /* 0x3ff71547ff0d7424 */ /* 0x000fca00078e00ff */
[----:B------:R-:W-:-:S08]  /*2150*/  DADD R14, R22, R20 ;  /* 0x00000000160e7229 */ /* 0x000fd00000000014 */
[----:B------:R-:W-:Y:S02]  /*2160*/  DFMA R12, R14, R12, 6.75539944105574400000e+15 ;  /* 0x433800000e0c742b */ /* 0x000fe4000000000c */
[----:B------:R-:W-:Y:S01]  /*2170*/  FSETP.GEU.AND P5, PT, |R15|, 4.1917929649353027344, PT ;  /* 0x4086232b0f00780b */ /* 0x000fe20003fae200 */
[----:B------:R-:W-:-:S05]  /*2180*/  DADD R22, R22, -R14 ;  /* 0x0000000016167229 */ /* 0x000fca000000080e */
[----:B------:R-:W-:-:S03]  /*2190*/  DADD R16, R12, -6.75539944105574400000e+15 ;  /* 0xc33800000c107429 */ /* 0x000fc60000000000 */
[----:B------:R-:W-:-:S05]  /*21a0*/  DADD R20, R20, R22 ;  /* 0x0000000014147229 */ /* 0x000fca0000000016 */
[----:B------:R-:W-:Y:S01]  /*21b0*/  DFMA R18, R16, -UR12, R14 ;  /* 0x8000000c10127c2b */ /* 0x000fe2000800000e */
[----:B------:R-:W-:Y:S01]  /*21c0*/  UMOV UR12, 0x3b39803f ;  /* 0x3b39803f000c7882 */ /* 0x000fe20000000000 */
[----:B------:R-:W-:-:S06]  /*21d0*/  UMOV UR13, 0x3c7abc9e ;  /* 0x3c7abc9e000d7882 */ /* 0x000fcc0000000000 */
[----:B------:R-:W-:Y:S01]  /*21e0*/  DFMA R18, R16, -UR12, R18 ;  /* 0x8000000c10127c2b */ /* 0x000fe20008000012 */
[----:B------:R-:W-:Y:S01]  /*21f0*/  UMOV UR12, 0x69ce2bdf ;  /* 0x69ce2bdf000c7882 */ /* 0x000fe20000000000 */
[----:B------:R-:W-:Y:S01]  /*2200*/  IMAD.MOV.U32 R16, RZ, RZ, -0x35dec16 ;  /* 0xfca213eaff107424 */ /* 0x000fe200078e00ff */
[----:B------:R-:W-:Y:S01]  /*2210*/  UMOV UR13, 0x3e5ade15 ;  /* 0x3e5ade15000d7882 */ /* 0x000fe20000000000 */
[----:B------:R-:W-:-:S06]  /*2220*/  IMAD.MOV.U32 R17, RZ, RZ, 0x3e928af3 ;  /* 0x3e928af3ff117424 */ /* 0x000fcc00078e00ff */
[----:B------:R-:W-:Y:S01]  /*2230*/  DFMA R16, R18, UR12, R16 ;  /* 0x0000000c12107c2b */ /* 0x000fe20008000010 */
[----:B------:R-:W-:Y:S01]  /*2240*/  UMOV UR12, 0x62401315 ;  /* 0x62401315000c7882 */ /* 0x000fe20000000000 */
[----:B------:R-:W-:-:S06]  /*2250*/  UMOV UR13, 0x3ec71dee ;  /* 0x3ec71dee000d7882 */ /* 0x000fcc0000000000 */
[----:B------:R-:W-:Y:S01]  /*2260*/  DFMA R16, R18, R16, UR12 ;  /* 0x0000000c12107e2b */ /* 0x000fe20008000010 */
        /* <DEDUP_REMOVED lines=20> */
[----:B------:R-:W-:-:S08]  /*23b0*/  DFMA R16, R18, R16, UR12 ;  /* 0x0000000c12107e2b */ /* 0x000fd00008000010 */
[----:B------:R-:W-:-:S08]  /*23c0*/  DFMA R16, R18, R16, 1 ;  /* 0x3ff000001210742b */ /* 0x000fd00000000010 */
[----:B------:R-:W-:-:S10]  /*23d0*/  DFMA R16, R18, R16, 1 ;  /* 0x3ff000001210742b */ /* 0x000fd40000000010 */
[----:B------:R-:W-:Y:S02]  /*23e0*/  IMAD R19, R12, 0x100000, R17 ;  /* 0x001000000c137824 */ /* 0x000fe400078e0211 */
[----:B------:R-:W-:Y:S01]  /*23f0*/  IMAD.MOV.U32 R18, RZ, RZ, R16 ;  /* 0x000000ffff127224 */ /* 0x000fe200078e0010 */
[----:B------:R-:W-:Y:S06]  /*2400*/  @!P5 BRA `(.L_x_33) ;  /* 0x000000000030d947 */ /* 0x000fec0003800000 */
[----:B------:R-:W-:Y:S01]  /*2410*/  FSETP.GEU.AND P6, PT, |R15|, 4.2275390625, PT ;  /* 0x408748000f00780b */ /* 0x000fe20003fce200 */
[C---:B------:R-:W-:Y:S02]  /*2420*/  DADD R18, R14.reuse, +INF ;  /* 0x7ff000000e127429 */ /* 0x040fe40000000000 */
[----:B------:R-:W-:-:S08]  /*2430*/  DSETP.GEU.AND P5, PT, R14, RZ, PT ;  /* 0x000000ff0e00722a */ /* 0x000fd00003fae000 */
[----:B------:R-:W-:Y:S02]  /*2440*/  FSEL R18, R18, RZ, P5 ;  /* 0x000000ff12127208 */ /* 0x000fe40002800000 */
[----:B------:R-:W-:Y:S02]  /*2450*/  @!P6 LEA.HI R13, R12, R12, RZ, 0x1 ;  /* 0x0000000c0c0de211 */ /* 0x000fe400078f08ff */
[----:B------:R-:W-:Y:S02]  /*2460*/  FSEL R19, R19, RZ, P5 ;  /* 0x000000ff13137208 */ /* 0x000fe40002800000 */
[----:B------:R-:W-:-:S05]  /*2470*/  @!P6 SHF.R.S32.HI R13, RZ, 0x1, R13 ;  /* 0x00000001ff0de819 */ /* 0x000fca000001140d */
[----:B------:R-:W-:Y:S02]  /*2480*/  @!P6 IMAD.IADD R12, R12, 0x1, -R13 ;  /* 0x000000010c0ce824 */ /* 0x000fe400078e0a0d */
[----:B------:R-:W-:-:S03]  /*2490*/  @!P6 IMAD R17, R13, 0x100000, R17 ;  /* 0x001000000d11e824 */ /* 0x000fc600078e0211 */
[----:B------:R-:W-:Y:S01]  /*24a0*/  @!P6 LEA R13, R12, 0x3ff00000, 0x14 ;  /* 0x3ff000000c0de811 */ /* 0x000fe200078ea0ff */
[----:B------:R-:W-:-:S06]  /*24b0*/  @!P6 IMAD.MOV.U32 R12, RZ, RZ, RZ ;  /* 0x000000ffff0ce224 */ /* 0x000fcc00078e00ff */
[----:B------:R-:W-:-:S11]  /*24c0*/  @!P6 DMUL R18, R16, R12 ;  /* 0x0000000c1012e228 */ /* 0x000fd60000000000 */
.L_x_33:
[----:B------:R-:W-:Y:S01]  /*24d0*/  DFMA R20, R20, R18, R18 ;  /* 0x000000121414722b */ /* 0x000fe20000000012 */
[----:B------:R-:W-:Y:S01]  /*24e0*/  IMAD.MOV.U32 R12, RZ, RZ, R0 ;  /* 0x000000ffff0c7224 */ /* 0x000fe200078e0000 */
[----:B------:R-:W-:Y:S01]  /*24f0*/  DSETP.NEU.AND P5, PT, |R18|, +INF , PT ;  /* 0x7ff000001200742a */ /* 0x000fe20003fad200 */
[----:B------:R-:W-:-:S07]  /*2500*/  IMAD.MOV.U32 R13, RZ, RZ, 0x0 ;  /* 0x00000000ff0d7424 */ /* 0x000fce00078e00ff */
[----:B------:R-:W-:Y:S02]  /*2510*/  FSEL R14, R18, R20, !P5 ;  /* 0x00000014120e7208 */ /* 0x000fe40006800000 */
[----:B------:R-:W-:Y:S01]  /*2520*/  FSEL R18, R19, R21, !P5 ;  /* 0x0000001513127208 */ /* 0x000fe20006800000 */
[----:B------:R-:W-:Y:S06]  /*2530*/  RET.REL.NODEC R12 `(_Z15mute_directwaveiiifffffiiiiiiPfS_ii) ;  /* 0xffffffd80cb07950 */ /* 0x000fec0003c3ffff */
.L_x_34:
[----:B------:R-:W-:-:S00]  /*2540*/  BRA `(.L_x_34) ;  /* 0xfffffffc00fc7947 */ /* 0x000fc0000383ffff */
[----:B------:R-:W-:-:S00]  /*2550*/  NOP ;  /* 0x0000000000007918 */ /* 0x000fc00000000000 */
        /* <DEDUP_REMOVED lines=10> */
.L_x_152:


//--------------------- .text._Z11shot_recordiiiiiiiiiPfS_ --------------------------
	.section	.text._Z11shot_recordiiiiiiiiiPfS_,"ax",@progbits
	.align	128
        .global         _Z11shot_recordiiiiiiiiiPfS_
        .type           _Z11shot_recordiiiiiiiiiPfS_,@function
        .size           _Z11shot_recordiiiiiiiiiPfS_,(.L_x_162 - _Z11shot_recordiiiiiiiiiPfS_)
        .other          _Z11shot_recordiiiiiiiiiPfS_,@"STO_CUDA_ENTRY STV_DEFAULT"
_Z11shot_recordiiiiiiiiiPfS_:
.text._Z11shot_recordiiiiiiiiiPfS_:
[----:B------:R-:W-:Y:S01]  /*0000*/  LDC R1, c[0x0][0x37c] ;  /* 0x0000df00ff017b82 */ /* 0x000fe20000000800 */
[----:B------:R-:W0:Y:S07]  /*0010*/  S2R R0, SR_TID.X ;  /* 0x0000000000007919 */ /* 0x000e2e0000002100 */
[----:B------:R-:W1:Y:S01]  /*0020*/  LDC R5, c[0x0][0x38c] ;  /* 0x0000e300ff057b82 */ /* 0x000e620000000800 */
[----:B------:R-:W0:Y:S01]  /*0030*/  LDCU UR4, c[0x0][0x360] ;  /* 0x00006c00ff0477ac */ /* 0x000e220008000800 */
[----:B------:R-:W0:Y:S01]  /*0040*/  S2R R3, SR_CTAID.X ;  /* 0x0000000000037919 */ /* 0x000e220000002500 */
[----:B------:R-:W1:Y:S01]  /*0050*/  LDCU UR5, c[0x0][0x390] ;  /* 0x00007200ff0577ac */ /* 0x000e620008000800 */
[----:B0-----:R-:W-:-:S02]  /*0060*/  IMAD R0, R3, UR4, R0 ;  /* 0x0000000403007c24 */ /* 0x001fc4000f8e0200 */
[----:B-1----:R-:W-:-:S05]  /*0070*/  IMAD R3, R5, UR5, RZ ;  /* 0x0000000505037c24 */ /* 0x002fca000f8e02ff */
[----:B------:R-:W-:-:S13]  /*0080*/  ISETP.GE.AND P0, PT, R0, R3, PT ;  /* 0x000000030000720c */ /* 0x000fda0003f06270 */
[----:B------:R-:W-:Y:S05]  /*0090*/  @P0 EXIT ;  /* 0x000000000000094d */ /* 0x000fea0003800000 */
[----:B------:R-:W-:Y:S01]  /*00a0*/  IABS R7, R5 ;  /* 0x0000000500077213 */ /* 0x000fe20000000000 */
[----:B------:R-:W0:Y:S03]  /*00b0*/  LDCU.64 UR6, c[0x0][0x398] ;  /* 0x00007300ff0677ac */ /* 0x000e260008000a00 */
[----:B------:R-:W1:Y:S01]  /*00c0*/  I2F.RP R4, R7 ;  /* 0x0000000700047306 */ /* 0x000e620000209400 */
[----:B------:R-:W2:Y:S01]  /*00d0*/  LDCU UR8, c[0x0][0x380] ;  /* 0x00007000ff0877ac */ /* 0x000ea20008000800 */
[----:B------:R-:W3:Y:S06]  /*00e0*/  LDCU.64 UR4, c[0x0][0x358] ;  /* 0x00006b00ff0477ac */ /* 0x000eec0008000a00 */
[----:B-1----:R-:W1:Y:S02]  /*00f0*/  MUFU.RCP R4, R4 ;  /* 0x0000000400047308 */ /* 0x002e640000001000 */
[----:B-1----:R-:W-:-:S06]  /*0100*/  IADD3 R2, PT, PT, R4, 0xffffffe, RZ ;  /* 0x0ffffffe04027810 */ /* 0x002fcc0007ffe0ff */
[----:B------:R1:W4:Y:S02]  /*0110*/  F2I.FTZ.U32.TRUNC.NTZ R3, R2 ;  /* 0x0000000200037305 */ /* 0x000324000021f000 */
[----:B-1----:R-:W-:Y:S01]  /*0120*/  IMAD.MOV.U32 R2, RZ, RZ, RZ ;  /* 0x000000ffff027224 */ /* 0x002fe200078e00ff */
[----:B----4-:R-:W-:-:S05]  /*0130*/  IADD3 R6, PT, PT, RZ, -R3, RZ ;  /* 0x80000003ff067210 */ /* 0x010fca0007ffe0ff */
[----:B------:R-:W-:Y:S01]  /*0140*/  IMAD R9, R6, R7, RZ ;  /* 0x0000000706097224 */ /* 0x000fe200078e02ff */
[----:B------:R-:W-:-:S03]  /*0150*/  IABS R6, R0 ;  /* 0x0000000000067213 */ /* 0x000fc60000000000 */
[----:B------:R-:W-:Y:S01]  /*0160*/  IMAD.HI.U32 R3, R3, R9, R2 ;  /* 0x0000000903037227 */ /* 0x000fe200078e0002 */
[----:B------:R-:W-:-:S04]  /*0170*/  LOP3.LUT R2, R0, R5, RZ, 0x3c, !PT ;  /* 0x0000000500027212 */ /* 0x000fc800078e3cff */
[----:B------:R-:W-:Y:S01]  /*0180*/  ISETP.GE.AND P1, PT, R2, RZ, PT ;  /* 0x000000ff0200720c */ /* 0x000fe20003f26270 */
[----:B------:R-:W-:-:S05]  /*0190*/  IMAD.HI.U32 R3, R3, R6, RZ ;  /* 0x0000000603037227 */ /* 0x000fca00078e00ff */
[----:B------:R-:W-:-:S05]  /*01a0*/  IADD3 R4, PT, PT, -R3, RZ, RZ ;  /* 0x000000ff03047210 */ /* 0x000fca0007ffe1ff */
[----:B------:R-:W-:-:S05]  /*01b0*/  IMAD R4, R7, R4, R6 ;  /* 0x0000000407047224 */ /* 0x000fca00078e0206 */
[----:B------:R-:W-:-:S13]  /*01c0*/  ISETP.GT.U32.AND P2, PT, R7, R4, PT ;  /* 0x000000040700720c */ /* 0x000fda0003f44070 */
[----:B------:R-:W-:Y:S01]  /*01d0*/  @!P2 IMAD.IADD R4, R4, 0x1, -R7 ;  /* 0x000000010404a824 */ /* 0x000fe200078e0a07 */
[----:B------:R-:W-:Y:S02]  /*01e0*/  @!P2 IADD3 R3, PT, PT, R3, 0x1, RZ ;  /* 0x000000010303a810 */ /* 0x000fe40007ffe0ff */
[----:B------:R-:W-:Y:S02]  /*01f0*/  ISETP.NE.AND P2, PT, R5, RZ, PT ;  /* 0x000000ff0500720c */ /* 0x000fe40003f45270 */
[----:B------:R-:W-:Y:S02]  /*0200*/  ISETP.GE.U32.AND P0, PT, R4, R7, PT ;  /* 0x000000070400720c */ /* 0x000fe40003f06070 */
[----:B------:R-:W1:Y:S11]  /*0210*/  LDC R7, c[0x0][0x388] ;  /* 0x0000e200ff077b82 */ /* 0x000e760000000800 */
[----:B------:R-:W-:-:S05]  /*0220*/  @P0 VIADD R3, R3, 0x1 ;  /* 0x0000000103030836 */ /* 0x000fca0000000000 */
[----:B------:R-:W-:Y:S02]  /*0230*/  MOV R4, R3 ;  /* 0x0000000300047202 */ /* 0x000fe40000000f00 */
[----:B------:R-:W4:Y:S02]  /*0240*/  LDC.64 R2, c[0x0][0x3a8] ;  /* 0x0000ea00ff027b82 */ /* 0x000f240000000a00 */
[----:B------:R-:W-:Y:S02]  /*0250*/  @!P1 IADD3 R4, PT, PT, -R4, RZ, RZ ;  /* 0x000000ff04049210 */ /* 0x000fe40007ffe1ff */
[----:B------:R-:W-:-:S05]  /*0260*/  @!P2 LOP3.LUT R4, RZ, R5, RZ, 0x33, !PT ;  /* 0x00000005ff04a212 */ /* 0x000fca00078e33ff */
[----:B------:R-:W-:Y:S01]  /*0270*/  IMAD.MOV R6, RZ, RZ, -R4 ;  /* 0x000000ffff067224 */ /* 0x000fe200078e0a04 */
[----:B0-----:R-:W-:-:S03]  /*0280*/  IADD3 R4, PT, PT, R4, UR6, RZ ;  /* 0x0000000604047c10 */ /* 0x001fc6000fffe0ff */
[----:B------:R-:W-:-:S05]  /*0290*/  IMAD R5, R5, R6, R0 ;  /* 0x0000000605057224 */ /* 0x000fca00078e0200 */
[----:B------:R-:W-:-:S05]  /*02a0*/  IADD3 R5, PT, PT, R5, UR6, RZ ;  /* 0x0000000605057c10 */ /* 0x000fca000fffe0ff */
[----:B--2---:R-:W-:-:S04]  /*02b0*/  IMAD R4, R4, UR8, R5 ;  /* 0x0000000804047c24 */ /* 0x004fc8000f8e0205 */
[----:B-1----:R-:W-:Y:S02]  /*02c0*/  IMAD R5, R4, R7, UR6 ;  /* 0x0000000604057e24 */ /* 0x002fe4000f8e0207 */
[----:B------:R-:W0:Y:S02]  /*02d0*/  LDC R7, c[0x0][0x3a0] ;  /* 0x0000e800ff077b82 */ /* 0x000e240000000800 */
[----:B----4-:R-:W-:-:S06]  /*02e0*/  IMAD.WIDE R2, R5, 0x4, R2 ;  /* 0x0000000405027825 */ /* 0x010fcc00078e0202 */
[----:B---3--:R-:W2:Y:S01]  /*02f0*/  LDG.E R3, desc[UR4][R2.64] ;  /* 0x0000000402037981 */ /* 0x008ea2000c1e1900 */
[----:B------:R-:W1:Y:S01]  /*0300*/  LDC.64 R4, c[0x0][0x3b0] ;  /* 0x0000ec00ff047b82 */ /* 0x000e620000000a00 */
[----:B0-----:R-:W-:-:S04]  /*0310*/  IMAD R7, R0, R7, UR7 ;  /* 0x0000000700077e24 */ /* 0x001fc8000f8e0207 */
[----:B-1----:R-:W-:-:S05]  /*0320*/  IMAD.WIDE R4, R7, 0x4, R4 ;  /* 0x0000000407047825 */ /* 0x002fca00078e0204 */
[----:B--2---:R-:W-:Y:S01]  /*0330*/  STG.E desc[UR4][R4.64], R3 ;  /* 0x0000000304007986 */ /* 0x004fe2000c101904 */
[----:B------:R-:W-:Y:S05]  /*0340*/  EXIT ;  /* 0x000000000000794d */ /* 0x000fea0003800000 */
.L_x_35:
        /* <DEDUP_REMOVED lines=11> */
.L_x_162:


//--------------------- .text._Z13initial_coffefiPfS_S_S_i --------------------------
	.section	.text._Z13initial_coffefiPfS_S_S_i,"ax",@progbits
	.align	128
        .global         _Z13initial_coffefiPfS_S_S_i
        .type           _Z13initial_coffefiPfS_S_S_i,@function
        .size           _Z13initial_coffefiPfS_S_S_i,(.L_x_155 - _Z13initial_coffefiPfS_S_S_i)
        .other          _Z13initial_coffefiPfS_S_S_i,@"STO_CUDA_ENTRY STV_DEFAULT"
_Z13initial_coffefiPfS_S_S_i:
.text._Z13initial_coffefiPfS_S_S_i:
[----:B------:R-:W-:Y:S01]  /*0000*/  LDC R1, c[0x0][0x37c] ;  /* 0x0000df00ff017b82 */ /* 0x000fe20000000800 */
[----:B------:R-:W0:Y:S07]  /*0010*/  S2R R4, SR_TID.X ;  /* 0x0000000000047919 */ /* 0x000e2e0000002100 */
[----:B------:R-:W1:Y:S01]  /*0020*/  LDC R6, c[0x0][0x3a8] ;  /* 0x0000ea00ff067b82 */ /* 0x000e620000000800 */
[----:B------:R-:W0:Y:S01]  /*0030*/  LDCU UR4, c[0x0][0x360] ;  /* 0x00006c00ff0477ac */ /* 0x000e220008000800 */
[----:B------:R-:W0:Y:S06]  /*0040*/  S2R R3, SR_CTAID.X ;  /* 0x0000000000037919 */ /* 0x000e2c0000002500 */
[----:B------:R-:W1:Y:S02]  /*0050*/  LDC R15, c[0x0][0x384] ;  /* 0x0000e100ff0f7b82 */ /* 0x000e640000000800 */
[----:B-1----:R-:W-:-:S02]  /*0060*/  IMAD R5, R6, 0x2, R15 ;  /* 0x0000000206057824 */ /* 0x002fc400078e020f */
[----:B0-----:R-:W-:-:S05]  /*0070*/  IMAD R4, R3, UR4, R4 ;  /* 0x0000000403047c24 */ /* 0x001fca000f8e0204 */
[----:B------:R-:W-:-:S13]  /*0080*/  ISETP.GE.AND P0, PT, R4, R5, PT ;  /* 0x000000050400720c */ /* 0x000fda0003f06270 */
[----:B------:R-:W-:Y:S05]  /*0090*/  @P0 EXIT ;  /* 0x000000000000094d */ /* 0x000fea0003800000 */
[----:B------:R-:W-:Y:S01]  /*00a0*/  ISETP.GE.AND P0, PT, R4, R6, PT ;  /* 0x000000060400720c */ /* 0x000fe20003f06270 */
[----:B------:R-:W0:-:S12]  /*00b0*/  LDCU.64 UR4, c[0x0][0x358] ;  /* 0x00006b00ff0477ac */ /* 0x000e180008000a00 */
[----:B------:R-:W-:Y:S05]  /*00c0*/  @P0 BRA `(.L_x_36) ;  /* 0x0000000800e40947 */ /* 0x000fea0003800000 */
[----:B------:R-:W0:Y:S01]  /*00d0*/  LDC.64 R2, c[0x4][RZ] ;  /* 0x01000000ff027b82 */ /* 0x000e220000000a00 */
[----:B------:R-:W1:Y:S01]  /*00e0*/  I2F.F64 R6, R6 ;  /* 0x0000000600067312 */ /* 0x000e620000201c00 */
[----:B------:R-:W-:Y:S01]  /*00f0*/  IMAD.MOV.U32 R8, RZ, RZ, 0x1 ;  /* 0x00000001ff087424 */ /* 0x000fe200078e00ff */
[----:B------:R-:W2:Y:S01]  /*0100*/  LDCU UR6, c[0x0][0x380] ;  /* 0x00007000ff0677ac */ /* 0x000ea20008000800 */
[----:B0-----:R-:W2:Y:S05]  /*0110*/  LDG.E R2, desc[UR4][R2.64] ;  /* 0x0000000402027981 */ /* 0x001eaa000c1e1900 */
[----:B-1----:R-:W0:Y:S01]  /*0120*/  MUFU.RCP64H R9, R7 ;  /* 0x0000000700097308 */ /* 0x002e220000001800 */
[----:B------:R-:W-:Y:S01]  /*0130*/  BSSY.RECONVERGENT B0, `(.L_x_37) ;  /* 0x0000015000007945 */ /* 0x000fe20003800200 */
[----:B0-----:R-:W-:-:S08]  /*0140*/  DFMA R10, -R6, R8, 1 ;  /* 0x3ff00000060a742b */ /* 0x001fd00000000108 */
[----:B------:R-:W-:Y:S02]  /*0150*/  DFMA R12, R10, R10, R10 ;  /* 0x0000000a0a0c722b */ /* 0x000fe4000000000a */
[----:B------:R-:W0:Y:S06]  /*0160*/  I2F.F64 R10, R4 ;  /* 0x00000004000a7312 */ /* 0x000e2c0000201c00 */
[----:B------:R-:W-:Y:S02]  /*0170*/  DFMA R12, R8, R12, R8 ;  /* 0x0000000c080c722b */ /* 0x000fe40000000008 */
[----:B------:R-:W-:-:S06]  /*0180*/  DADD R8, R6, -0.5 ;  /* 0xbfe0000006087429 */ /* 0x000fcc0000000000 */
[----:B------:R-:W-:Y:S02]  /*0190*/  DFMA R14, -R6, R12, 1 ;  /* 0x3ff00000060e742b */ /* 0x000fe4000000010c */
[----:B0-----:R-:W-:-:S06]  /*01a0*/  DADD R10, R8, -R10 ;  /* 0x00000000080a7229 */ /* 0x001fcc000000080a */
[----:B------:R-:W-:-:S04]  /*01b0*/  DFMA R14, R12, R14, R12 ;  /* 0x0000000e0c0e722b */ /* 0x000fc8000000000c */
[----:B------:R-:W-:-:S04]  /*01c0*/  FSETP.GEU.AND P1, PT, |R11|, 6.5827683646048100446e-37, PT ;  /* 0x036000000b00780b */ /* 0x000fc80003f2e200 */
[----:B------:R-:W-:-:S08]  /*01d0*/  DMUL R28, R10, R14 ;  /* 0x0000000e0a1c7228 */ /* 0x000fd00000000000 */
[----:B------:R-:W-:-:S08]  /*01e0*/  DFMA R8, -R6, R28, R10 ;  /* 0x0000001c0608722b */ /* 0x000fd0000000010a */
[----:B------:R-:W-:-:S10]  /*01f0*/  DFMA R28, R14, R8, R28 ;  /* 0x000000080e1c722b */ /* 0x000fd4000000001c */
[----:B------:R-:W-:-:S05]  /*0200*/  FFMA R0, RZ, R7, R29 ;  /* 0x00000007ff007223 */ /* 0x000fca000000001d */
[----:B------:R-:W-:Y:S01]  /*0210*/  FSETP.GT.AND P0, PT, |R0|, 1.469367938527859385e-39, PT ;  /* 0x001000000000780b */ /* 0x000fe20003f04200 */
[----:B--2---:R-:W-:-:S12]  /*0220*/  FMUL R2, R2, UR6 ;  /* 0x0000000602027c20 */ /* 0x004fd80008400000 */
[----:B------:R-:W-:Y:S05]  /*0230*/  @P0 BRA P1, `(.L_x_38) ;  /* 0x0000000000100947 */ /* 0x000fea0000800000 */
[----:B------:R-:W-:Y:S01]  /*0240*/  IMAD.MOV.U32 R8, RZ, RZ, R6 ;  /* 0x000000ffff087224 */ /* 0x000fe200078e0006 */
[----:B------:R-:W-:Y:S01]  /*0250*/  MOV R0, 0x280 ;  /* 0x0000028000007802 */ /* 0x000fe20000000f00 */
[----:B------:R-:W-:-:S07]  /*0260*/  IMAD.MOV.U32 R9, RZ, RZ, R7 ;  /* 0x000000ffff097224 */ /* 0x000fce00078e0007 */
[----:B------:R-:W-:Y:S05]  /*0270*/  CALL.REL.NOINC `($__internal_4_$__cuda_sm20_div_rn_f64_full) ;  /* 0x0000001800447944 */ /* 0x000fea0003c00000 */
.L_x_38:
[----:B------:R-:W-:Y:S05]  /*0280*/  BSYNC.RECONVERGENT B0 ;  /* 0x0000000000007941 */ /* 0x000fea0003800200 */
.L_x_37:
[----:B------:R-:W-:Y:S01]  /*0290*/  DADD R10, -RZ, |R28| ;  /* 0x00000000ff0a7229 */ /* 0x000fe2000000051c */
[----:B------:R-:W-:Y:S01]  /*02a0*/  BSSY.RECONVERGENT B0, `(.L_x_39) ;  /* 0x0000004000007945 */ /* 0x000fe20003800200 */
[----:B------:R-:W-:-:S08]  /*02b0*/  MOV R0, 0x2e0 ;  /* 0x000002e000007802 */ /* 0x000fd00000000f00 */
[----:B------:R-:W-:-:S07]  /*02c0*/  IMAD.MOV.U32 R27, RZ, RZ, R11 ;  /* 0x000000ffff1b7224 */ /* 0x000fce00078e000b */
[----:B------:R-:W-:Y:S05]  /*02d0*/  CALL.REL.NOINC `($_Z13initial_coffefiPfS_S_S_i$__internal_accurate_pow) ;  /* 0x0000001c00a07944 */ /* 0x000fea0003c00000 */
[----:B------:R-:W-:Y:S05]  /*02e0*/  BSYNC.RECONVERGENT B0 ;  /* 0x0000000000007941 */ /* 0x000fea0003800200 */
.L_x_39:
[C---:B------:R-:W-:Y:S01]  /*02f0*/  DADD R8, R28.reuse, 2 ;  /* 0x400000001c087429 */ /* 0x040fe20000000000 */
[----:B------:R-:W-:Y:S01]  /*0300*/  BSSY.RECONVERGENT B0, `(.L_x_40) ;  /* 0x000000e000007945 */ /* 0x000fe20003800200 */
[C---:B------:R-:W-:Y:S02]  /*0310*/  DSETP.NEU.AND P1, PT, R28.reuse, RZ, PT ;  /* 0x000000ff1c00722a */ /* 0x040fe40003f2d000 */
[----:B------:R-:W-:-:S06]  /*0320*/  DSETP.NEU.AND P0, PT, R28, 1, PT ;  /* 0x3ff000001c00742a */ /* 0x000fcc0003f0d000 */
[----:B------:R-:W-:Y:S02]  /*0330*/  LOP3.LUT R0, R9, 0x7ff00000, RZ, 0xc0, !PT ;  /* 0x7ff0000009007812 */ /* 0x000fe400078ec0ff */
[----:B------:R0:W1:Y:S02]  /*0340*/  F2F.F64.F32 R8, R2 ;  /* 0x0000000200087310 */ /* 0x0000640000201800 */
[----:B------:R-:W-:Y:S02]  /*0350*/  ISETP.NE.AND P2, PT, R0, 0x7ff00000, PT ;  /* 0x7ff000000000780c */ /* 0x000fe40003f45270 */
[----:B------:R-:W-:-:S11]  /*0360*/  @!P1 CS2R R10, SRZ ;  /* 0x00000000000a9805 */ /* 0x000fd6000001ff00 */
[----:B01----:R-:W-:Y:S05]  /*0370*/  @P2 BRA `(.L_x_41) ;  /* 0x0000000000182947 */ /* 0x003fea0003800000 */
[----:B------:R-:W-:-:S14]  /*0380*/  DSETP.NAN.AND P1, PT, R28, R28, PT ;  /* 0x0000001c1c00722a */ /* 0x000fdc0003f28000 */
[----:B------:R-:W-:Y:S01]  /*0390*/  @P1 DADD R10, R28, 2 ;  /* 0x400000001c0a1429 */ /* 0x000fe20000000000 */
[----:B------:R-:W-:Y:S10]  /*03a0*/  @P1 BRA `(.L_x_41) ;  /* 0x00000000000c1947 */ /* 0x000ff40003800000 */
[----:B------:R-:W-:-:S14]  /*03b0*/  DSETP.NEU.AND P1, PT, |R28|, +INF , PT ;  /* 0x7ff000001c00742a */ /* 0x000fdc0003f2d200 */
[----:B------:R-:W-:Y:S01]  /*03c0*/  @!P1 IMAD.MOV.U32 R10, RZ, RZ, 0x0 ;  /* 0x00000000ff0a9424 */ /* 0x000fe200078e00ff */
[----:B------:R-:W-:-:S07]  /*03d0*/  @!P1 MOV R11, 0x7ff00000 ;  /* 0x7ff00000000b9802 */ /* 0x000fce0000000f00 */
.L_x_41:
[----:B------:R-:W-:Y:S05]  /*03e0*/  BSYNC.RECONVERGENT B0 ;  /* 0x0000000000007941 */ /* 0x000fea0003800200 */
.L_x_40:
[----:B------:R-:W-:Y:S01]  /*03f0*/  FSEL R2, R10, RZ, P0 ;  /* 0x000000ff0a027208 */ /* 0x000fe20000000000 */
[----:B------:R-:W-:Y:S01]  /*0400*/  IMAD.MOV.U32 R10, RZ, RZ, 0x0 ;  /* 0x00000000ff0a7424 */ /* 0x000fe200078e00ff */
[----:B------:R-:W-:Y:S01]  /*0410*/  FSEL R3, R11, 1.875, P0 ;  /* 0x3ff000000b037808 */ /* 0x000fe20000000000 */
[----:B------:R-:W-:Y:S01]  /*0420*/  IMAD.MOV.U32 R11, RZ, RZ, 0x3ff00000 ;  /* 0x3ff00000ff0b7424 */ /* 0x000fe200078e00ff */
[----:B------:R-:W-:Y:S04]  /*0430*/  BSSY.RECONVERGENT B0, `(.L_x_42) ;  /* 0x0000012000007945 */ /* 0x000fe80003800200 */
[----:B------:R-:W-:-:S08]  /*0440*/  DMUL R8, R2, R8 ;  /* 0x0000000802087228 */ /* 0x000fd00000000000 */
[----:B------:R-:W-:-:S06]  /*0450*/  DFMA R14, R8, 0.5, R10 ;  /* 0x3fe00000080e782b */ /* 0x000fcc000000000a */
[----:B------:R-:W0:Y:S04]  /*0460*/  MUFU.RCP64H R9, R15 ;  /* 0x0000000f00097308 */ /* 0x000e280000001800 */
[----:B------:R-:W-:-:S05]  /*0470*/  VIADD R8, R15, 0x300402 ;  /* 0x003004020f087836 */ /* 0x000fca0000000000 */
[----:B------:R-:W-:Y:S01]  /*0480*/  FSETP.GEU.AND P0, PT, |R8|, 5.8789094863358348022e-39, PT ;  /* 0x004004020800780b */ /* 0x000fe20003f0e200 */
[----:B0-----:R-:W-:-:S08]  /*0490*/  DFMA R10, -R14, R8, 1 ;  /* 0x3ff000000e0a742b */ /* 0x001fd00000000108 */
[----:B------:R-:W-:-:S08]  /*04a0*/  DFMA R10, R10, R10, R10 ;  /* 0x0000000a0a0a722b */ /* 0x000fd0000000000a */
[----:B------:R-:W-:-:S08]  /*04b0*/  DFMA R10, R8, R10, R8 ;  /* 0x0000000a080a722b */ /* 0x000fd00000000008 */
[----:B------:R-:W-:-:S08]  /*04c0*/  DFMA R12, -R14, R10, 1 ;  /* 0x3ff000000e0c742b */ /* 0x000fd0000000010a */
[----:B------:R-:W-:Y:S01]  /*04d0*/  DFMA R10, R10, R12, R10 ;  /* 0x0000000c0a0a722b */ /* 0x000fe2000000000a */
[----:B------:R-:W-:Y:S10]  /*04e0*/  @P0 BRA `(.L_x_43) ;  /* 0x0000000000180947 */ /* 0x000ff40003800000 */
[----:B------:R-:W-:Y:S01]  /*04f0*/  LOP3.LUT R12, R15, 0x7fffffff, RZ, 0xc0, !PT ;  /* 0x7fffffff0f0c7812 */ /* 0x000fe200078ec0ff */
[----:B------:R-:W-:Y:S01]  /*0500*/  IMAD.MOV.U32 R8, RZ, RZ, R14 ;  /* 0x000000ffff087224 */ /* 0x000fe200078e000e */
[----:B------:R-:W-:Y:S01]  /*0510*/  MOV R0, 0x550 ;  /* 0x0000055000007802 */ /* 0x000fe20000000f00 */
[----:B------:R-:W-:Y:S01]  /*0520*/  IMAD.MOV.U32 R13, RZ, RZ, R15 ;  /* 0x000000ffff0d7224 */ /* 0x000fe200078e000f */
[----:B------:R-:W-:-:S07]  /*0530*/  IADD3 R12, PT, PT, R12, -0x100000, RZ ;  /* 0xfff000000c0c7810 */ /* 0x000fce0007ffe0ff */
[----:B------:R-:W-:Y:S05]  /*0540*/  CALL.REL.NOINC `($__internal_3_$__cuda_sm20_dblrcp_rn_slowpath_v3) ;  /* 0x0000001000f07944 */ /* 0x000fea0003c00000 */
.L_x_43:
[----:B------:R-:W-:Y:S05]  /*0550*/  BSYNC.RECONVERGENT B0 ;  /* 0x0000000000007941 */ /* 0x000fea0003800200 */
.L_x_42:
[----:B------:R-:W0:Y:S01]  /*0560*/  LDC.64 R12, c[0x0][0x388] ;  /* 0x0000e200ff0c7b82 */ /* 0x000e220000000a00 */
[----:B------:R-:W1:Y:S01]  /*0570*/  F2F.F32.F64 R5, R10 ;  /* 0x0000000a00057310 */ /* 0x000e620000301000 */
[----:B------:R-:W2:Y:S06]  /*0580*/  LDCU UR6, c[0x0][0x380] ;  /* 0x00007000ff0677ac */ /* 0x000eac0008000800 */
[----:B------:R-:W3:Y:S01]  /*0590*/  LDC.64 R8, c[0x4][RZ] ;  /* 0x01000000ff087b82 */ /* 0x000ee20000000a00 */
[----:B------:R-:W-:Y:S01]  /*05a0*/  IMAD.MOV.U32 R18, RZ, RZ, 0x0 ;  /* 0x00000000ff127424 */ /* 0x000fe200078e00ff */
[----:B------:R-:W4:Y:S01]  /*05b0*/  LDCU UR7, c[0x0][0x3a8] ;  /* 0x00007500ff0777ac */ /* 0x000f220008000800 */
[----:B------:R-:W-:-:S05]  /*05c0*/  IMAD.MOV.U32 R19, RZ, RZ, 0x3ff00000 ;  /* 0x3ff00000ff137424 */ /* 0x000fca00078e00ff */
[----:B------:R-:W5:Y:S01]  /*05d0*/  LDC.64 R16, c[0x0][0x390] ;  /* 0x0000e400ff107b82 */ /* 0x000f620000000a00 */
[----:B0-----:R-:W-:-:S05]  /*05e0*/  IMAD.WIDE R12, R4, 0x4, R12 ;  /* 0x00000004040c7825 */ /* 0x001fca00078e020c */
[----:B-1----:R0:W-:Y:S04]  /*05f0*/  STG.E desc[UR4][R12.64], R5 ;  /* 0x000000050c007986 */ /* 0x0021e8000c101904 */
[----:B---3--:R-:W2:Y:S01]  /*0600*/  LDG.E R0, desc[UR4][R8.64] ;  /* 0x0000000408007981 */ /* 0x008ea2000c1e1900 */
[----:B-----5:R-:W-:Y:S01]  /*0610*/  IMAD.WIDE R10, R4, 0x4, R16 ;  /* 0x00000004040a7825 */ /* 0x020fe200078e0210 */
[----:B0-----:R-:W0:Y:S03]  /*0620*/  MUFU.RCP64H R13, R7 ;  /* 0x00000007000d7308 */ /* 0x001e260000001800 */
[----:B------:R-:W-:Y:S02]  /*0630*/  IMAD.MOV.U32 R12, RZ, RZ, 0x1 ;  /* 0x00000001ff0c7424 */ /* 0x000fe400078e00ff */
[----:B--2---:R-:W-:-:S04]  /*0640*/  FMUL R0, R0, UR6 ;  /* 0x0000000600007c20 */ /* 0x004fc80008400000 */
[----:B------:R-:W1:Y:S02]  /*0650*/  F2F.F64.F32 R14, R0 ;  /* 0x00000000000e7310 */ /* 0x000e640000201800 */
[----:B-1----:R-:W-:-:S06]  /*0660*/  DMUL R14, R2, R14 ;  /* 0x0000000e020e7228 */ /* 0x002fcc0000000000 */
[----:B------:R-:W1:Y:S02]  /*0670*/  F2F.F64.F32 R2, R5 ;  /* 0x0000000500027310 */ /* 0x000e640000201800 */
[----:B------:R-:W-:-:S08]  /*0680*/  DFMA R14, R14, -0.5, R18 ;  /* 0xbfe000000e0e782b */ /* 0x000fd00000000012 */
[----:B-1----:R-:W-:-:S06]  /*0690*/  DMUL R2, R2, R14 ;  /* 0x0000000e02027228 */ /* 0x002fcc0000000000 */
[----:B------:R-:W1:Y:S02]  /*06a0*/  F2F.F32.F64 R19, R2 ;  /* 0x0000000200137310 */ /* 0x000e640000301000 */
[----:B-1----:R1:W-:Y:S04]  /*06b0*/  STG.E desc[UR4][R10.64], R19 ;  /* 0x000000130a007986 */ /* 0x0023e8000c101904 */
[----:B------:R-:W2:Y:S01]  /*06c0*/  LDG.E R8, desc[UR4][R8.64] ;  /* 0x0000000408087981 */ /* 0x000ea2000c1e1900 */
[----:B0-----:R-:W-:Y:S01]  /*06d0*/  DFMA R14, -R6, R12, 1 ;  /* 0x3ff00000060e742b */ /* 0x001fe2000000010c */
[----:B------:R-:W-:Y:S07]  /*06e0*/  BSSY.RECONVERGENT B0, `(.L_x_44) ;  /* 0x0000015000007945 */ /* 0x000fee0003800200 */
[----:B------:R-:W-:-:S08]  /*06f0*/  DFMA R14, R14, R14, R14 ;  /* 0x0000000e0e0e722b */ /* 0x000fd0000000000e */
[----:B------:R-:W-:Y:S01]  /*0700*/  DFMA R14, R12, R14, R12 ;  /* 0x0000000e0c0e722b */ /* 0x000fe2000000000c */
[----:B----4-:R-:W-:-:S07]  /*0710*/  IADD3 R12, PT, PT, -R4, UR7, RZ ;  /* 0x00000007040c7c10 */ /* 0x010fce000fffe1ff */
[----:B------:R-:W-:Y:S01]  /*0720*/  DFMA R2, -R6, R14, 1 ;  /* 0x3ff000000602742b */ /* 0x000fe2000000010e */
[----:B------:R-:W0:Y:S07]  /*0730*/  I2F.F64 R12, R12 ;  /* 0x0000000c000c7312 */ /* 0x000e2e0000201c00 */
[----:B------:R-:W-:-:S08]  /*0740*/  DFMA R14, R14, R2, R14 ;  /* 0x000000020e0e722b */ /* 0x000fd0000000000e */
[----:B0-----:R-:W-:Y:S01]  /*0750*/  DMUL R28, R14, R12 ;  /* 0x0000000c0e1c7228 */ /* 0x001fe20000000000 */
[----:B------:R-:W-:-:S07]  /*0760*/  FSETP.GEU.AND P1, PT, |R13|, 6.5827683646048100446e-37, PT ;  /* 0x036000000d00780b */ /* 0x000fce0003f2e200 */
[----:B------:R-:W-:-:S08]  /*0770*/  DFMA R2, -R6, R28, R12 ;  /* 0x0000001c0602722b */ /* 0x000fd0000000010c */
[----:B------:R-:W-:-:S10]  /*0780*/  DFMA R28, R14, R2, R28 ;  /* 0x000000020e1c722b */ /* 0x000fd4000000001c */
[----:B------:R-:W-:-:S05]  /*0790*/  FFMA R0, RZ, R7, R29 ;  /* 0x00000007ff007223 */ /* 0x000fca000000001d */
[----:B------:R-:W-:Y:S01]  /*07a0*/  FSETP.GT.AND P0, PT, |R0|, 1.469367938527859385e-39, PT ;  /* 0x001000000000780b */ /* 0x000fe20003f04200 */
[----:B--2---:R-:W-:-:S12]  /*07b0*/  FMUL R2, R8, UR6 ;  /* 0x0000000608027c20 */ /* 0x004fd80008400000 */
[----:B-1----:R-:W-:Y:S05]  /*07c0*/  @P0 BRA P1, `(.L_x_45) ;  /* 0x0000000000180947 */ /* 0x002fea0000800000 */
[----:B------:R-:W-:Y:S01]  /*07d0*/  IMAD.MOV.U32 R10, RZ, RZ, R12 ;  /* 0x000000ffff0a7224 */ /* 0x000fe200078e000c */
[----:B------:R-:W-:Y:S01]  /*07e0*/  MOV R8, R6 ;  /* 0x0000000600087202 */ /* 0x000fe20000000f00 */
[----:B------:R-:W-:Y:S01]  /*07f0*/  IMAD.MOV.U32 R11, RZ, RZ, R13 ;  /* 0x000000ffff0b7224 */ /* 0x000fe200078e000d */
[----:B------:R-:W-:Y:S01]  /*0800*/  MOV R0, 0x830 ;  /* 0x0000083000007802 */ /* 0x000fe20000000f00 */
[----:B------:R-:W-:-:S07]  /*0810*/  IMAD.MOV.U32 R9, RZ, RZ, R7 ;  /* 0x000000ffff097224 */ /* 0x000fce00078e0007 */
[----:B------:R-:W-:Y:S05]  /*0820*/  CALL.REL.NOINC `($__internal_4_$__cuda_sm20_div_rn_f64_full) ;  /* 0x0000001000d87944 */ /* 0x000fea0003c00000 */
.L_x_45:
[----:B------:R-:W-:Y:S05]  /*0830*/  BSYNC.RECONVERGENT B0 ;  /* 0x0000000000007941 */ /* 0x000fea0003800200 */
.L_x_44:
[----:B------:R-:W-:Y:S01]  /*0840*/  DADD R10, -RZ, |R28| ;  /* 0x00000000ff0a7229 */ /* 0x000fe2000000051c */
[----:B------:R-:W-:Y:S01]  /*0850*/  BSSY.RECONVERGENT B0, `(.L_x_46) ;  /* 0x0000004000007945 */ /* 0x000fe20003800200 */
[----:B------:R-:W-:-:S08]  /*0860*/  MOV R0, 0x890 ;  /* 0x0000089000007802 */ /* 0x000fd00000000f00 */
[----:B------:R-:W-:-:S07]  /*0870*/  IMAD.MOV.U32 R27, RZ, RZ, R11 ;  /* 0x000000ffff1b7224 */ /* 0x000fce00078e000b */
[----:B------:R-:W-:Y:S05]  /*0880*/  CALL.REL.NOINC `($_Z13initial_coffefiPfS_S_S_i$__internal_accurate_pow) ;  /* 0x0000001800347944 */ /* 0x000fea0003c00000 */
[----:B------:R-:W-:Y:S05]  /*0890*/  BSYNC.RECONVERGENT B0 ;  /* 0x0000000000007941 */ /* 0x000fea0003800200 */
.L_x_46:
        /* <DEDUP_REMOVED lines=13> */
[----:B------:R-:W-:Y:S02]  /*0970*/  @!P1 IMAD.MOV.U32 R10, RZ, RZ, 0x0 ;  /* 0x00000000ff0a9424 */ /* 0x000fe400078e00ff */
[----:B------:R-:W-:-:S07]  /*0980*/  @!P1 IMAD.MOV.U32 R11, RZ, RZ, 0x7ff00000 ;  /* 0x7ff00000ff0b9424 */ /* 0x000fce00078e00ff */
.L_x_48:
[----:B------:R-:W-:Y:S05]  /*0990*/  BSYNC.RECONVERGENT B0 ;  /* 0x0000000000007941 */ /* 0x000fea0003800200 */
.L_x_47:
[----:B------:R-:W-:Y:S01]  /*09a0*/  FSEL R2, R10, RZ, P0 ;  /* 0x000000ff0a027208 */ /* 0x000fe20000000000 */
[----:B------:R-:W-:Y:S01]  /*09b0*/  IMAD.MOV.U32 R12, RZ, RZ, 0x0 ;  /* 0x00000000ff0c7424 */ /* 0x000fe200078e00ff */
[----:B------:R-:W-:Y:S01]  /*09c0*/  FSEL R3, R11, 1.875, P0 ;  /* 0x3ff000000b037808 */ /* 0x000fe20000000000 */
[----:B------:R-:W-:Y:S01]  /*09d0*/  BSSY.RECONVERGENT B0, `(.L_x_49) ;  /* 0x0000014000007945 */ /* 0x000fe20003800200 */
[----:B------:R-:W-:-:S04]  /*09e0*/  MOV R13, 0x3ff00000 ;  /* 0x3ff00000000d7802 */ /* 0x000fc80000000f00 */
        /* <DEDUP_REMOVED lines=12> */
[----:B------:R-:W-:-:S04]  /*0ab0*/  IMAD.MOV.U32 R8, RZ, RZ, R12 ;  /* 0x000000ffff087224 */ /* 0x000fc800078e000c */
[----:B------:R-:W-:Y:S01]  /*0ac0*/  VIADD R12, R0, 0xfff00000 ;  /* 0xfff00000000c7836 */ /* 0x000fe20000000000 */
[----:B------:R-:W-:-:S07]  /*0ad0*/  MOV R0, 0xaf0 ;  /* 0x00000af000007802 */ /* 0x000fce0000000f00 */
[----:B------:R-:W-:Y:S05]  /*0ae0*/  CALL.REL.NOINC `($__internal_3_$__cuda_sm20_dblrcp_rn_slowpath_v3) ;  /* 0x0000000c00887944 */ /* 0x000fea0003c00000 */
[----:B------:R-:W-:Y:S02]  /*0af0*/  IMAD.MOV.U32 R8, RZ, RZ, R10 ;  /* 0x000000ffff087224 */ /* 0x000fe400078e000a */
[----:B------:R-:W-:-:S07]  /*0b00*/  IMAD.MOV.U32 R9, RZ, RZ, R11 ;  /* 0x000000ffff097224 */ /* 0x000fce00078e000b */
.L_x_50:
[----:B------:R-:W-:Y:S05]  /*0b10*/  BSYNC.RECONVERGENT B0 ;  /* 0x0000000000007941 */ /* 0x000fea0003800200 */
.L_x_49:
[----:B------:R-:W0:Y:S01]  /*0b20*/  LDC.64 R6, c[0x0][0x398] ;  /* 0x0000e600ff067b82 */ /* 0x000e220000000a00 */
[----:B------:R-:W1:Y:S01]  /*0b30*/  F2F.F32.F64 R9, R8 ;  /* 0x0000000800097310 */ /* 0x000e620000301000 */
[----:B------:R-:W2:Y:S06]  /*0b40*/  LDCU UR6, c[0x0][0x380] ;  /* 0x00007000ff0677ac */ /* 0x000eac0008000800 */
[----:B------:R-:W3:Y:S01]  /*0b50*/  LDC.64 R14, c[0x4][RZ] ;  /* 0x01000000ff0e7b82 */ /* 0x000ee20000000a00 */
[----:B------:R-:W-:Y:S01]  /*0b60*/  MOV R16, 0x0 ;  /* 0x0000000000107802 */ /* 0x000fe20000000f00 */
[----:B------:R-:W-:-:S06]  /*0b70*/  IMAD.MOV.U32 R17, RZ, RZ, 0x3ff00000 ;  /* 0x3ff00000ff117424 */ /* 0x000fcc00078e00ff */
[----:B------:R-:W4:Y:S01]  /*0b80*/  LDC.64 R12, c[0x0][0x3a0] ;  /* 0x0000e800ff0c7b82 */ /* 0x000f220000000a00 */
[----:B0-----:R-:W-:-:S05]  /*0b90*/  IMAD.WIDE R6, R4, 0x4, R6 ;  /* 0x0000000404067825 */ /* 0x001fca00078e0206 */
[----:B-1----:R-:W-:Y:S04]  /*0ba0*/  STG.E desc[UR4][R6.64], R9 ;  /* 0x0000000906007986 */ /* 0x002fe8000c101904 */
[----:B---3--:R-:W2:Y:S01]  /*0bb0*/  LDG.E R14, desc[UR4][R14.64] ;  /* 0x000000040e0e7981 */ /* 0x008ea2000c1e1900 */
[----:B----4-:R-:W-:-:S04]  /*0bc0*/  IMAD.WIDE R4, R4, 0x4, R12 ;  /* 0x0000000404047825 */ /* 0x010fc800078e020c */
[----:B--2---:R-:W-:-:S04]  /*0bd0*/  FMUL R0, R14, UR6 ;  /* 0x000000060e007c20 */ /* 0x004fc80008400000 */
[----:B------:R-:W0:Y:S02]  /*0be0*/  F2F.F64.F32 R10, R0 ;  /* 0x00000000000a7310 */ /* 0x000e240000201800 */
[----:B0-----:R-:W-:-:S06]  /*0bf0*/  DMUL R10, R2, R10 ;  /* 0x0000000a020a7228 */ /* 0x001fcc0000000000 */
[----:B------:R-:W0:Y:S02]  /*0c00*/  F2F.F64.F32 R2, R9 ;  /* 0x0000000900027310 */ /* 0x000e240000201800 */
[----:B------:R-:W-:-:S08]  /*0c10*/  DFMA R10, R10, -0.5, R16 ;  /* 0xbfe000000a0a782b */ /* 0x000fd00000000010 */
[----:B0-----:R-:W-:-:S10]  /*0c20*/  DMUL R2, R2, R10 ;  /* 0x0000000a02027228 */ /* 0x001fd40000000000 */
[----:B------:R-:W0:Y:S02]  /*0c30*/  F2F.F32.F64 R3, R2 ;  /* 0x0000000200037310 */ /* 0x000e240000301000 */
[----:B0-----:R-:W-:Y:S01]  /*0c40*/  STG.E desc[UR4][R4.64], R3 ;  /* 0x0000000304007986 */ /* 0x001fe2000c101904 */
[----:B------:R-:W-:Y:S05]  /*0c50*/  EXIT ;  /* 0x000000000000794d */ /* 0x000fea0003800000 */
.L_x_36:
[----:B------:R-:W-:-:S05]  /*0c60*/  IMAD.IADD R5, R5, 0x1, -R6 ;  /* 0x0000000105057824 */ /* 0x000fca00078e0a06 */
[----:B------:R-:W-:-:S13]  /*0c70*/  ISETP.GE.AND P0, PT, R4, R5, PT ;  /* 0x000000050400720c */ /* 0x000fda0003f06270 */
[----:B------:R-:W-:Y:S05]  /*0c80*/  @P0 BRA `(.L_x_51) ;  /* 0x0000000000380947 */ /* 0x000fea0003800000 */
[----:B------:R-:W1:Y:S01]  /*0c90*/  LDC.64 R2, c[0x0][0x388] ;  /* 0x0000e200ff027b82 */ /* 0x000e620000000a00 */
[----:B------:R-:W-:-:S07]  /*0ca0*/  IMAD.MOV.U32 R5, RZ, RZ, 0x3f800000 ;  /* 0x3f800000ff057424 */ /* 0x000fce00078e00ff */
[----:B------:R-:W2:Y:S08]  /*0cb0*/  LDC.64 R6, c[0x0][0x390] ;  /* 0x0000e400ff067b82 */ /* 0x000eb00000000a00 */
[----:B------:R-:W3:Y:S08]  /*0cc0*/  LDC.64 R8, c[0x0][0x398] ;  /* 0x0000e600ff087b82 */ /* 0x000ef00000000a00 */
[----:B------:R-:W4:Y:S01]  /*0cd0*/  LDC.64 R10, c[0x0][0x3a0] ;  /* 0x0000e800ff0a7b82 */ /* 0x000f220000000a00 */
[----:B-1----:R-:W-:-:S05]  /*0ce0*/  IMAD.WIDE R2, R4, 0x4, R2 ;  /* 0x0000000404027825 */ /* 0x002fca00078e0202 */
[----:B0-----:R-:W-:Y:S01]  /*0cf0*/  STG.E desc[UR4][R2.64], R5 ;  /* 0x0000000502007986 */ /* 0x001fe2000c101904 */
[----:B--2---:R-:W-:-:S05]  /*0d00*/  IMAD.WIDE R6, R4, 0x4, R6 ;  /* 0x0000000404067825 */ /* 0x004fca00078e0206 */
[----:B------:R-:W-:Y:S01]  /*0d10*/  STG.E desc[UR4][R6.64], R5 ;  /* 0x0000000506007986 */ /* 0x000fe2000c101904 */
[----:B---3--:R-:W-:-:S05]  /*0d20*/  IMAD.WIDE R8, R4, 0x4, R8 ;  /* 0x0000000404087825 */ /* 0x008fca00078e0208 */
[----:B------:R-:W-:Y:S01]  /*0d30*/  STG.E desc[UR4][R8.64], R5 ;  /* 0x0000000508007986 */ /* 0x000fe2000c101904 */
[----:B----4-:R-:W-:-:S05]  /*0d40*/  IMAD.WIDE R10, R4, 0x4, R10 ;  /* 0x00000004040a7825 */ /* 0x010fca00078e020a */
[----:B------:R-:W-:Y:S01]  /*0d50*/  STG.E desc[UR4][R10.64], R5 ;  /* 0x000000050a007986 */ /* 0x000fe2000c101904 */
[----:B------:R-:W-:Y:S05]  /*0d60*/  EXIT ;  /* 0x000000000000794d */ /* 0x000fea0003800000 */
.L_x_51:
[----:B------:R-:W0:Y:S01]  /*0d70*/  LDC.64 R26, c[0x4][RZ] ;  /* 0x01000000ff1a7b82 */ /* 0x000e220000000a00 */
[----:B------:R-:W1:Y:S01]  /*0d80*/  I2F.F64 R6, R6 ;  /* 0x0000000600067312 */ /* 0x000e620000201c00 */
[----:B------:R-:W-:Y:S01]  /*0d90*/  IMAD.MOV.U32 R10, RZ, RZ, 0x1 ;  /* 0x00000001ff0a7424 */ /* 0x000fe200078e00ff */
[----:B------:R-:W2:Y:S01]  /*0da0*/  LDCU UR6, c[0x0][0x380] ;  /* 0x00007000ff0677ac */ /* 0x000ea20008000800 */
[----:B0-----:R-:W2:Y:S05]  /*0db0*/  LDG.E R26, desc[UR4][R26.64] ;  /* 0x000000041a1a7981 */ /* 0x001eaa000c1e1900 */
[----:B-1----:R-:W0:Y:S01]  /*0dc0*/  MUFU.RCP64H R11, R7 ;  /* 0x00000007000b7308 */ /* 0x002e220000001800 */
[----:B------:R-:W-:Y:S07]  /*0dd0*/  BSSY.RECONVERGENT B0, `(.L_x_52) ;  /* 0x0000019000007945 */ /* 0x000fee0003800200 */
[----:B------:R-:W1:Y:S08]  /*0de0*/  I2F.F64 R2, R4 ;  /* 0x0000000400027312 */ /* 0x000e700000201c00 */
[----:B------:R-:W3:Y:S01]  /*0df0*/  I2F.F64 R8, R15 ;  /* 0x0000000f00087312 */ /* 0x000ee20000201c00 */
[----:B0-----:R-:W-:-:S02]  /*0e00*/  DFMA R12, -R6, R10, 1 ;  /* 0x3ff00000060c742b */ /* 0x001fc4000000010a */
[----:B-1----:R-:W-:-:S06]  /*0e10*/  DADD R2, R2, 0.5 ;  /* 0x3fe0000002027429 */ /* 0x002fcc0000000000 */
[----:B------:R-:W-:Y:S02]  /*0e20*/  DFMA R12, R12, R12, R12 ;  /* 0x0000000c0c0c722b */ /* 0x000fe4000000000c */
[----:B---3--:R-:W-:-:S06]  /*0e30*/  DADD R2, R2, -R8 ;  /* 0x0000000002027229 */ /* 0x008fcc0000000808 */
[----:B------:R-:W-:Y:S02]  /*0e40*/  DFMA R12, R10, R12, R10 ;  /* 0x0000000c0a0c722b */ /* 0x000fe4000000000a */
[----:B------:R-:W-:-:S06]  /*0e50*/  DADD R10, -R6, R2 ;  /* 0x00000000060a7229 */ /* 0x000fcc0000000102 */
[----:B------:R-:W-:-:S08]  /*0e60*/  DFMA R8, -R6, R12, 1 ;  /* 0x3ff000000608742b */ /* 0x000fd0000000010c */
[----:B------:R-:W-:Y:S01]  /*0e70*/  DFMA R12, R12, R8, R12 ;  /* 0x000000080c0c722b */ /* 0x000fe2000000000c */
[----:B------:R-:W-:-:S07]  /*0e80*/  FSETP.GEU.AND P1, PT, |R11|, 6.5827683646048100446e-37, PT ;  /* 0x036000000b00780b */ /* 0x000fce0003f2e200 */
        /* <DEDUP_REMOVED lines=8> */
[----:B------:R-:W-:Y:S02]  /*0f10*/  MOV R9, R7 ;  /* 0x0000000700097202 */ /* 0x000fe40000000f00 */
[----:B------:R-:W-:-:S07]  /*0f20*/  MOV R0, 0xf40 ;  /* 0x00000f4000007802 */ /* 0x000fce0000000f00 */
[----:B------:R-:W-:Y:S05]  /*0f30*/  CALL.REL.NOINC `($__internal_4_$__cuda_sm20_div_rn_f64_full) ;  /* 0x0000000c00147944 */ /* 0x000fea0003c00000 */
[----:B------:R-:W-:Y:S02]  /*0f40*/  IMAD.MOV.U32 R2, RZ, RZ, R28 ;  /* 0x000000ffff027224 */ /* 0x000fe400078e001c */
[----:B------:R-:W-:-:S07]  /*0f50*/  IMAD.MOV.U32 R3, RZ, RZ, R29 ;  /* 0x000000ffff037224 */ /* 0x000fce00078e001d */
.L_x_53:
[----:B------:R-:W-:Y:S05]  /*0f60*/  BSYNC.RECONVERGENT B0 ;  /* 0x0000000000007941 */ /* 0x000fea0003800200 */
.L_x_52:
[----:B------:R-:W-:Y:S01]  /*0f70*/  DADD R10, -RZ, |R2| ;  /* 0x00000000ff0a7229 */ /* 0x000fe20000000502 */
[----:B------:R-:W-:Y:S01]  /*0f80*/  BSSY.RECONVERGENT B0, `(.L_x_54) ;  /* 0x0000004000007945 */ /* 0x000fe20003800200 */
[----:B------:R-:W-:-:S08]  /*0f90*/  MOV R0, 0xfc0 ;  /* 0x00000fc000007802 */ /* 0x000fd00000000f00 */
[----:B------:R-:W-:-:S07]  /*0fa0*/  IMAD.MOV.U32 R27, RZ, RZ, R11 ;  /* 0x000000ffff1b7224 */ /* 0x000fce00078e000b */
[----:B------:R-:W-:Y:S05]  /*0fb0*/  CALL.REL.NOINC `($_Z13initial_coffefiPfS_S_S_i$__internal_accurate_pow) ;  /* 0x0000001000687944 */ /* 0x000fea0003c00000 */
[----:B------:R-:W-:Y:S05]  /*0fc0*/  BSYNC.RECONVERGENT B0 ;  /* 0x0000000000007941 */ /* 0x000fea0003800200 */
.L_x_54:
[C---:B------:R-:W-:Y:S01]  /*0fd0*/  DADD R8, R2.reuse, 2 ;  /* 0x4000000002087429 */ /* 0x040fe20000000000 */
[----:B------:R-:W0:Y:S01]  /*0fe0*/  F2F.F64.F32 R26, R26 ;  /* 0x0000001a001a7310 */ /* 0x000e220000201800 */
[C---:B------:R-:W-:Y:S01]  /*0ff0*/  DSETP.NEU.AND P1, PT, R2.reuse, RZ, PT ;  /* 0x000000ff0200722a */ /* 0x040fe20003f2d000 */
[----:B------:R-:W-:Y:S01]  /*1000*/  BSSY.RECONVERGENT B0, `(.L_x_55) ;  /* 0x000000c000007945 */ /* 0x000fe20003800200 */
[----:B------:R-:W-:-:S06]  /*1010*/  DSETP.NEU.AND P0, PT, R2, 1, PT ;  /* 0x3ff000000200742a */ /* 0x000fcc0003f0d000 */
[----:B------:R-:W-:-:S04]  /*1020*/  LOP3.LUT R8, R9, 0x7ff00000, RZ, 0xc0, !PT ;  /* 0x7ff0000009087812 */ /* 0x000fc800078ec0ff */
[----:B------:R-:W-:Y:S02]  /*1030*/  ISETP.NE.AND P2, PT, R8, 0x7ff00000, PT ;  /* 0x7ff000000800780c */ /* 0x000fe40003f45270 */
[----:B------:R-:W-:-:S11]  /*1040*/  @!P1 CS2R R10, SRZ ;  /* 0x00000000000a9805 */ /* 0x000fd6000001ff00 */
[----:B0-----:R-:W-:Y:S05]  /*1050*/  @P2 BRA `(.L_x_56) ;  /* 0x0000000000182947 */ /* 0x001fea0003800000 */
[----:B------:R-:W-:-:S14]  /*1060*/  DSETP.NAN.AND P1, PT, R2, R2, PT ;  /* 0x000000020200722a */ /* 0x000fdc0003f28000 */
[----:B------:R-:W-:Y:S01]  /*1070*/  @P1 DADD R10, R2, 2 ;  /* 0x40000000020a1429 */ /* 0x000fe20000000000 */
[----:B------:R-:W-:Y:S10]  /*1080*/  @P1 BRA `(.L_x_56) ;  /* 0x00000000000c1947 */ /* 0x000ff40003800000 */
[----:B------:R-:W-:-:S14]  /*1090*/  DSETP.NEU.AND P1, PT, |R2|, +INF , PT ;  /* 0x7ff000000200742a */ /* 0x000fdc0003f2d200 */
[----:B------:R-:W-:Y:S02]  /*10a0*/  @!P1 IMAD.MOV.U32 R10, RZ, RZ, 0x0 ;  /* 0x00000000ff0a9424 */ /* 0x000fe400078e00ff */
[----:B------:R-:W-:-:S07]  /*10b0*/  @!P1 IMAD.MOV.U32 R11, RZ, RZ, 0x7ff00000 ;  /* 0x7ff00000ff0b9424 */ /* 0x000fce00078e00ff */
.L_x_56:
[----:B------:R-:W-:Y:S05]  /*10c0*/  BSYNC.RECONVERGENT B0 ;  /* 0x0000000000007941 */ /* 0x000fea0003800200 */
.L_x_55:
        /* <DEDUP_REMOVED lines=19> */
[----:B------:R-:W-:Y:S02]  /*1200*/  IMAD.MOV.U32 R13, RZ, RZ, R27 ;  /* 0x000000ffff0d7224 */ /* 0x000fe400078e001b */
[----:B------:R-:W-:-:S07]  /*1210*/  VIADD R12, R12, 0xfff00000 ;  /* 0xfff000000c0c7836 */ /* 0x000fce0000000000 */
[----:B------:R-:W-:Y:S05]  /*1220*/  CALL.REL.NOINC `($__internal_3_$__cuda_sm20_dblrcp_rn_slowpath_v3) ;  /* 0x0000000400b87944 */ /* 0x000fea0003c00000 */
.L_x_58:
[----:B------:R-:W-:Y:S05]  /*1230*/  BSYNC.RECONVERGENT B0 ;  /* 0x0000000000007941 */ /* 0x000fea0003800200 */
.L_x_57:
        /* <DEDUP_REMOVED lines=8> */
[----:B-1----:R0:W-:Y:S04]  /*12c0*/  STG.E desc[UR4][R14.64], R21 ;  /* 0x000000150e007986 */ /* 0x0021e8000c101904 */
[----:B---3--:R-:W2:Y:S01]  /*12d0*/  LDG.E R0, desc[UR4][R8.64] ;  /* 0x0000000408007981 */ /* 0x008ea2000c1e1900 */
[----:B----4-:R-:W-:Y:S01]  /*12e0*/  IMAD.WIDE R18, R4, 0x4, R18 ;  /* 0x0000000404127825 */ /* 0x010fe200078e0212 */
[----:B------:R-:W1:Y:S03]  /*12f0*/  MUFU.RCP64H R11, R7 ;  /* 0x00000007000b7308 */ /* 0x000e660000001800 */
[----:B------:R-:W-:Y:S02]  /*1300*/  IMAD.MOV.U32 R10, RZ, RZ, 0x1 ;  /* 0x00000001ff0a7424 */ /* 0x000fe400078e00ff */
[----:B--2---:R-:W-:-:S04]  /*1310*/  FMUL R0, R0, UR6 ;  /* 0x0000000600007c20 */ /* 0x004fc80008400000 */
[----:B------:R-:W2:Y:S02]  /*1320*/  F2F.F64.F32 R12, R0 ;  /* 0x00000000000c7310 */ /* 0x000ea40000201800 */
[----:B--2---:R-:W-:-:S06]  /*1330*/  DMUL R12, R2, R12 ;  /* 0x0000000c020c7228 */ /* 0x004fcc0000000000 */
[----:B------:R-:W2:Y:S02]  /*1340*/  F2F.F64.F32 R2, R21 ;  /* 0x0000001500027310 */ /* 0x000ea40000201800 */
[----:B------:R-:W-:-:S08]  /*1350*/  DFMA R12, R12, -0.5, R16 ;  /* 0xbfe000000c0c782b */ /* 0x000fd00000000010 */
[----:B--2---:R-:W-:-:S10]  /*1360*/  DMUL R2, R2, R12 ;  /* 0x0000000c02027228 */ /* 0x004fd40000000000 */
[----:B------:R-:W2:Y:S02]  /*1370*/  F2F.F32.F64 R3, R2 ;  /* 0x0000000200037310 */ /* 0x000ea40000301000 */
[----:B--2---:R2:W-:Y:S04]  /*1380*/  STG.E desc[UR4][R18.64], R3 ;  /* 0x0000000312007986 */ /* 0x0045e8000c101904 */
[----:B------:R-:W3:Y:S01]  /*1390*/  LDG.E R8, desc[UR4][R8.64] ;  /* 0x0000000408087981 */ /* 0x000ee2000c1e1900 */
[----:B-1----:R-:W-:Y:S01]  /*13a0*/  DFMA R12, -R6, R10, 1 ;  /* 0x3ff00000060c742b */ /* 0x002fe2000000010a */
[----:B------:R-:W-:Y:S07]  /*13b0*/  BSSY.RECONVERGENT B0, `(.L_x_59) ;  /* 0x0000013000007945 */ /* 0x000fee0003800200 */
[----:B------:R-:W-:-:S08]  /*13c0*/  DFMA R12, R12, R12, R12 ;  /* 0x0000000c0c0c722b */ /* 0x000fd0000000000c */
[----:B------:R-:W-:Y:S01]  /*13d0*/  DFMA R12, R10, R12, R10 ;  /* 0x0000000c0a0c722b */ /* 0x000fe2000000000a */
[----:B------:R-:W-:-:S07]  /*13e0*/  IMAD.IADD R10, R4, 0x1, -R5 ;  /* 0x00000001040a7824 */ /* 0x000fce00078e0a05 */
[----:B0-----:R-:W-:Y:S01]  /*13f0*/  DFMA R14, -R6, R12, 1 ;  /* 0x3ff00000060e742b */ /* 0x001fe2000000010c */
[----:B------:R-:W0:Y:S07]  /*1400*/  I2F.F64 R10, R10 ;  /* 0x0000000a000a7312 */ /* 0x000e2e0000201c00 */
[----:B------:R-:W-:-:S08]  /*1410*/  DFMA R14, R12, R14, R12 ;  /* 0x0000000e0c0e722b */ /* 0x000fd0000000000c */
[----:B0-----:R-:W-:Y:S01]  /*1420*/  DMUL R28, R14, R10 ;  /* 0x0000000a0e1c7228 */ /* 0x001fe20000000000 */
[----:B------:R-:W-:-:S07]  /*1430*/  FSETP.GEU.AND P1, PT, |R11|, 6.5827683646048100446e-37, PT ;  /* 0x036000000b00780b */ /* 0x000fce0003f2e200 */
[----:B--2---:R-:W-:-:S08]  /*1440*/  DFMA R2, -R6, R28, R10 ;  /* 0x0000001c0602722b */ /* 0x004fd0000000010a */
[----:B------:R-:W-:-:S10]  /*1450*/  DFMA R28, R14, R2, R28 ;  /* 0x000000020e1c722b */ /* 0x000fd4000000001c */
[----:B------:R-:W-:-:S05]  /*1460*/  FFMA R0, RZ, R7, R29 ;  /* 0x00000007ff007223 */ /* 0x000fca000000001d */
[----:B------:R-:W-:Y:S01]  /*1470*/  FSETP.GT.AND P0, PT, |R0|, 1.469367938527859385e-39, PT ;  /* 0x001000000000780b */ /* 0x000fe20003f04200 */
[----:B---3--:R-:W-:-:S12]  /*1480*/  FMUL R2, R8, UR6 ;  /* 0x0000000608027c20 */ /* 0x008fd80008400000 */
[----:B------:R-:W-:Y:S05]  /*1490*/  @P0 BRA P1, `(.L_x_60) ;  /* 0x0000000000100947 */ /* 0x000fea0000800000 */
[----:B------:R-:W-:Y:S01]  /*14a0*/  IMAD.MOV.U32 R8, RZ, RZ, R6 ;  /* 0x000000ffff087224 */ /* 0x000fe200078e0006 */
[----:B------:R-:W-:Y:S01]  /*14b0*/  MOV R0, 0x14e0 ;  /* 0x000014e000007802 */ /* 0x000fe20000000f00 */
[----:B------:R-:W-:-:S07]  /*14c0*/  IMAD.MOV.U32 R9, RZ, RZ, R7 ;  /* 0x000000ffff097224 */ /* 0x000fce00078e0007 */
[----:B------:R-:W-:Y:S05]  /*14d0*/  CALL.REL.NOINC `($__internal_4_$__cuda_sm20_div_rn_f64_full) ;  /* 0x0000000400ac7944 */ /* 0x000fea0003c00000 */
.L_x_60:
[----:B------:R-:W-:Y:S05]  /*14e0*/  BSYNC.RECONVERGENT B0 ;  /* 0x0000000000007941 */ /* 0x000fea0003800200 */
.L_x_59:
[----:B------:R-:W-:Y:S01]  /*14f0*/  DADD R10, -RZ, |R28| ;  /* 0x00000000ff0a7229 */ /* 0x000fe2000000051c */
[----:B------:R-:W-:Y:S01]  /*1500*/  BSSY.RECONVERGENT B0, `(.L_x_61) ;  /* 0x0000004000007945 */ /* 0x000fe20003800200 */
[----:B------:R-:W-:-:S08]  /*1510*/  MOV R0, 0x1540 ;  /* 0x0000154000007802 */ /* 0x000fd00000000f00 */
[----:B------:R-:W-:-:S07]  /*1520*/  MOV R27, R11 ;  /* 0x0000000b001b7202 */ /* 0x000fce0000000f00 */
[----:B------:R-:W-:Y:S05]  /*1530*/  CALL.REL.NOINC `($_Z13initial_coffefiPfS_S_S_i$__internal_accurate_pow) ;  /* 0x0000000c00087944 */ /* 0x000fea0003c00000 */
[----:B------:R-:W-:Y:S05]  /*1540*/  BSYNC.RECONVERGENT B0 ;  /* 0x0000000000007941 */ /* 0x000fea0003800200 */
.L_x_61:
        /* <DEDUP_REMOVED lines=15> */
.L_x_63:
[----:B------:R-:W-:Y:S05]  /*1640*/  BSYNC.RECONVERGENT B0 ;  /* 0x0000000000007941 */ /* 0x000fea0003800200 */
.L_x_62:
        /* <DEDUP_REMOVED lines=16> */
[----:B------:R-:W-:Y:S02]  /*1750*/  LOP3.LUT R0, R13, 0x7fffffff, RZ, 0xc0, !PT ;  /* 0x7fffffff0d007812 */ /* 0x000fe400078ec0ff */
[----:B------:R-:W-:-:S03]  /*1760*/  MOV R8, R12 ;  /* 0x0000000c00087202 */ /* 0x000fc60000000f00 */
[----:B------:R-:W-:Y:S01]  /*1770*/  VIADD R12, R0, 0xfff00000 ;  /* 0xfff00000000c7836 */ /* 0x000fe20000000000 */
[----:B------:R-:W-:-:S07]  /*1780*/  MOV R0, 0x17a0 ;  /* 0x000017a000007802 */ /* 0x000fce0000000f00 */
[----:B------:R-:W-:Y:S05]  /*1790*/  CALL.REL.NOINC `($__internal_3_$__cuda_sm20_dblrcp_rn_slowpath_v3) ;  /* 0x00000000005c7944 */ /* 0x000fea0003c00000 */
[----:B------:R-:W-:Y:S02]  /*17a0*/  IMAD.MOV.U32 R8, RZ, RZ, R10 ;  /* 0x000000ffff087224 */ /* 0x000fe400078e000a */
[----:B------:R-:W-:-:S07]  /*17b0*/  IMAD.MOV.U32 R9, RZ, RZ, R11 ;  /* 0x000000ffff097224 */ /* 0x000fce00078e000b */
.L_x_65:
[----:B------:R-:W-:Y:S05]  /*17c0*/  BSYNC.RECONVERGENT B0 ;  /* 0x0000000000007941 */ /* 0x000fea0003800200 */
.L_x_64:
[----:B------:R-:W0:Y:S01]  /*17d0*/  LDC.64 R6, c[0x0][0x398] ;  /* 0x0000e600ff067b82 */ /* 0x000e220000000a00 */
[----:B------:R-:W1:Y:S01]  /*17e0*/  F2F.F32.F64 R9, R8 ;  /* 0x0000000800097310 */ /* 0x000e620000301000 */
[----:B------:R-:W2:Y:S06]  /*17f0*/  LDCU UR6, c[0x0][0x380] ;  /* 0x00007000ff0677ac */ /* 0x000eac0008000800 */
[----:B------:R-:W3:Y:S01]  /*1800*/  LDC.64 R12, c[0x4][RZ] ;  /* 0x01000000ff0c7b82 */ /* 0x000ee20000000a00 */
[----:B------:R-:W-:Y:S02]  /*1810*/  IMAD.MOV.U32 R14, RZ, RZ, 0x0 ;  /* 0x00000000ff0e7424 */ /* 0x000fe400078e00ff */
[----:B------:R-:W-:-:S05]  /*1820*/  IMAD.MOV.U32 R15, RZ, RZ, 0x3ff00000 ;  /* 0x3ff00000ff0f7424 */ /* 0x000fca00078e00ff */
        /* <DEDUP_REMOVED lines=14> */
        .weak           $__internal_3_$__cuda_sm20_dblrcp_rn_slowpath_v3
        .type           $__internal_3_$__cuda_sm20_dblrcp_rn_slowpath_v3,@function
        .size           $__internal_3_$__cuda_sm20_dblrcp_rn_slowpath_v3,($__internal_4_$__cuda_sm20_div_rn_f64_full - $__internal_3_$__cuda_sm20_dblrcp_rn_slowpath_v3)
$__internal_3_$__cuda_sm20_dblrcp_rn_slowpath_v3:
[----:B------:R-:W-:Y:S01]  /*1910*/  MOV R9, R13 ;  /* 0x0000000d00097202 */ /* 0x000fe20000000f00 */
[----:B------:R-:W-:Y:S05]  /*1920*/  BSSY.RECONVERGENT B1, `(.L_x_66) ;  /* 0x0000023000017945 */ /* 0x000fea0003800200 */
[----:B------:R-:W-:-:S14]  /*1930*/  DSETP.GTU.AND P0, PT, |R8|, +INF , PT ;  /* 0x7ff000000800742a */ /* 0x000fdc0003f0c200 */
[----:B------:R-:W-:Y:S05]  /*1940*/  @P0 BRA `(.L_x_67) ;  /* 0x0000000000780947 */ /* 0x000fea0003800000 */
[----:B------:R-:W-:-:S05]  /*1950*/  LOP3.LUT R13, R13, 0x7fffffff, RZ, 0xc0, !PT ;  /* 0x7fffffff0d0d7812 */ /* 0x000fca00078ec0ff */
[----:B------:R-:W-:-:S05]  /*1960*/  VIADD R10, R13, 0xffffffff ;  /* 0xffffffff0d0a7836 */ /* 0x000fca0000000000 */
[----:B------:R-:W-:-:S13]  /*1970*/  ISETP.GE.U32.AND P0, PT, R10, 0x7fefffff, PT ;  /* 0x7fefffff0a00780c */ /* 0x000fda0003f06070 */
[----:B------:R-:W-:Y:S01]  /*1980*/  @P0 LOP3.LUT R11, R9, 0x7ff00000, RZ, 0x3c, !PT ;  /* 0x7ff00000090b0812 */ /* 0x000fe200078e3cff */
[----:B------:R-:W-:Y:S01]  /*1990*/  @P0 IMAD.MOV.U32 R10, RZ, RZ, RZ ;  /* 0x000000ffff0a0224 */ /* 0x000fe200078e00ff */
[----:B------:R-:W-:Y:S06]  /*19a0*/  @P0 BRA `(.L_x_68) ;  /* 0x0000000000680947 */ /* 0x000fec0003800000 */
[----:B------:R-:W-:-:S13]  /*19b0*/  ISETP.GE.U32.AND P0, PT, R13, 0x1000001, PT ;  /* 0x010000010d00780c */ /* 0x000fda0003f06070 */
[----:B------:R-:W-:Y:S05]  /*19c0*/  @!P0 BRA `(.L_x_69) ;  /* 0x0000000000348947 */ /* 0x000fea0003800000 */
[----:B------:R-:W-:Y:S02]  /*19d0*/  VIADD R11, R9, 0xc0200000 ;  /* 0xc0200000090b7836 */ /* 0x000fe40000000000 */
[----:B------:R-:W-:Y:S02]  /*19e0*/  IMAD.MOV.U32 R10, RZ, RZ, R8 ;  /* 0x000000ffff0a7224 */ /* 0x000fe400078e0008 */
[----:B------:R-:W0:Y:S04]  /*19f0*/  MUFU.RCP64H R13, R11 ;  /* 0x0000000b000d7308 */ /* 0x000e280000001800 */
[----:B0-----:R-:W-:-:S08]  /*1a00*/  DFMA R14, -R10, R12, 1 ;  /* 0x3ff000000a0e742b */ /* 0x001fd0000000010c */
[----:B------:R-:W-:-:S08]  /*1a10*/  DFMA R14, R14, R14, R14 ;  /* 0x0000000e0e0e722b */ /* 0x000fd0000000000e */
[----:B------:R-:W-:-:S08]  /*1a20*/  DFMA R14, R12, R14, R12 ;  /* 0x0000000e0c0e722b */ /* 0x000fd0000000000c */
[----:B------:R-:W-:-:S08]  /*1a30*/  DFMA R12, -R10, R14, 1 ;  /* 0x3ff000000a0c742b */ /* 0x000fd0000000010e */
[----:B------:R-:W-:-:S08]  /*1a40*/  DFMA R12, R14, R12, R14 ;  /* 0x0000000c0e0c722b */ /* 0x000fd0000000000e */
[----:B------:R-:W-:-:S08]  /*1a50*/  DMUL R12, R12, 2.2250738585072013831e-308 ;  /* 0x001000000c0c7828 */ /* 0x000fd00000000000 */
[----:B------:R-:W-:-:S08]  /*1a60*/  DFMA R8, -R8, R12, 1 ;  /* 0x3ff000000808742b */ /* 0x000fd0000000010c */
[----:B------:R-:W-:-:S08]  /*1a70*/  DFMA R8, R8, R8, R8 ;  /* 0x000000080808722b */ /* 0x000fd00000000008 */
[----:B------:R-:W-:Y:S01]  /*1a80*/  DFMA R10, R12, R8, R12 ;  /* 0x000000080c0a722b */ /* 0x000fe2000000000c */
[----:B------:R-:W-:Y:S10]  /*1a90*/  BRA `(.L_x_68) ;  /* 0x00000000002c7947 */ /* 0x000ff40003800000 */
.L_x_69:
[----:B------:R-:W-:-:S06]  /*1aa0*/  DMUL R8, R8, 8.11296384146066816958e+31 ;  /* 0x4690000008087828 */ /* 0x000fcc0000000000 */
[----:B------:R-:W0:Y:S02]  /*1ab0*/  MUFU.RCP64H R13, R9 ;  /* 0x00000009000d7308 */ /* 0x000e240000001800 */
[----:B0-----:R-:W-:-:S08]  /*1ac0*/  DFMA R10, -R8, R12, 1 ;  /* 0x3ff00000080a742b */ /* 0x001fd0000000010c */
[----:B------:R-:W-:-:S08]  /*1ad0*/  DFMA R10, R10, R10, R10 ;  /* 0x0000000a0a0a722b */ /* 0x000fd0000000000a */
[----:B------:R-:W-:-:S08]  /*1ae0*/  DFMA R10, R12, R10, R12 ;  /* 0x0000000a0c0a722b */ /* 0x000fd0000000000c */
[----:B------:R-:W-:-:S08]  /*1af0*/  DFMA R12, -R8, R10, 1 ;  /* 0x3ff00000080c742b */ /* 0x000fd0000000010a */
[----:B------:R-:W-:-:S08]  /*1b00*/  DFMA R10, R10, R12, R10 ;  /* 0x0000000c0a0a722b */ /* 0x000fd0000000000a */
[----:B------:R-:W-:Y:S01]  /*1b10*/  DMUL R10, R10, 8.11296384146066816958e+31 ;  /* 0x469000000a0a7828 */ /* 0x000fe20000000000 */
[----:B------:R-:W-:Y:S10]  /*1b20*/  BRA `(.L_x_68) ;  /* 0x0000000000087947 */ /* 0x000ff40003800000 */
.L_x_67:
[----:B------:R-:W-:Y:S01]  /*1b30*/  LOP3.LUT R11, R9, 0x80000, RZ, 0xfc, !PT ;  /* 0x00080000090b7812 */ /* 0x000fe200078efcff */
[----:B------:R-:W-:-:S07]  /*1b40*/  IMAD.MOV.U32 R10, RZ, RZ, R8 ;  /* 0x000000ffff0a7224 */ /* 0x000fce00078e0008 */
.L_x_68:
[----:B------:R-:W-:Y:S05]  /*1b50*/  BSYNC.RECONVERGENT B1 ;  /* 0x0000000000017941 */ /* 0x000fea0003800200 */
.L_x_66:
[----:B------:R-:W-:Y:S01]  /*1b60*/  MOV R8, R0 ;  /* 0x0000000000087202 */ /* 0x000fe20000000f00 */
[----:B------:R-:W-:-:S04]  /*1b70*/  IMAD.MOV.U32 R9, RZ, RZ, 0x0 ;  /* 0x00000000ff097424 */ /* 0x000fc800078e00ff */
[----:B------:R-:W-:Y:S05]  /*1b80*/  RET.REL.NODEC R8 `(_Z13initial_coffefiPfS_S_S_i) ;  /* 0xffffffe4081c7950 */ /* 0x000fea0003c3ffff */
        .weak           $__internal_4_$__cuda_sm20_div_rn_f64_full
        .type           $__internal_4_$__cuda_sm20_div_rn_f64_full,@function
        .size           $__internal_4_$__cuda_sm20_div_rn_f64_full,($_Z13initial_coffefiPfS_S_S_i$__internal_accurate_pow - $__internal_4_$__cuda_sm20_div_rn_f64_full)
$__internal_4_$__cuda_sm20_div_rn_f64_full:
[C---:B------:R-:W-:Y:S01]  /*1b90*/  FSETP.GEU.AND P0, PT, |R9|.reuse, 1.469367938527859385e-39, PT ;  /* 0x001000000900780b */ /* 0x040fe20003f0e200 */
[----:B------:R-:W-:Y:S01]  /*1ba0*/  IMAD.MOV.U32 R12, RZ, RZ, 0x1 ;  /* 0x00000001ff0c7424 */ /* 0x000fe200078e00ff */
[----:B------:R-:W-:Y:S01]  /*1bb0*/  LOP3.LUT R24, R9, 0x800fffff, RZ, 0xc0, !PT ;  /* 0x800fffff09187812 */ /* 0x000fe200078ec0ff */
[----:B------:R-:W-:Y:S01]  /*1bc0*/  IMAD.MOV.U32 R20, RZ, RZ, 0x1ca00000 ;  /* 0x1ca00000ff147424 */ /* 0x000fe200078e00ff */
[C---:B------:R-:W-:Y:S01]  /*1bd0*/  FSETP.GEU.AND P2, PT, |R11|.reuse, 1.469367938527859385e-39, PT ;  /* 0x001000000b00780b */ /* 0x040fe20003f4e200 */
[----:B------:R-:W-:Y:S01]  /*1be0*/  BSSY.RECONVERGENT B1, `(.L_x_70) ;  /* 0x0000052000017945 */ /* 0x000fe20003800200 */
[----:B------:R-:W-:Y:S01]  /*1bf0*/  LOP3.LUT R25, R24, 0x3ff00000, RZ, 0xfc, !PT ;  /* 0x3ff0000018197812 */ /* 0x000fe200078efcff */
[----:B------:R-:W-:Y:S01]  /*1c00*/  IMAD.MOV.U32 R24, RZ, RZ, R8 ;  /* 0x000000ffff187224 */ /* 0x000fe200078e0008 */
[----:B------:R-:W-:Y:S02]  /*1c10*/  LOP3.LUT R3, R11, 0x7ff00000, RZ, 0xc0, !PT ;  /* 0x7ff000000b037812 */ /* 0x000fe400078ec0ff */
[----:B------:R-:W-:-:S03]  /*1c20*/  LOP3.LUT R22, R9, 0x7ff00000, RZ, 0xc0, !PT ;  /* 0x7ff0000009167812 */ /* 0x000fc600078ec0ff */
[----:B------:R-:W-:Y:S01]  /*1c30*/  @!P0 DMUL R24, R8, 8.98846567431157953865e+307 ;  /* 0x7fe0000008188828 */ /* 0x000fe20000000000 */
[----:B------:R-:W-:Y:S01]  /*1c40*/  ISETP.GE.U32.AND P1, PT, R3, R22, PT ;  /* 0x000000160300720c */ /* 0x000fe20003f26070 */
[----:B------:R-:W-:Y:S02]  /*1c50*/  IMAD.MOV.U32 R21, RZ, RZ, R3 ;  /* 0x000000ffff157224 */ /* 0x000fe400078e0003 */
[----:B------:R-:W-:Y:S02]  /*1c60*/  @!P2 LOP3.LUT R14, R9, 0x7ff00000, RZ, 0xc0, !PT ;  /* 0x7ff00000090ea812 */ /* 0x000fe400078ec0ff */
[----:B------:R-:W0:Y:S02]  /*1c70*/  MUFU.RCP64H R13, R25 ;  /* 0x00000019000d7308 */ /* 0x000e240000001800 */
[----:B------:R-:W-:Y:S02]  /*1c80*/  @!P2 ISETP.GE.U32.AND P3, PT, R3, R14, PT ;  /* 0x0000000e0300a20c */ /* 0x000fe40003f66070 */
[----:B------:R-:W-:-:S02]  /*1c90*/  @!P0 LOP3.LUT R22, R25, 0x7ff00000, RZ, 0xc0, !PT ;  /* 0x7ff0000019168812 */ /* 0x000fc400078ec0ff */
[----:B------:R-:W-:-:S04]  /*1ca0*/  @!P2 SEL R15, R20, 0x63400000, !P3 ;  /* 0x63400000140fa807 */ /* 0x000fc80005800000 */
[----:B------:R-:W-:-:S04]  /*1cb0*/  @!P2 LOP3.LUT R18, R15, 0x80000000, R11, 0xf8, !PT ;  /* 0x800000000f12a812 */ /* 0x000fc800078ef80b */
[----:B------:R-:W-:Y:S02]  /*1cc0*/  @!P2 LOP3.LUT R19, R18, 0x100000, RZ, 0xfc, !PT ;  /* 0x001000001213a812 */ /* 0x000fe400078efcff */
[----:B------:R-:W-:Y:S01]  /*1cd0*/  @!P2 MOV R18, RZ ;  /* 0x000000ff0012a202 */ /* 0x000fe20000000f00 */
[----:B0-----:R-:W-:-:S08]  /*1ce0*/  DFMA R16, R12, -R24, 1 ;  /* 0x3ff000000c10742b */ /* 0x001fd00000000818 */
[----:B------:R-:W-:-:S08]  /*1cf0*/  DFMA R16, R16, R16, R16 ;  /* 0x000000101010722b */ /* 0x000fd00000000010 */
[----:B------:R-:W-:Y:S01]  /*1d00*/  DFMA R16, R12, R16, R12 ;  /* 0x000000100c10722b */ /* 0x000fe2000000000c */
[----:B------:R-:W-:Y:S01]  /*1d10*/  SEL R13, R20, 0x63400000, !P1 ;  /* 0x63400000140d7807 */ /* 0x000fe20004800000 */
[----:B------:R-:W-:-:S03]  /*1d20*/  IMAD.MOV.U32 R12, RZ, RZ, R10 ;  /* 0x000000ffff0c7224 */ /* 0x000fc600078e000a */
[----:B------:R-:W-:-:S03]  /*1d30*/  LOP3.LUT R13, R13, 0x800fffff, R11, 0xf8, !PT ;  /* 0x800fffff0d0d7812 */ /* 0x000fc600078ef80b */
[----:B------:R-:W-:-:S03]  /*1d40*/  DFMA R14, R16, -R24, 1 ;  /* 0x3ff00000100e742b */ /* 0x000fc60000000818 */
[----:B------:R-:W-:-:S05]  /*1d50*/  @!P2 DFMA R12, R12, 2, -R18 ;  /* 0x400000000c0ca82b */ /* 0x000fca0000000812 */
[----:B------:R-:W-:-:S05]  /*1d60*/  DFMA R14, R16, R14, R16 ;  /* 0x0000000e100e722b */ /* 0x000fca0000000010 */
[----:B------:R-:W-:-:S03]  /*1d70*/  @!P2 LOP3.LUT R21, R13, 0x7ff00000, RZ, 0xc0, !PT ;  /* 0x7ff000000d15a812 */ /* 0x000fc600078ec0ff */
[----:B------:R-:W-:Y:S02]  /*1d80*/  DMUL R16, R14, R12 ;  /* 0x0000000c0e107228 */ /* 0x000fe40000000000 */
[----:B------:R-:W-:-:S05]  /*1d90*/  VIADD R23, R21, 0xffffffff ;  /* 0xffffffff15177836 */ /* 0x000fca0000000000 */
[----:B------:R-:W-:Y:S01]  /*1da0*/  ISETP.GT.U32.AND P0, PT, R23, 0x7feffffe, PT ;  /* 0x7feffffe1700780c */ /* 0x000fe20003f04070 */
[----:B------:R-:W-:Y:S01]  /*1db0*/  VIADD R23, R22, 0xffffffff ;  /* 0xffffffff16177836 */ /* 0x000fe20000000000 */
[----:B------:R-:W-:-:S04]  /*1dc0*/  DFMA R18, R16, -R24, R12 ;  /* 0x800000181012722b */ /* 0x000fc8000000000c */
[----:B------:R-:W-:-:S04]  /*1dd0*/  ISETP.GT.U32.OR P0, PT, R23, 0x7feffffe, P0 ;  /* 0x7feffffe1700780c */ /* 0x000fc80000704470 */
[----:B------:R-:W-:-:S09]  /*1de0*/  DFMA R18, R14, R18, R16 ;  /* 0x000000120e12722b */ /* 0x000fd20000000010 */
[----:B------:R-:W-:Y:S05]  /*1df0*/  @P0 BRA `(.L_x_71) ;  /* 0x00000000006c0947 */ /* 0x000fea0003800000 */
[----:B------:R-:W-:-:S04]  /*1e00*/  LOP3.LUT R14, R9, 0x7ff00000, RZ, 0xc0, !PT ;  /* 0x7ff00000090e7812 */ /* 0x000fc800078ec0ff */
[CC--:B------:R-:W-:Y:S02]  /*1e10*/  VIADDMNMX R10, R3.reuse, -R14.reuse, 0xb9600000, !PT ;  /* 0xb9600000030a7446 */ /* 0x0c0fe4000780090e */
[----:B------:R-:W-:Y:S02]  /*1e20*/  ISETP.GE.U32.AND P0, PT, R3, R14, PT ;  /* 0x0000000e0300720c */ /* 0x000fe40003f06070 */
[----:B------:R-:W-:Y:S02]  /*1e30*/  VIMNMX R3, PT, PT, R10, 0x46a00000, PT ;  /* 0x46a000000a037848 */ /* 0x000fe40003fe0100 */
[----:B------:R-:W-:Y:S02]  /*1e40*/  SEL R20, R20, 0x63400000, !P0 ;  /* 0x6340000014147807 */ /* 0x000fe40004000000 */
[----:B------:R-:W-:-:S03]  /*1e50*/  MOV R10, RZ ;  /* 0x000000ff000a7202 */ /* 0x000fc60000000f00 */
        /* <DEDUP_REMOVED lines=12> */
[----:B------:R-:W-:Y:S01]  /*1f20*/  DMUL.RP R10, R18, R10 ;  /* 0x0000000a120a7228 */ /* 0x000fe20000008000 */
[----:B------:R-:W-:Y:S01]  /*1f30*/  IMAD.MOV.U32 R8, RZ, RZ, RZ ;  /* 0x000000ffff087224 */ /* 0x000fe200078e00ff */
[----:B------:R-:W-:-:S05]  /*1f40*/  IADD3 R3, PT, PT, -R3, -0x43300000, RZ ;  /* 0xbcd0000003037810 */ /* 0x000fca0007ffe1ff */
[----:B------:R-:W-:-:S03]  /*1f50*/  DFMA R8, R14, -R8, R18 ;  /* 0x800000080e08722b */ /* 0x000fc60000000012 */
[----:B------:R-:W-:-:S07]  /*1f60*/  LOP3.LUT R17, R11, R17, RZ, 0x3c, !PT ;  /* 0x000000110b117212 */ /* 0x000fce00078e3cff */
[----:B------:R-:W-:-:S04]  /*1f70*/  FSETP.NEU.AND P0, PT, |R9|, R3, PT ;  /* 0x000000030900720b */ /* 0x000fc80003f0d200 */
[----:B------:R-:W-:Y:S02]  /*1f80*/  FSEL R14, R10, R14, !P0 ;  /* 0x0000000e0a0e7208 */ /* 0x000fe40004000000 */
[----:B------:R-:W-:Y:S01]  /*1f90*/  FSEL R15, R17, R15, !P0 ;  /* 0x0000000f110f7208 */ /* 0x000fe20004000000 */
[----:B------:R-:W-:Y:S06]  /*1fa0*/  BRA `(.L_x_72) ;  /* 0x0000000000547947 */ /* 0x000fec0003800000 */
.L_x_71:
[----:B------:R-:W-:-:S14]  /*1fb0*/  DSETP.NAN.AND P0, PT, R10, R10, PT ;  /* 0x0000000a0a00722a */ /* 0x000fdc0003f08000 */
[----:B------:R-:W-:Y:S05]  /*1fc0*/  @P0 BRA `(.L_x_73) ;  /* 0x0000000000440947 */ /* 0x000fea0003800000 */
[----:B------:R-:W-:-:S14]  /*1fd0*/  DSETP.NAN.AND P0, PT, R8, R8, PT ;  /* 0x000000080800722a */ /* 0x000fdc0003f08000 */
[----:B------:R-:W-:Y:S05]  /*1fe0*/  @P0 BRA `(.L_x_74) ;  /* 0x0000000000300947 */ /* 0x000fea0003800000 */
[----:B------:R-:W-:Y:S01]  /*1ff0*/  ISETP.NE.AND P0, PT, R21, R22, PT ;  /* 0x000000161500720c */ /* 0x000fe20003f05270 */
[----:B------:R-:W-:Y:S02]  /*2000*/  IMAD.MOV.U32 R14, RZ, RZ, 0x0 ;  /* 0x00000000ff0e7424 */ /* 0x000fe400078e00ff */
[----:B------:R-:W-:-:S10]  /*2010*/  IMAD.MOV.U32 R15, RZ, RZ, -0x80000 ;  /* 0xfff80000ff0f7424 */ /* 0x000fd400078e00ff */
[----:B------:R-:W-:Y:S05]  /*2020*/  @!P0 BRA `(.L_x_72) ;  /* 0x0000000000348947 */ /* 0x000fea0003800000 */
[----:B------:R-:W-:Y:S02]  /*2030*/  ISETP.NE.AND P0, PT, R21, 0x7ff00000, PT ;  /* 0x7ff000001500780c */ /* 0x000fe40003f05270 */
[----:B------:R-:W-:Y:S02]  /*2040*/  LOP3.LUT R15, R11, 0x80000000, R9, 0x48, !PT ;  /* 0x800000000b0f7812 */ /* 0x000fe400078e4809 */
[----:B------:R-:W-:-:S13]  /*2050*/  ISETP.EQ.OR P0, PT, R22, RZ, !P0 ;  /* 0x000000ff1600720c */ /* 0x000fda0004702670 */
[----:B------:R-:W-:Y:S02]  /*2060*/  @P0 LOP3.LUT R3, R15, 0x7ff00000, RZ, 0xfc, !PT ;  /* 0x7ff000000f030812 */ /* 0x000fe400078efcff */
[----:B------:R-:W-:Y:S01]  /*2070*/  @!P0 MOV R14, RZ ;  /* 0x000000ff000e8202 */ /* 0x000fe20000000f00 */
[----:B------:R-:W-:Y:S02]  /*2080*/  @P0 IMAD.MOV.U32 R14, RZ, RZ, RZ ;  /* 0x000000ffff0e0224 */ /* 0x000fe400078e00ff */
[----:B------:R-:W-:Y:S01]  /*2090*/  @P0 IMAD.MOV.U32 R15, RZ, RZ, R3 ;  /* 0x000000ffff0f0224 */ /* 0x000fe200078e0003 */
[----:B------:R-:W-:Y:S06]  /*20a0*/  BRA `(.L_x_72) ;  /* 0x0000000000147947 */ /* 0x000fec0003800000 */
.L_x_74:
[----:B------:R-:W-:Y:S01]  /*20b0*/  LOP3.LUT R15, R9, 0x80000, RZ, 0xfc, !PT ;  /* 0x00080000090f7812 */ /* 0x000fe200078efcff */
[----:B------:R-:W-:Y:S01]  /*20c0*/  IMAD.MOV.U32 R14, RZ, RZ, R8 ;  /* 0x000000ffff0e7224 */ /* 0x000fe200078e0008 */
[----:B------:R-:W-:Y:S06]  /*20d0*/  BRA `(.L_x_72) ;  /* 0x0000000000087947 */ /* 0x000fec0003800000 */
.L_x_73:
[----:B------:R-:W-:Y:S01]  /*20e0*/  LOP3.LUT R15, R11, 0x80000, RZ, 0xfc, !PT ;  /* 0x000800000b0f7812 */ /* 0x000fe200078efcff */
[----:B------:R-:W-:-:S07]  /*20f0*/  IMAD.MOV.U32 R14, RZ, RZ, R10 ;  /* 0x000000ffff0e7224 */ /* 0x000fce00078e000a */
.L_x_72:
[----:B------:R-:W-:Y:S05]  /*2100*/  BSYNC.RECONVERGENT B1 ;  /* 0x0000000000017941 */ /* 0x000fea0003800200 */
.L_x_70:
[----:B------:R-:W-:Y:S01]  /*2110*/  IMAD.MOV.U32 R8, RZ, RZ, R0 ;  /* 0x000000ffff087224 */ /* 0x000fe200078e0000 */
[----:B------:R-:W-:Y:S01]  /*2120*/  MOV R29, R15 ;  /* 0x0000000f001d7202 */ /* 0x000fe20000000f00 */
[----:B------:R-:W-:Y:S02]  /*2130*/  IMAD.MOV.U32 R9, RZ, RZ, 0x0 ;  /* 0x00000000ff097424 */ /* 0x000fe400078e00ff */
[----:B------:R-:W-:Y:S02]  /*2140*/  IMAD.MOV.U32 R28, RZ, RZ, R14 ;  /* 0x000000ffff1c7224 */ /* 0x000fe400078e000e */
[----:B------:R-:W-:Y:S05]  /*2150*/  RET.REL.NODEC R8 `(_Z13initial_coffefiPfS_S_S_i) ;  /* 0xffffffdc08a87950 */ /* 0x000fea0003c3ffff */
        .type           $_Z13initial_coffefiPfS_S_S_i$__internal_accurate_pow,@function
        .size           $_Z13initial_coffefiPfS_S_S_i$__internal_accurate_pow,(.L_x_155 - $_Z13initial_coffefiPfS_S_S_i$__internal_accurate_pow)
$_Z13initial_coffefiPfS_S_S_i$__internal_accurate_pow:
[----:B------:R-:W-:Y:S01]  /*2160*/  ISETP.GT.U32.AND P0, PT, R27, 0xfffff, PT ;  /* 0x000fffff1b00780c */ /* 0x000fe20003f04070 */
[----:B------:R-:W-:Y:S01]  /*2170*/  IMAD.MOV.U32 R8, RZ, RZ, R10 ;  /* 0x000000ffff087224 */ /* 0x000fe200078e000a */
[----:B------:R-:W-:Y:S01]  /*2180*/  UMOV UR6, 0x7d2cafe2 ;  /* 0x7d2cafe200067882 */ /* 0x000fe20000000000 */
[--C-:B------:R-:W-:Y:S01]  /*2190*/  IMAD.MOV.U32 R9, RZ, RZ, R27.reuse ;  /* 0x000000ffff097224 */ /* 0x100fe200078e001b */
[----:B------:R-:W-:Y:S01]  /*21a0*/  UMOV UR7, 0x3eb0f5ff ;  /* 0x3eb0f5ff00077882 */ /* 0x000fe20000000000 */
[--C-:B------:R-:W-:Y:S01]  /*21b0*/  IMAD.MOV.U32 R11, RZ, RZ, R27.reuse ;  /* 0x000000ffff0b7224 */ /* 0x100fe200078e001b */
[----:B------:R-:W-:Y:S01]  /*21c0*/  SHF.R.U32.HI R27, RZ, 0x14, R27 ;  /* 0x00000014ff1b7819 */ /* 0x000fe2000001161b */
[----:B------:R-:W-:Y:S01]  /*21d0*/  IMAD.MOV.U32 R14, RZ, RZ, 0x41ad3b5a ;  /* 0x41ad3b5aff0e7424 */ /* 0x000fe200078e00ff */
[----:B------:R-:W-:Y:S01]  /*21e0*/  UMOV UR8, 0x3b39803f ;  /* 0x3b39803f00087882 */ /* 0x000fe20000000000 */
[----:B------:R-:W-:Y:S01]  /*21f0*/  IMAD.MOV.U32 R15, RZ, RZ, 0x3ed0f5d2 ;  /* 0x3ed0f5d2ff0f7424 */ /* 0x000fe200078e00ff */
[----:B------:R-:W-:-:S03]  /*2200*/  UMOV UR9, 0x3c7abc9e ;  /* 0x3c7abc9e00097882 */ /* 0x000fc60000000000 */
[----:B------:R-:W-:-:S10]  /*2210*/  @!P0 DMUL R8, R8, 1.80143985094819840000e+16 ;  /* 0x4350000008088828 */ /* 0x000fd40000000000 */
[----:B------:R-:W-:Y:S01]  /*2220*/  @!P0 MOV R11, R9 ;  /* 0x00000009000b8202 */ /* 0x000fe20000000f00 */
[----:B------:R-:W-:Y:S01]  /*2230*/  @!P0 IMAD.MOV.U32 R10, RZ, RZ, R8 ;  /* 0x000000ffff0a8224 */ /* 0x000fe200078e0008 */
[----:B------:R-:W-:Y:S02]  /*2240*/  @!P0 LEA.HI R27, R9, 0xffffffca, RZ, 0xc ;  /* 0xffffffca091b8811 */ /* 0x000fe400078f60ff */
[----:B------:R-:W-:Y:S01]  /*2250*/  LOP3.LUT R11, R11, 0x800fffff, RZ, 0xc0, !PT ;  /* 0x800fffff0b0b7812 */ /* 0x000fe200078ec0ff */
[----:B------:R-:W-:Y:S01]  /*2260*/  IMAD.MOV.U32 R12, RZ, RZ, R10 ;  /* 0x000000ffff0c7224 */ /* 0x000fe200078e000a */
[----:B------:R-:W-:Y:S02]  /*2270*/  MOV R10, RZ ;  /* 0x000000ff000a7202 */ /* 0x000fe40000000f00 */
[----:B------:R-:W-:Y:S02]  /*2280*/  LOP3.LUT R13, R11, 0x3ff00000, RZ, 0xfc, !PT ;  /* 0x3ff000000b0d7812 */ /* 0x000fe400078efcff */
[----:B------:R-:W-:-:S02]  /*2290*/  IADD3 R8, PT, PT, R27, -0x3ff, RZ ;  /* 0xfffffc011b087810 */ /* 0x000fc40007ffe0ff */
[----:B------:R-:W-:-:S13]  /*22a0*/  ISETP.GE.U32.AND P1, PT, R13, 0x3ff6a09f, PT ;  /* 0x3ff6a09f0d00780c */ /* 0x000fda0003f26070 */
[----:B------:R-:W-:Y:S02]  /*22b0*/  @P1 VIADD R11, R13, 0xfff00000 ;  /* 0xfff000000d0b1836 */ /* 0x000fe40000000000 */
[----:B------:R-:W-:Y:S02]  /*22c0*/  @P1 VIADD R8, R27, 0xfffffc02 ;  /* 0xfffffc021b081836 */ /* 0x000fe40000000000 */
        /* <DEDUP_REMOVED lines=33> */
[----:B------:R-:W-:-:S03]  /*24e0*/  DMUL R24, R10, R16 ;  /* 0x000000100a187228 */ /* 0x000fc60000000000 */
[----:B------:R-:W-:-:S08]  /*24f0*/  DFMA R12, R22, R20, UR6 ;  /* 0x00000006160c7e2b */ /* 0x000fd00008000014 */
[----:B------:R-:W-:Y:S01]  /*2500*/  DADD R18, -R12, UR6 ;  /* 0x000000060c127e29 */ /* 0x000fe20008000100 */
[----:B------:R-:W-:Y:S01]  /*2510*/  UMOV UR6, 0xb9e7b0 ;  /* 0x00b9e7b000067882 */ /* 0x000fe20000000000 */
[----:B------:R-:W-:-:S06]  /*2520*/  UMOV UR7, 0x3c46a4cb ;  /* 0x3c46a4cb00077882 */ /* 0x000fcc0000000000 */
[----:B------:R-:W-:Y:S02]  /*2530*/  DFMA R18, R22, R20, R18 ;  /* 0x000000141612722b */ /* 0x000fe40000000012 */
[----:B------:R-:W-:Y:S01]  /*2540*/  DFMA R20, R10, R10, -R16 ;  /* 0x0000000a0a14722b */ /* 0x000fe20000000810 */
[----:B------:R-:W-:Y:S02]  /*2550*/  VIADD R23, R15, 0x100000 ;  /* 0x001000000f177836 */ /* 0x000fe40000000000 */
[----:B------:R-:W-:-:S06]  /*2560*/  IMAD.MOV.U32 R22, RZ, RZ, R14 ;  /* 0x000000ffff167224 */ /* 0x000fcc00078e000e */
[----:B------:R-:W-:Y:S02]  /*2570*/  DFMA R20, R10, R22, R20 ;  /* 0x000000160a14722b */ /* 0x000fe40000000014 */
        /* <DEDUP_REMOVED lines=19> */
[----:B------:R-:W-:-:S08]  /*26b0*/  DADD R10, R12, R10 ;  /* 0x000000000c0a7229 */ /* 0x000fd0000000000a */
[----:B------:R-:W-:Y:S01]  /*26c0*/  DADD R14, R14, R10 ;  /* 0x000000000e0e7229 */ /* 0x000fe2000000000a */
[----:B------:R-:W-:Y:S01]  /*26d0*/  LOP3.LUT R10, R8, 0x80000000, RZ, 0x3c, !PT ;  /* 0x80000000080a7812 */ /* 0x000fe200078e3cff */
[----:B------:R-:W-:-:S06]  /*26e0*/  IMAD.MOV.U32 R11, RZ, RZ, 0x43300000 ;  /* 0x43300000ff0b7424 */ /* 0x000fcc00078e00ff */
[----:B------:R-:W-:Y:S02]  /*26f0*/  DADD R12, R16, R14 ;  /* 0x00000000100c7229 */ /* 0x000fe4000000000e */
[----:B------:R-:W-:Y:S01]  /*2700*/  DADD R10, R10, -UR6 ;  /* 0x800000060a0a7e29 */ /* 0x000fe20008000000 */
[----:B------:R-:W-:Y:S01]  /*2710*/  UMOV UR6, 0xfefa39ef ;  /* 0xfefa39ef00067882 */ /* 0x000fe20000000000 */
[----:B------:R-:W-:-:S04]  /*2720*/  UMOV UR7, 0x3fe62e42 ;  /* 0x3fe62e4200077882 */ /* 0x000fc80000000000 */
[--C-:B------:R-:W-:Y:S02]  /*2730*/  DADD R18, R16, -R12.reuse ;  /* 0x0000000010127229 */ /* 0x100fe4000000080c */
[----:B------:R-:W-:-:S06]  /*2740*/  DFMA R8, R10, UR6, R12 ;  /* 0x000000060a087c2b */ /* 0x000fcc000800000c */
[----:B------:R-:W-:Y:S02]  /*2750*/  DADD R18, R14, R18 ;  /* 0x000000000e127229 */ /* 0x000fe40000000012 */
[----:B------:R-:W-:-:S08]  /*2760*/  DFMA R16, R10, -UR6, R8 ;  /* 0x800000060a107c2b */ /* 0x000fd00008000008 */
        /* <DEDUP_REMOVED lines=22> */
[----:B------:R-:W-:Y:S01]  /*28d0*/  MOV R8, 0xfca213ea ;  /* 0xfca213ea00087802 */ /* 0x000fe20000000f00 */
[----:B------:R-:W-:Y:S01]  /*28e0*/  IMAD.MOV.U32 R9, RZ, RZ, 0x3e928af3 ;  /* 0x3e928af3ff097424 */ /* 0x000fe200078e00ff */
[----:B------:R-:W-:-:S05]  /*28f0*/  UMOV UR7, 0x3e5ade15 ;  /* 0x3e5ade1500077882 */ /* 0x000fca0000000000 */
        /* <DEDUP_REMOVED lines=36> */
[----:B------:R-:W-:-:S04]  /*2b40*/  @!P1 SHF.R.S32.HI R11, RZ, 0x1, R11 ;  /* 0x00000001ff0b9819 */ /* 0x000fc8000001140b */
[----:B------:R-:W-:Y:S01]  /*2b50*/  @!P1 LEA R9, R11, R9, 0x14 ;  /* 0x000000090b099211 */ /* 0x000fe200078ea0ff */
[----:B------:R-:W-:-:S05]  /*2b60*/  @!P1 IMAD.IADD R10, R10, 0x1, -R11 ;  /* 0x000000010a0a9824 */ /* 0x000fca00078e0a0b */
[----:B------:R-:W-:Y:S01]  /*2b70*/  @!P1 LEA R11, R10, 0x3ff00000, 0x14 ;  /* 0x3ff000000a0b9811 */ /* 0x000fe200078ea0ff */
[----:B------:R-:W-:-:S06]  /*2b80*/  @!P1 IMAD.MOV.U32 R10, RZ, RZ, RZ ;  /* 0x000000ffff0a9224 */ /* 0x000fcc00078e00ff */
[----:B------:R-:W-:-:S11]  /*2b90*/  @!P1 DMUL R16, R8, R10 ;  /* 0x0000000a08109228 */ /* 0x000fd60000000000 */
.L_x_75:
[----:B------:R-:W-:Y:S01]  /*2ba0*/  DFMA R12, R12, R16, R16 ;  /* 0x000000100c0c722b */ /* 0x000fe20000000010 */
[----:B------:R-:W-:Y:S01]  /*2bb0*/  IMAD.MOV.U32 R8, RZ, RZ, R0 ;  /* 0x000000ffff087224 */ /* 0x000fe200078e0000 */
[----:B------:R-:W-:Y:S01]  /*2bc0*/  DSETP.NEU.AND P0, PT, |R16|, +INF , PT ;  /* 0x7ff000001000742a */ /* 0x000fe20003f0d200 */
[----:B------:R-:W-:-:S07]  /*2bd0*/  IMAD.MOV.U32 R9, RZ, RZ, 0x0 ;  /* 0x00000000ff097424 */ /* 0x000fce00078e00ff */
[----:B------:R-:W-:Y:S02]  /*2be0*/  FSEL R10, R16, R12, !P0 ;  /* 0x0000000c100a7208 */ /* 0x000fe40004000000 */
[----:B------:R-:W-:Y:S01]  /*2bf0*/  FSEL R11, R17, R13, !P0 ;  /* 0x0000000d110b7208 */ /* 0x000fe20004000000 */
[----:B------:R-:W-:Y:S06]  /*2c00*/  RET.REL.NODEC R8 `(_Z13initial_coffefiPfS_S_S_i) ;  /* 0xffffffd008fc7950 */ /* 0x000fec0003c3ffff */
.L_x_76:
        /* <DEDUP_REMOVED lines=15> */
.L_x_155:


//--------------------- .text._Z6get_d0fffiiiiPf  --------------------------
	.section	.text._Z6get_d0fffiiiiPf,"ax",@progbits
	.align	128
        .global         _Z6get_d0fffiiiiPf
        .type           _Z6get_d0fffiiiiPf,@function
        .size           _Z6get_d0fffiiiiPf,(.L_x_156 - _Z6get_d0fffiiiiPf)
        .other          _Z6get_d0fffiiiiPf,@"STO_CUDA_ENTRY STV_DEFAULT"
_Z6get_d0fffiiiiPf:
.text._Z6get_d0fffiiiiPf:
[----:B------:R-:W-:Y:S08]  /*0000*/  LDC R1, c[0x0][0x37c] ;  /* 0x0000df00ff017b82 */ /* 0x000ff00000000800 */
[----:B------:R-:W0:Y:S01]  /*0010*/  LDC.64 R14, c[0x0][0x388] ;  /* 0x0000e200ff0e7b82 */ /* 0x000e220000000a00 */
[----:B------:R-:W0:Y:S07]  /*0020*/  LDCU.64 UR4, c[0x0][0x390] ;  /* 0x00007200ff0477ac */ /* 0x000e2e0008000a00 */
[----:B------:R-:W1:Y:S01]  /*0030*/  LDC.64 R8, c[0x0][0x3a0] ;  /* 0x0000e800ff087b82 */ /* 0x000e620000000a00 */
[----:B0-----:R-:W-:-:S04]  /*0040*/  IMAD R15, R15, UR4, RZ ;  /* 0x000000040f0f7c24 */ /* 0x001fc8000f8e02ff */
[----:B------:R-:W-:Y:S01]  /*0050*/  IMAD R15, R15, UR5, RZ ;  /* 0x000000050f0f7c24 */ /* 0x000fe2000f8e02ff */
[----:B------:R-:W0:Y:S04]  /*0060*/  LDCU.64 UR4, c[0x0][0x358] ;  /* 0x00006b00ff0477ac */ /* 0x000e280008000a00 */
[----:B------:R-:W-:-:S04]  /*0070*/  LEA.HI R15, R15, R15, RZ, 0x1 ;  /* 0x0000000f0f0f7211 */ /* 0x000fc800078f08ff */
[----:B------:R-:W-:-:S05]  /*0080*/  SHF.R.S32.HI R15, RZ, 0x1, R15 ;  /* 0x00000001ff0f7819 */ /* 0x000fca000001140f */
[----:B-1----:R-:W-:-:S05]  /*0090*/  IMAD.WIDE R8, R15, 0x4, R8 ;  /* 0x000000040f087825 */ /* 0x002fca00078e0208 */
[----:B0-----:R0:W2:Y:S01]  /*00a0*/  LDG.E R0, desc[UR4][R8.64] ;  /* 0x0000000408007981 */ /* 0x0010a2000c1e1900 */
[----:B------:R-:W1:Y:S01]  /*00b0*/  MUFU.RCP64H R5, 1.762939453125 ;  /* 0x3ffc350000057908 */ /* 0x000e620000001800 */
[----:B------:R-:W-:Y:S01]  /*00c0*/  IMAD.MOV.U32 R2, RZ, RZ, 0x0 ;  /* 0x00000000ff027424 */ /* 0x000fe200078e00ff */
[----:B------:R-:W-:Y:S01]  /*00d0*/  UMOV UR6, 0x3ae80f1e ;  /* 0x3ae80f1e00067882 */ /* 0x000fe20000000000 */
[----:B------:R-:W-:Y:S01]  /*00e0*/  IMAD.MOV.U32 R3, RZ, RZ, 0x3ffc3500 ;  /* 0x3ffc3500ff037424 */ /* 0x000fe200078e00ff */
[----:B------:R-:W-:Y:S01]  /*00f0*/  UMOV UR7, 0x3eb1380b ;  /* 0x3eb1380b00077882 */ /* 0x000fe20000000000 */
[----:B------:R-:W-:Y:S01]  /*0100*/  IMAD.MOV.U32 R4, RZ, RZ, RZ ;  /* 0x000000ffff047224 */ /* 0x000fe200078e00ff */
[----:B------:R-:W-:Y:S01]  /*0110*/  UMOV UR8, 0x0 ;  /* 0x0000000000087882 */ /* 0x000fe20000000000 */
[----:B------:R-:W-:Y:S01]  /*0120*/  IMAD.MOV.U32 R10, RZ, RZ, -0x748574fc ;  /* 0x8b7a8b04ff0a7424 */ /* 0x000fe200078e00ff */
[----:B------:R-:W3:Y:S01]  /*0130*/  MUFU.RCP64H R13, 3 ;  /* 0x40080000000d7908 */ /* 0x000ee20000001800 */
[----:B------:R-:W-:Y:S01]  /*0140*/  IMAD.MOV.U32 R11, RZ, RZ, 0x3ed0ee25 ;  /* 0x3ed0ee25ff0b7424 */ /* 0x000fe200078e00ff */
[----:B------:R-:W-:Y:S01]  /*0150*/  UMOV UR9, 0x40310000 ;  /* 0x4031000000097882 */ /* 0x000fe20000000000 */
[----:B------:R-:W-:Y:S01]  /*0160*/  IMAD.MOV.U32 R12, RZ, RZ, 0x1 ;  /* 0x00000001ff0c7424 */ /* 0x000fe200078e00ff */
[----:B-1----:R-:W-:-:S08]  /*0170*/  DFMA R2, R4, -R2, 1 ;  /* 0x3ff000000402742b */ /* 0x002fd00000000802 */
[----:B------:R-:W-:-:S08]  /*0180*/  DFMA R2, R2, R2, R2 ;  /* 0x000000020202722b */ /* 0x000fd00000000002 */
[----:B------:R-:W-:-:S08]  /*0190*/  DFMA R4, R4, R2, R4 ;  /* 0x000000020404722b */ /* 0x000fd00000000004 */
[----:B------:R-:W-:-:S08]  /*01a0*/  DMUL R2, R4, -0.237060546875 ;  /* 0xbfce580004027828 */ /* 0x000fd00000000000 */
[----:B------:R-:W-:-:S08]  /*01b0*/  DFMA R2, R4, -0.237060546875, R2 ;  /* 0xbfce58000402782b */ /* 0x000fd00000000002 */
[C---:B------:R-:W-:Y:S02]  /*01c0*/  DMUL R6, R2.reuse, R2 ;  /* 0x0000000202067228 */ /* 0x040fe40000000000 */
[----:B------:R-:W-:-:S06]  /*01d0*/  DADD R18, -R2, -0.237060546875 ;  /* 0xbfce580002127429 */ /* 0x000fcc0000000100 */
[----:B0-----:R-:W-:Y:S01]  /*01e0*/  DFMA R8, R6, UR6, R10 ;  /* 0x0000000606087c2b */ /* 0x001fe2000800000a */
[----:B------:R-:W-:Y:S01]  /*01f0*/  UMOV UR6, 0x9f02676f ;  /* 0x9f02676f00067882 */ /* 0x000fe20000000000 */
[----:B------:R-:W-:Y:S01]  /*0200*/  UMOV UR7, 0x3ef3b266 ;  /* 0x3ef3b26600077882 */ /* 0x000fe20000000000 */
[----:B------:R-:W-:Y:S01]  /*0210*/  IMAD.MOV.U32 R10, RZ, RZ, 0x0 ;  /* 0x00000000ff0a7424 */ /* 0x000fe200078e00ff */
[----:B------:R-:W-:Y:S01]  /*0220*/  DADD R18, R18, R18 ;  /* 0x0000000012127229 */ /* 0x000fe20000000012 */
[----:B------:R-:W-:-:S03]  /*0230*/  IMAD.MOV.U32 R11, RZ, RZ, 0x40080000 ;  /* 0x40080000ff0b7424 */ /* 0x000fc600078e00ff */
[----:B------:R-:W-:Y:S01]  /*0240*/  DFMA R8, R6, R8, UR6 ;  /* 0x0000000606087e2b */ /* 0x000fe20008000008 */
[----:B------:R-:W-:Y:S01]  /*0250*/  UMOV UR6, 0xa9ab0956 ;  /* 0xa9ab095600067882 */ /* 0x000fe20000000000 */
[----:B------:R-:W-:Y:S01]  /*0260*/  UMOV UR7, 0x3f1745cb ;  /* 0x3f1745cb00077882 */ /* 0x000fe20000000000 */
[----:B---3--:R-:W-:Y:S02]  /*0270*/  DFMA R22, R12, -R10, 1 ;  /* 0x3ff000000c16742b */ /* 0x008fe4000000080a */
[----:B------:R-:W-:-:S03]  /*0280*/  DFMA R18, -R2, -0.237060546875, R18 ;  /* 0xbfce58000212782b */ /* 0x000fc60000000112 */
[----:B------:R-:W-:Y:S01]  /*0290*/  DFMA R16, R6, R8, UR6 ;  /* 0x0000000606107e2b */ /* 0x000fe20008000008 */
[----:B------:R-:W-:Y:S01]  /*02a0*/  UMOV UR6, 0x2d1b5154 ;  /* 0x2d1b515400067882 */ /* 0x000fe20000000000 */
[----:B------:R-:W0:Y:S01]  /*02b0*/  LDC.64 R8, c[0x0][0x380] ;  /* 0x0000e000ff087b82 */ /* 0x000e220000000a00 */
[----:B------:R-:W-:Y:S01]  /*02c0*/  UMOV UR7, 0x3f3c71c7 ;  /* 0x3f3c71c700077882 */ /* 0x000fe20000000000 */
[----:B------:R-:W-:Y:S02]  /*02d0*/  DFMA R22, R22, R22, R22 ;  /* 0x000000161616722b */ /* 0x000fe40000000016 */
[----:B------:R-:W-:Y:S02]  /*02e0*/  DMUL R18, R4, R18 ;  /* 0x0000001204127228 */ /* 0x000fe40000000000 */
[----:B------:R-:W-:Y:S01]  /*02f0*/  DFMA R16, R6, R16, UR6 ;  /* 0x0000000606107e2b */ /* 0x000fe20008000010 */
[----:B------:R-:W-:Y:S01]  /*0300*/  UMOV UR6, 0x923be72d ;  /* 0x923be72d00067882 */ /* 0x000fe20000000000 */
[----:B------:R-:W-:-:S02]  /*0310*/  UMOV UR7, 0x3f624924 ;  /* 0x3f62492400077882 */ /* 0x000fc40000000000 */
[----:B------:R-:W-:-:S04]  /*0320*/  DFMA R12, R12, R22, R12 ;  /* 0x000000160c0c722b */ /* 0x000fc8000000000c */
[----:B------:R-:W-:Y:S01]  /*0330*/  DFMA R20, R6, R16, UR6 ;  /* 0x0000000606147e2b */ /* 0x000fe20008000010 */
[----:B------:R-:W-:Y:S01]  /*0340*/  UMOV UR6, 0x9999a3c4 ;  /* 0x9999a3c400067882 */ /* 0x000fe20000000000 */
[----:B------:R-:W-:Y:S01]  /*0350*/  UMOV UR7, 0x3f899999 ;  /* 0x3f89999900077882 */ /* 0x000fe20000000000 */
[----:B------:R-:W-:Y:S01]  /*0360*/  MOV R16, 0xfefa39ef ;  /* 0xfefa39ef00107802 */ /* 0x000fe20000000f00 */
[----:B------:R-:W-:-:S04]  /*0370*/  IMAD.MOV.U32 R17, RZ, RZ, 0x3fe62e42 ;  /* 0x3fe62e42ff117424 */ /* 0x000fc800078e00ff */
[----:B------:R-:W-:Y:S01]  /*0380*/  DFMA R20, R6, R20, UR6 ;  /* 0x0000000606147e2b */ /* 0x000fe20008000014 */
[----:B------:R-:W-:Y:S01]  /*0390*/  UMOV UR6, 0x55555554 ;  /* 0x5555555400067882 */ /* 0x000fe20000000000 */
[----:B0-----:R-:W-:Y:S01]  /*03a0*/  FADD R15, R8, R9 ;  /* 0x00000009080f7221 */ /* 0x001fe20000000000 */
[----:B------:R-:W-:Y:S01]  /*03b0*/  UMOV UR7, 0x3fb55555 ;  /* 0x3fb5555500077882 */ /* 0x000fe20000000000 */
[----:B------:R-:W-:Y:S02]  /*03c0*/  DFMA R8, R16, UR8, R2 ;  /* 0x0000000810087c2b */ /* 0x000fe40008000002 */
[----:B------:R-:W-:Y:S01]  /*03d0*/  FADD R22, R15, R14 ;  /* 0x0000000e0f167221 */ /* 0x000fe20000000000 */
[----:B------:R-:W-:Y:S02]  /*03e0*/  DFMA R14, R12, -R10, 1 ;  /* 0x3ff000000c0e742b */ /* 0x000fe4000000080a */
[----:B------:R-:W-:Y:S01]  /*03f0*/  DFMA R20, R6, R20, UR6 ;  /* 0x0000000606147e2b */ /* 0x000fe20008000014 */
[----:B------:R-:W0:Y:S01]  /*0400*/  F2F.F64.F32 R10, R22 ;  /* 0x00000016000a7310 */ /* 0x000e220000201800 */
[----:B------:R-:W1:Y:S01]  /*0410*/  LDCU UR6, c[0x0][0x398] ;  /* 0x00007300ff0677ac */ /* 0x000e620008000800 */
[----:B------:R-:W-:Y:S01]  /*0420*/  DFMA R4, -R16, 17, R8 ;  /* 0x403100001004782b */ /* 0x000fe20000000108 */
[----:B------:R-:W-:-:S02]  /*0430*/  IMAD.MOV.U32 R16, RZ, RZ, 0x3b39803f ;  /* 0x3b39803fff107424 */ /* 0x000fc400078e00ff */
[----:B------:R-:W-:Y:S01]  /*0440*/  DFMA R12, R12, R14, R12 ;  /* 0x0000000e0c0c722b */ /* 0x000fe2000000000c */
[----:B------:R-:W-:Y:S01]  /*0450*/  IMAD.MOV.U32 R17, RZ, RZ, 0x3c7abc9e ;  /* 0x3c7abc9eff117424 */ /* 0x000fe200078e00ff */
[----:B------:R-:W-:-:S03]  /*0460*/  DMUL R20, R6, R20 ;  /* 0x0000001406147228 */ /* 0x000fc60000000000 */
[----:B------:R-:W-:-:S05]  /*0470*/  DADD R4, -R2, R4 ;  /* 0x0000000002047229 */ /* 0x000fca0000000104 */
[----:B------:R-:W-:Y:S01]  /*0480*/  DFMA R18, R2, R20, R18 ;  /* 0x000000140212722b */ /* 0x000fe20000000012 */
[----:B0-----:R-:W-:Y:S01]  /*0490*/  FSETP.GEU.AND P1, PT, |R11|, 6.5827683646048100446e-37, PT ;  /* 0x036000000b00780b */ /* 0x001fe20003f2e200 */
[----:B------:R-:W-:-:S06]  /*04a0*/  DMUL R2, R10, R12 ;  /* 0x0000000c0a027228 */ /* 0x000fcc0000000000 */
[----:B------:R-:W-:Y:S02]  /*04b0*/  DADD R4, R18, -R4 ;  /* 0x0000000012047229 */ /* 0x000fe40000000804 */
[----:B------:R-:W-:-:S06]  /*04c0*/  DFMA R14, R2, -3, R10 ;  /* 0xc0080000020e782b */ /* 0x000fcc000000000a */
[----:B------:R-:W-:Y:S02]  /*04d0*/  DFMA R4, R16, UR8, R4 ;  /* 0x0000000810047c2b */ /* 0x000fe40008000004 */
[----:B------:R-:W-:Y:S01]  /*04e0*/  DFMA R2, R12, R14, R2 ;  /* 0x0000000e0c02722b */ /* 0x000fe20000000002 */
[----:B-1----:R-:W-:Y:S05]  /*04f0*/  I2F.F64 R12, UR6 ;  /* 0x00000006000c7d12 */ /* 0x002fea0008201c00 */
[----:B------:R-:W-:-:S04]  /*0500*/  DADD R4, R8, R4 ;  /* 0x0000000008047229 */ /* 0x000fc80000000004 */
[----:B------:R-:W-:-:S05]  /*0510*/  FFMA R8, RZ, 2.125, R3 ;  /* 0x40080000ff087823 */ /* 0x000fca0000000003 */
[----:B------:R-:W-:Y:S01]  /*0520*/  FSETP.GT.AND P0, PT, |R8|, 1.469367938527859385e-39, PT ;  /* 0x001000000800780b */ /* 0x000fe20003f04200 */
[----:B--2---:R-:W0:Y:S02]  /*0530*/  F2F.F64.F32 R6, R0 ;  /* 0x0000000000067310 */ /* 0x004e240000201800 */
[----:B0-----:R-:W-:-:S08]  /*0540*/  DMUL R6, R6, 10 ;  /* 0x4024000006067828 */ /* 0x001fd00000000000 */
[----:B------:R-:W-:Y:S02]  /*0550*/  DMUL R4, R4, R6 ;  /* 0x0000000604047228 */ /* 0x000fe40000000000 */
[----:B------:R-:W-:Y:S01]  /*0560*/  DADD R6, R12, R12 ;  /* 0x000000000c067229 */ /* 0x000fe2000000000c */
[----:B------:R-:W-:Y:S10]  /*0570*/  @P0 BRA P1, `(.L_x_77) ;  /* 0x0000000000200947 */ /* 0x000ff40000800000 */
[----:B------:R-:W-:Y:S01]  /*0580*/  IMAD.MOV.U32 R8, RZ, RZ, R10 ;  /* 0x000000ffff087224 */ /* 0x000fe200078e000a */
[----:B------:R-:W-:Y:S01]  /*0590*/  MOV R13, 0x40080000 ;  /* 0x40080000000d7802 */ /* 0x000fe20000000f00 */
[----:B------:R-:W-:Y:S01]  /*05a0*/  IMAD.MOV.U32 R9, RZ, RZ, R11 ;  /* 0x000000ffff097224 */ /* 0x000fe200078e000b */
[----:B------:R-:W-:Y:S01]  /*05b0*/  MOV R0, 0x5e0 ;  /* 0x000005e000007802 */ /* 0x000fe20000000f00 */
[----:B------:R-:W-:-:S07]  /*05c0*/  IMAD.MOV.U32 R12, RZ, RZ, RZ ;  /* 0x000000ffff0c7224 */ /* 0x000fce00078e00ff */
[----:B------:R-:W-:Y:S05]  /*05d0*/  CALL.REL.NOINC `($__internal_5_$__cuda_sm20_div_rn_f64_full) ;  /* 0x0000000000747944 */ /* 0x000fea0003c00000 */
[----:B------:R-:W-:Y:S02]  /*05e0*/  IMAD.MOV.U32 R2, RZ, RZ, R16 ;  /* 0x000000ffff027224 */ /* 0x000fe400078e0010 */
[----:B------:R-:W-:-:S07]  /*05f0*/  IMAD.MOV.U32 R3, RZ, RZ, R17 ;  /* 0x000000ffff037224 */ /* 0x000fce00078e0011 */
.L_x_77:
[----:B------:R-:W-:Y:S01]  /*0600*/  DMUL R6, R6, R2 ;  /* 0x0000000206067228 */ /* 0x000fe20000000000 */
[----:B------:R-:W-:Y:S01]  /*0610*/  FSETP.GEU.AND P1, PT, |R5|, 6.5827683646048100446e-37, PT ;  /* 0x036000000500780b */ /* 0x000fe20003f2e200 */
[----:B------:R-:W-:-:S04]  /*0620*/  IMAD.MOV.U32 R2, RZ, RZ, 0x1 ;  /* 0x00000001ff027424 */ /* 0x000fc800078e00ff */
[----:B------:R-:W0:Y:S02]  /*0630*/  MUFU.RCP64H R3, R7 ;  /* 0x0000000700037308 */ /* 0x000e240000001800 */
[----:B0-----:R-:W-:-:S08]  /*0640*/  DFMA R8, -R6, R2, 1 ;  /* 0x3ff000000608742b */ /* 0x001fd00000000102 */
[----:B------:R-:W-:-:S08]  /*0650*/  DFMA R8, R8, R8, R8 ;  /* 0x000000080808722b */ /* 0x000fd00000000008 */
[----:B------:R-:W-:-:S08]  /*0660*/  DFMA R8, R2, R8, R2 ;  /* 0x000000080208722b */ /* 0x000fd00000000002 */
[----:B------:R-:W-:-:S08]  /*0670*/  DFMA R2, -R6, R8, 1 ;  /* 0x3ff000000602742b */ /* 0x000fd00000000108 */
[----:B------:R-:W-:-:S08]  /*0680*/  DFMA R2, R8, R2, R8 ;  /* 0x000000020802722b */ /* 0x000fd00000000008 */
[----:B------:R-:W-:-:S08]  /*0690*/  DMUL R8, R4, R2 ;  /* 0x0000000204087228 */ /* 0x000fd00000000000 */
[----:B------:R-:W-:-:S08]  /*06a0*/  DFMA R10, -R6, R8, R4 ;  /* 0x00000008060a722b */ /* 0x000fd00000000104 */
[----:B------:R-:W-:-:S10]  /*06b0*/  DFMA R2, R2, R10, R8 ;  /* 0x0000000a0202722b */ /* 0x000fd40000000008 */
[----:B------:R-:W-:-:S05]  /*06c0*/  FFMA R0, RZ, R7, R3 ;  /* 0x00000007ff007223 */ /* 0x000fca0000000003 */
[----:B------:R-:W-:-:S13]  /*06d0*/  FSETP.GT.AND P0, PT, |R0|, 1.469367938527859385e-39, PT ;  /* 0x001000000000780b */ /* 0x000fda0003f04200 */
[----:B------:R-:W-:Y:S05]  /*06e0*/  @P0 BRA P1, `(.L_x_78) ;  /* 0x0000000000200947 */ /* 0x000fea0000800000 */
[----:B------:R-:W-:Y:S01]  /*06f0*/  IMAD.MOV.U32 R8, RZ, RZ, R4 ;  /* 0x000000ffff087224 */ /* 0x000fe200078e0004 */
[----:B------:R-:W-:Y:S01]  /*0700*/  MOV R13, R7 ;  /* 0x00000007000d7202 */ /* 0x000fe20000000f00 */
[----:B------:R-:W-:Y:S01]  /*0710*/  IMAD.MOV.U32 R9, RZ, RZ, R5 ;  /* 0x000000ffff097224 */ /* 0x000fe200078e0005 */
[----:B------:R-:W-:Y:S01]  /*0720*/  MOV R0, 0x750 ;  /* 0x0000075000007802 */ /* 0x000fe20000000f00 */
[----:B------:R-:W-:-:S07]  /*0730*/  IMAD.MOV.U32 R12, RZ, RZ, R6 ;  /* 0x000000ffff0c7224 */ /* 0x000fce00078e0006 */
[----:B------:R-:W-:Y:S05]  /*0740*/  CALL.REL.NOINC `($__internal_5_$__cuda_sm20_div_rn_f64_full) ;  /* 0x0000000000187944 */ /* 0x000fea0003c00000 */
[----:B------:R-:W-:Y:S02]  /*0750*/  IMAD.MOV.U32 R2, RZ, RZ, R16 ;  /* 0x000000ffff027224 */ /* 0x000fe400078e0010 */
[----:B------:R-:W-:-:S07]  /*0760*/  IMAD.MOV.U32 R3, RZ, RZ, R17 ;  /* 0x000000ffff037224 */ /* 0x000fce00078e0011 */
.L_x_78:
[----:B------:R-:W0:Y:S01]  /*0770*/  LDC.64 R4, c[0x4][RZ] ;  /* 0x01000000ff047b82 */ /* 0x000e220000000a00 */
[----:B------:R-:W0:Y:S02]  /*0780*/  F2F.F32.F64 R3, R2 ;  /* 0x0000000200037310 */ /* 0x000e240000301000 */
[----:B0-----:R-:W-:Y:S01]  /*0790*/  STG.E desc[UR4][R4.64], R3 ;  /* 0x0000000304007986 */ /* 0x001fe2000c101904 */
[----:B------:R-:W-:Y:S05]  /*07a0*/  EXIT ;  /* 0x000000000000794d */ /* 0x000fea0003800000 */
        .weak           $__internal_5_$__cuda_sm20_div_rn_f64_full
        .type           $__internal_5_$__cuda_sm20_div_rn_f64_full,@function
        .size           $__internal_5_$__cuda_sm20_div_rn_f64_full,(.L_x_156 - $__internal_5_$__cuda_sm20_div_rn_f64_full)
$__internal_5_$__cuda_sm20_div_rn_f64_full:
[C---:B------:R-:W-:Y:S01]  /*07b0*/  FSETP.GEU.AND P0, PT, |R13|.reuse, 1.469367938527859385e-39, PT ;  /* 0x001000000d00780b */ /* 0x040fe20003f0e200 */
[----:B------:R-:W-:Y:S01]  /*07c0*/  IMAD.MOV.U32 R14, RZ, RZ, 0x1 ;  /* 0x00000001ff0e7424 */ /* 0x000fe200078e00ff */
[C---:B------:R-:W-:Y:S01]  /*07d0*/  LOP3.LUT R10, R13.reuse, 0x800fffff, RZ, 0xc0, !PT ;  /* 0x800fffff0d0a7812 */ /* 0x040fe200078ec0ff */
[----:B------:R-:W-:Y:S01]  /*07e0*/  IMAD.MOV.U32 R17, RZ, RZ, 0x1ca00000 ;  /* 0x1ca00000ff117424 */ /* 0x000fe200078e00ff */
[----:B------:R-:W-:Y:S02]  /*07f0*/  LOP3.LUT R21, R13, 0x7ff00000, RZ, 0xc0, !PT ;  /* 0x7ff000000d157812 */ /* 0x000fe400078ec0ff */
[----:B------:R-:W-:Y:S01]  /*0800*/  LOP3.LUT R11, R10, 0x3ff00000, RZ, 0xfc, !PT ;  /* 0x3ff000000a0b7812 */ /* 0x000fe200078efcff */
[----:B------:R-:W-:Y:S01]  /*0810*/  IMAD.MOV.U32 R10, RZ, RZ, R12 ;  /* 0x000000ffff0a7224 */ /* 0x000fe200078e000c */
[----:B------:R-:W-:-:S04]  /*0820*/  LOP3.LUT R16, R9, 0x7ff00000, RZ, 0xc0, !PT ;  /* 0x7ff0000009107812 */ /* 0x000fc800078ec0ff */
[----:B------:R-:W-:Y:S01]  /*0830*/  ISETP.GE.U32.AND P1, PT, R16, R21, PT ;  /* 0x000000151000720c */ /* 0x000fe20003f26070 */
[----:B------:R-:W-:Y:S01]  /*0840*/  @!P0 DMUL R10, R12, 8.98846567431157953865e+307 ;  /* 0x7fe000000c0a8828 */ /* 0x000fe20000000000 */
[----:B------:R-:W-:-:S05]  /*0850*/  IMAD.MOV.U32 R22, RZ, RZ, R16 ;  /* 0x000000ffff167224 */ /* 0x000fca00078e0010 */
[----:B------:R-:W0:Y:S02]  /*0860*/  MUFU.RCP64H R15, R11 ;  /* 0x0000000b000f7308 */ /* 0x000e240000001800 */
[----:B0-----:R-:W-:-:S08]  /*0870*/  DFMA R2, R14, -R10, 1 ;  /* 0x3ff000000e02742b */ /* 0x001fd0000000080a */
[----:B------:R-:W-:-:S08]  /*0880*/  DFMA R2, R2, R2, R2 ;  /* 0x000000020202722b */ /* 0x000fd00000000002 */
[----:B------:R-:W-:Y:S01]  /*0890*/  DFMA R14, R14, R2, R14 ;  /* 0x000000020e0e722b */ /* 0x000fe2000000000e */
[----:B------:R-:W-:Y:S02]  /*08a0*/  SEL R3, R17, 0x63400000, !P1 ;  /* 0x6340000011037807 */ /* 0x000fe40004800000 */
[----:B------:R-:W-:Y:S02]  /*08b0*/  FSETP.GEU.AND P1, PT, |R9|, 1.469367938527859385e-39, PT ;  /* 0x001000000900780b */ /* 0x000fe40003f2e200 */
[----:B------:R-:W-:-:S03]  /*08c0*/  LOP3.LUT R3, R3, 0x800fffff, R9, 0xf8, !PT ;  /* 0x800fffff03037812 */ /* 0x000fc600078ef809 */
[----:B------:R-:W-:Y:S01]  /*08d0*/  DFMA R18, R14, -R10, 1 ;  /* 0x3ff000000e12742b */ /* 0x000fe2000000080a */
[----:B------:R-:W-:-:S07]  /*08e0*/  MOV R2, R8 ;  /* 0x0000000800027202 */ /* 0x000fce0000000f00 */
[----:B------:R-:W-:Y:S01]  /*08f0*/  DFMA R14, R14, R18, R14 ;  /* 0x000000120e0e722b */ /* 0x000fe2000000000e */
[----:B------:R-:W-:Y:S10]  /*0900*/  @P1 BRA `(.L_x_79) ;  /* 0x0000000000201947 */ /* 0x000ff40003800000 */
[----:B------:R-:W-:Y:S01]  /*0910*/  LOP3.LUT R19, R13, 0x7ff00000, RZ, 0xc0, !PT ;  /* 0x7ff000000d137812 */ /* 0x000fe200078ec0ff */
[----:B------:R-:W-:-:S03]  /*0920*/  IMAD.MOV.U32 R18, RZ, RZ, RZ ;  /* 0x000000ffff127224 */ /* 0x000fc600078e00ff */
[----:B------:R-:W-:-:S04]  /*0930*/  ISETP.GE.U32.AND P1, PT, R16, R19, PT ;  /* 0x000000131000720c */ /* 0x000fc80003f26070 */
[----:B------:R-:W-:-:S04]  /*0940*/  SEL R19, R17, 0x63400000, !P1 ;  /* 0x6340000011137807 */ /* 0x000fc80004800000 */
[----:B------:R-:W-:-:S04]  /*0950*/  LOP3.LUT R19, R19, 0x80000000, R9, 0xf8, !PT ;  /* 0x8000000013137812 */ /* 0x000fc800078ef809 */
[----:B------:R-:W-:-:S06]  /*0960*/  LOP3.LUT R19, R19, 0x100000, RZ, 0xfc, !PT ;  /* 0x0010000013137812 */ /* 0x000fcc00078efcff */
[----:B------:R-:W-:-:S10]  /*0970*/  DFMA R2, R2, 2, -R18 ;  /* 0x400000000202782b */ /* 0x000fd40000000812 */
[----:B------:R-:W-:-:S07]  /*0980*/  LOP3.LUT R22, R3, 0x7ff00000, RZ, 0xc0, !PT ;  /* 0x7ff0000003167812 */ /* 0x000fce00078ec0ff */
.L_x_79:
[----:B------:R-:W-:Y:S01]  /*0990*/  IMAD.MOV.U32 R23, RZ, RZ, R21 ;  /* 0x000000ffff177224 */ /* 0x000fe200078e0015 */
[----:B------:R-:W-:Y:S01]  /*09a0*/  @!P0 LOP3.LUT R23, R11, 0x7ff00000, RZ, 0xc0, !PT ;  /* 0x7ff000000b178812 */ /* 0x000fe200078ec0ff */
[----:B------:R-:W-:Y:S01]  /*09b0*/  VIADD R24, R22, 0xffffffff ;  /* 0xffffffff16187836 */ /* 0x000fe20000000000 */
[----:B------:R-:W-:-:S03]  /*09c0*/  DMUL R18, R14, R2 ;  /* 0x000000020e127228 */ /* 0x000fc60000000000 */
[----:B------:R-:W-:Y:S01]  /*09d0*/  VIADD R25, R23, 0xffffffff ;  /* 0xffffffff17197836 */ /* 0x000fe20000000000 */
[----:B------:R-:W-:-:S04]  /*09e0*/  ISETP.GT.U32.AND P0, PT, R24, 0x7feffffe, PT ;  /* 0x7feffffe1800780c */ /* 0x000fc80003f04070 */
[----:B------:R-:W-:Y:S01]  /*09f0*/  ISETP.GT.U32.OR P0, PT, R25, 0x7feffffe, P0 ;  /* 0x7feffffe1900780c */ /* 0x000fe20000704470 */
[----:B------:R-:W-:-:S08]  /*0a00*/  DFMA R20, R18, -R10, R2 ;  /* 0x8000000a1214722b */ /* 0x000fd00000000002 */
[----:B------:R-:W-:-:S04]  /*0a10*/  DFMA R14, R14, R20, R18 ;  /* 0x000000140e0e722b */ /* 0x000fc80000000012 */
[----:B------:R-:W-:Y:S07]  /*0a20*/  @P0 BRA `(.L_x_80) ;  /* 0x00000000006c0947 */ /* 0x000fee0003800000 */
[----:B------:R-:W-:-:S04]  /*0a30*/  LOP3.LUT R9, R13, 0x7ff00000, RZ, 0xc0, !PT ;  /* 0x7ff000000d097812 */ /* 0x000fc800078ec0ff */
[CC--:B------:R-:W-:Y:S02]  /*0a40*/  VIADDMNMX R8, R16.reuse, -R9.reuse, 0xb9600000, !PT ;  /* 0xb960000010087446 */ /* 0x0c0fe40007800909 */
[----:B------:R-:W-:Y:S02]  /*0a50*/  ISETP.GE.U32.AND P0, PT, R16, R9, PT ;  /* 0x000000091000720c */ /* 0x000fe40003f06070 */
[----:B------:R-:W-:Y:S02]  /*0a60*/  VIMNMX R8, PT, PT, R8, 0x46a00000, PT ;  /* 0x46a0000008087848 */ /* 0x000fe40003fe0100 */
[----:B------:R-:W-:-:S05]  /*0a70*/  SEL R17, R17, 0x63400000, !P0 ;  /* 0x6340000011117807 */ /* 0x000fca0004000000 */
[----:B------:R-:W-:Y:S01]  /*0a80*/  IMAD.IADD R18, R8, 0x1, -R17 ;  /* 0x0000000108127824 */ /* 0x000fe200078e0a11 */
[----:B------:R-:W-:-:S03]  /*0a90*/  MOV R8, RZ ;  /* 0x000000ff00087202 */ /* 0x000fc60000000f00 */
        /* <DEDUP_REMOVED lines=12> */
[----:B------:R-:W-:-:S06]  /*0b60*/  IMAD.MOV.U32 R2, RZ, RZ, RZ ;  /* 0x000000ffff027224 */ /* 0x000fcc00078e00ff */
[----:B------:R-:W-:-:S03]  /*0b70*/  DFMA R2, R16, -R2, R14 ;  /* 0x800000021002722b */ /* 0x000fc6000000000e */
[----:B------:R-:W-:-:S03]  /*0b80*/  LOP3.LUT R13, R9, R13, RZ, 0x3c, !PT ;  /* 0x0000000d090d7212 */ /* 0x000fc600078e3cff */
[----:B------:R-:W-:-:S04]  /*0b90*/  IADD3 R2, PT, PT, -R18, -0x43300000, RZ ;  /* 0xbcd0000012027810 */ /* 0x000fc80007ffe1ff */
[----:B------:R-:W-:-:S04]  /*0ba0*/  FSETP.NEU.AND P0, PT, |R3|, R2, PT ;  /* 0x000000020300720b */ /* 0x000fc80003f0d200 */
[----:B------:R-:W-:Y:S02]  /*0bb0*/  FSEL R16, R8, R16, !P0 ;  /* 0x0000001008107208 */ /* 0x000fe40004000000 */
[----:B------:R-:W-:Y:S01]  /*0bc0*/  FSEL R17, R13, R17, !P0 ;  /* 0x000000110d117208 */ /* 0x000fe20004000000 */
[----:B------:R-:W-:Y:S06]  /*0bd0*/  BRA `(.L_x_81) ;  /* 0x0000000000547947 */ /* 0x000fec0003800000 */
.L_x_80:
        /* <DEDUP_REMOVED lines=11> */
[----:B------:R-:W-:Y:S01]  /*0c90*/  @P0 LOP3.LUT R2, R17, 0x7ff00000, RZ, 0xfc, !PT ;  /* 0x7ff0000011020812 */ /* 0x000fe200078efcff */
[----:B------:R-:W-:Y:S01]  /*0ca0*/  @!P0 IMAD.MOV.U32 R16, RZ, RZ, RZ ;  /* 0x000000ffff108224 */ /* 0x000fe200078e00ff */
[----:B------:R-:W-:-:S03]  /*0cb0*/  @P0 MOV R16, RZ ;  /* 0x000000ff00100202 */ /* 0x000fc60000000f00 */
[----:B------:R-:W-:Y:S01]  /*0cc0*/  @P0 IMAD.MOV.U32 R17, RZ, RZ, R2 ;  /* 0x000000ffff110224 */ /* 0x000fe200078e0002 */
[----:B------:R-:W-:Y:S06]  /*0cd0*/  BRA `(.L_x_81) ;  /* 0x0000000000147947 */ /* 0x000fec0003800000 */
.L_x_83:
[----:B------:R-:W-:Y:S01]  /*0ce0*/  LOP3.LUT R17, R13, 0x80000, RZ, 0xfc, !PT ;  /* 0x000800000d117812 */ /* 0x000fe200078efcff */
[----:B------:R-:W-:Y:S01]  /*0cf0*/  IMAD.MOV.U32 R16, RZ, RZ, R12 ;  /* 0x000000ffff107224 */ /* 0x000fe200078e000c */
[----:B------:R-:W-:Y:S06]  /*0d00*/  BRA `(.L_x_81) ;  /* 0x0000000000087947 */ /* 0x000fec0003800000 */
.L_x_82:
[----:B------:R-:W-:Y:S01]  /*0d10*/  LOP3.LUT R17, R9, 0x80000, RZ, 0xfc, !PT ;  /* 0x0008000009117812 */ /* 0x000fe200078efcff */
[----:B------:R-:W-:-:S07]  /*0d20*/  IMAD.MOV.U32 R16, RZ, RZ, R8 ;  /* 0x000000ffff107224 */ /* 0x000fce00078e0008 */
.L_x_81:
[----:B------:R-:W-:Y:S02]  /*0d30*/  IMAD.MOV.U32 R2, RZ, RZ, R0 ;  /* 0x000000ffff027224 */ /* 0x000fe400078e0000 */
[----:B------:R-:W-:-:S04]  /*0d40*/  IMAD.MOV.U32 R3, RZ, RZ, 0x0 ;  /* 0x00000000ff037424 */ /* 0x000fc800078e00ff */
[----:B------:R-:W-:Y:S05]  /*0d50*/  RET.REL.NODEC R2 `(_Z6get_d0fffiiiiPf) ;  /* 0xfffffff002a87950 */ /* 0x000fea0003c3ffff */
.L_x_84:
        /* <DEDUP_REMOVED lines=10> */
.L_x_156:


//--------------------- .text._Z13update_stressiiiiiiffffPfS_S_S_S_S_iS_S_S_S_S_S_S_S_S_S_S_S_iiiiiii --------------------------
	.section	.text._Z13update_stressiiiiiiffffPfS_S_S_S_S_iS_S_S_S_S_S_S_S_S_S_S_S_iiiiiii,"ax",@progbits
	.align	128
        .global         _Z13update_stressiiiiiiffffPfS_S_S_S_S_iS_S_S_S_S_S_S_S_S_S_S_S_iiiiiii
        .type           _Z13update_stressiiiiiiffffPfS_S_S_S_S_iS_S_S_S_S_S_S_S_S_S_S_S_iiiiiii,@function
        .size           _Z13update_stressiiiiiiffffPfS_S_S_S_S_iS_S_S_S_S_S_S_S_S_S_S_S_iiiiiii,(.L_x_157 - _Z13update_stressiiiiiiffffPfS_S_S_S_S_iS_S_S_S_S_S_S_S_S_S_S_S_iiiiiii)
        .other          _Z13update_stressiiiiiiffffPfS_S_S_S_S_iS_S_S_S_S_S_S_S_S_S_S_S_iiiiiii,@"STO_CUDA_ENTRY STV_DEFAULT"
_Z13update_stressiiiiiiffffPfS_S_S_S_S_iS_S_S_S_S_S_S_S_S_S_S_S_iiiiiii:
.text._Z13update_stressiiiiiiffffPfS_S_S_S_S_iS_S_S_S_S_S_S_S_S_S_S_S_iiiiiii:
[----:B------:R-:W-:Y:S08]  /*0000*/  LDC R1, c[0x0][0x37c] ;  /* 0x0000df00ff017b82 */ /* 0x000ff00000000800 */
[----:B------:R-:W0:Y:S01]  /*0010*/  LDC.64 R8, c[0x0][0x398] ;  /* 0x0000e600ff087b82 */ /* 0x000e220000000a00 */
[----:B------:R-:W1:Y:S07]  /*0020*/  S2R R7, SR_TID.X ;  /* 0x0000000000077919 */ /* 0x000e6e0000002100 */
[----:B------:R-:W1:Y:S08]  /*0030*/  S2UR UR4, SR_CTAID.X ;  /* 0x00000000000479c3 */ /* 0x000e700000002500 */
[----:B------:R-:W1:Y:S01]  /*0040*/  LDC R6, c[0x0][0x360] ;  /* 0x0000d800ff067b82 */ /* 0x000e620000000800 */
[----:B0-----:R-:W0:Y:S07]  /*0050*/  MUFU.RCP R2, R9 ;  /* 0x0000000900027308 */ /* 0x001e2e0000001000 */
[----:B------:R-:W2:Y:S01]  /*0060*/  LDC R0, c[0x0][0x398] ;  /* 0x0000e600ff007b82 */ /* 0x000ea20000000800 */
[----:B------:R-:W3:Y:S01]  /*0070*/  FCHK P0, R8, R9 ;  /* 0x0000000908007302 */ /* 0x000ee20000000000 */
[----:B0-----:R-:W-:-:S04]  /*0080*/  FFMA R3, R2, -R9, 1 ;  /* 0x3f80000002037423 */ /* 0x001fc80000000809 */
[----:B------:R-:W-:Y:S01]  /*0090*/  FFMA R3, R2, R3, R2 ;  /* 0x0000000302037223 */ /* 0x000fe20000000002 */
[----:B-1----:R-:W-:-:S03]  /*00a0*/  IMAD R2, R6, UR4, R7 ;  /* 0x0000000406027c24 */ /* 0x002fc6000f8e0207 */
[----:B------:R-:W-:-:S04]  /*00b0*/  FFMA R5, R3, R8, RZ ;  /* 0x0000000803057223 */ /* 0x000fc800000000ff */
[----:B------:R-:W-:-:S04]  /*00c0*/  FFMA R4, R5, -R9, R8 ;  /* 0x8000000905047223 */ /* 0x000fc80000000008 */
[----:B------:R-:W-:Y:S01]  /*00d0*/  FFMA R3, R3, R4, R5 ;  /* 0x0000000403037223 */ /* 0x000fe20000000005 */
[----:B---3--:R-:W-:Y:S06]  /*00e0*/  @!P0 BRA `(.L_x_85) ;  /* 0x0000000000108947 */ /* 0x008fec0003800000 */
[----:B------:R-:W0:Y:S01]  /*00f0*/  LDC R5, c[0x0][0x39c] ;  /* 0x0000e700ff057b82 */ /* 0x000e220000000800 */
[----:B------:R-:W-:-:S07]  /*0100*/  MOV R6, 0x120 ;  /* 0x0000012000067802 */ /* 0x000fce0000000f00 */
[----:B0-2---:R-:W-:Y:S05]  /*0110*/  CALL.REL.NOINC `($__internal_6_$__cuda_sm3x_div_rn_noftz_f32_slowpath) ;  /* 0x0000001000047944 */ /* 0x005fea0003c00000 */
[----:B------:R-:W-:-:S07]  /*0120*/  MOV R3, R11 ;  /* 0x0000000b00037202 */ /* 0x000fce0000000f00 */
.L_x_85:
[----:B------:R-:W0:Y:S01]  /*0130*/  LDC R7, c[0x0][0x3a0] ;  /* 0x0000e800ff077b82 */ /* 0x000e220000000800 */
[----:B------:R-:W1:Y:S02]  /*0140*/  LDCU UR4, c[0x0][0x398] ;  /* 0x00007300ff0477ac */ /* 0x000e640008000800 */
[----:B-1----:R-:W-:Y:S01]  /*0150*/  MOV R8, UR4 ;  /* 0x0000000400087c02 */ /* 0x002fe20008000f00 */
[----:B0-----:R-:W0:Y:S08]  /*0160*/  MUFU.RCP R4, R7 ;  /* 0x0000000700047308 */ /* 0x001e300000001000 */
[----:B------:R-:W1:Y:S01]  /*0170*/  FCHK P0, R8, R7 ;  /* 0x0000000708007302 */ /* 0x000e620000000000 */
[----:B0-----:R-:W-:-:S04]  /*0180*/  FFMA R5, R4, -R7, 1 ;  /* 0x3f80000004057423 */ /* 0x001fc80000000807 */
[----:B------:R-:W-:-:S04]  /*0190*/  FFMA R4, R4, R5, R4 ;  /* 0x0000000504047223 */ /* 0x000fc80000000004 */
[----:B------:R-:W-:-:S04]  /*01a0*/  FFMA R5, R4, UR4, RZ ;  /* 0x0000000404057c23 */ /* 0x000fc800080000ff */
[----:B------:R-:W-:-:S04]  /*01b0*/  FFMA R6, R5, -R7, UR4 ;  /* 0x0000000405067e23 */ /* 0x000fc80008000807 */
[----:B------:R-:W-:Y:S01]  /*01c0*/  FFMA R4, R4, R6, R5 ;  /* 0x0000000604047223 */ /* 0x000fe20000000005 */
[----:B-1----:R-:W-:Y:S06]  /*01d0*/  @!P0 BRA `(.L_x_86) ;  /* 0x0000000000108947 */ /* 0x002fec0003800000 */
[----:B------:R-:W0:Y:S01]  /*01e0*/  LDC R5, c[0x0][0x3a0] ;  /* 0x0000e800ff057b82 */ /* 0x000e220000000800 */
[----:B------:R-:W-:-:S07]  /*01f0*/  MOV R6, 0x210 ;  /* 0x0000021000067802 */ /* 0x000fce0000000f00 */
[----:B0-2---:R-:W-:Y:S05]  /*0200*/  CALL.REL.NOINC `($__internal_6_$__cuda_sm3x_div_rn_noftz_f32_slowpath) ;  /* 0x0000000c00c87944 */ /* 0x005fea0003c00000 */
[----:B------:R-:W-:-:S07]  /*0210*/  MOV R4, R11 ;  /* 0x0000000b00047202 */ /* 0x000fce0000000f00 */
.L_x_86:
        /* <DEDUP_REMOVED lines=15> */
.L_x_87:
[----:B------:R-:W0:Y:S02]  /*0310*/  LDCU UR4, c[0x0][0x390] ;  /* 0x00007200ff0477ac */ /* 0x000e240008000800 */
[----:B0-----:R-:W-:-:S06]  /*0320*/  UISETP.GE.AND UP0, UPT, UR4, 0x1, UPT ;  /* 0x000000010400788c */ /* 0x001fcc000bf06270 */
[----:B------:R-:W-:-:S13]  /*0330*/  PLOP3.LUT P0, PT, PT, PT, UP0, 0x80, 0x8 ;  /* 0x000000000008781c */ /* 0x000fda0003f0f008 */
[----:B------:R-:W-:Y:S05]  /*0340*/  @!P0 EXIT ;  /* 0x000000000000894d */ /* 0x000fea0003800000 */
[----:B------:R-:W2:Y:S01]  /*0350*/  S2R R6, SR_TID.Y ;  /* 0x0000000000067919 */ /* 0x000ea20000002200 */
[----:B------:R-:W0:Y:S01]  /*0360*/  LDCU UR7, c[0x0][0x38c] ;  /* 0x00007180ff0777ac */ /* 0x000e220008000800 */
[----:B------:R-:W1:Y:S01]  /*0370*/  LDC.64 R14, c[0x0][0x418] ;  /* 0x00010600ff0e7b82 */ /* 0x000e620000000a00 */
[----:B------:R-:W3:Y:S01]  /*0380*/  S2R R23, SR_CTAID.Y ;  /* 0x0000000000177919 */ /* 0x000ee20000002600 */
[----:B------:R-:W3:Y:S01]  /*0390*/  LDCU UR5, c[0x0][0x364] ;  /* 0x00006c80ff0577ac */ /* 0x000ee20008000800 */
[----:B------:R-:W4:Y:S05]  /*03a0*/  LDCU UR22, c[0x0][0x394] ;  /* 0x00007280ff1677ac */ /* 0x000f2a0008000800 */
[----:B------:R-:W5:Y:S01]  /*03b0*/  LDC.64 R12, c[0x0][0x410] ;  /* 0x00010400ff0c7b82 */ /* 0x000f620000000a00 */
[----:B------:R-:W-:-:S02]  /*03c0*/  UIADD3 UR13, UPT, UPT, UR4, -0x4, URZ ;  /* 0xfffffffc040d7890 */ /* 0x000fc4000fffe0ff */
[----:B------:R-:W-:Y:S01]  /*03d0*/  UIADD3 UR15, UPT, UPT, -UR4, URZ, URZ ;  /* 0x000000ff040f7290 */ /* 0x000fe2000fffe1ff */
[----:B------:R-:W1:Y:S04]  /*03e0*/  LDCU.64 UR16, c[0x0][0x358] ;  /* 0x00006b00ff1077ac */ /* 0x000e680008000a00 */
[----:B------:R-:W5:Y:S01]  /*03f0*/  LDC.64 R18, c[0x0][0x438] ;  /* 0x00010e00ff127b82 */ /* 0x000f620000000a00 */
[----:B0-----:R-:W-:Y:S02]  /*0400*/  UIADD3 UR12, UPT, UPT, UR7, -0x4, URZ ;  /* 0xfffffffc070c7890 */ /* 0x001fe4000fffe0ff */
[----:B------:R-:W-:Y:S01]  /*0410*/  UIMAD UR4, UR4, UR7, URZ ;  /* 0x00000007040472a4 */ /* 0x000fe2000f8e02ff */
[----:B------:R-:W0:Y:S04]  /*0420*/  LDCU.64 UR20, c[0x0][0x428] ;  /* 0x00008500ff1477ac */ /* 0x000e280008000a00 */
[----:B------:R-:W0:Y:S01]  /*0430*/  LDC.64 R16, c[0x0][0x430] ;  /* 0x00010c00ff107b82 */ /* 0x000e220000000a00 */
[----:B----4-:R-:W-:Y:S01]  /*0440*/  USHF.L.U32 UR6, UR22, 0x1, URZ ;  /* 0x0000000116067899 */ /* 0x010fe200080006ff */
[----:B------:R-:W4:Y:S01]  /*0450*/  LDCU.64 UR18, c[0x0][0x420] ;  /* 0x00008400ff1277ac */ /* 0x000f220008000a00 */
[----:B--2---:R-:W-:-:S02]  /*0460*/  IADD3 R0, PT, PT, R6, UR7, RZ ;  /* 0x0000000706007c10 */ /* 0x004fc4000fffe0ff */
[----:B------:R-:W-:Y:S01]  /*0470*/  UIADD3 UR6, UPT, UPT, -UR6, URZ, URZ ;  /* 0x000000ff06067290 */ /* 0x000fe2000fffe1ff */
[C---:B---3--:R-:W-:Y:S01]  /*0480*/  IMAD R7, R23.reuse, UR5, R6 ;  /* 0x0000000517077c24 */ /* 0x048fe2000f8e0206 */
[----:B------:R-:W2:Y:S01]  /*0490*/  LDCU.128 UR8, c[0x3][URZ] ;  /* 0x00c00000ff0877ac */ /* 0x000ea20008000c00 */
[----:B------:R-:W-:Y:S01]  /*04a0*/  IMAD R23, R23, UR5, R0 ;  /* 0x0000000517177c24 */ /* 0x000fe2000f8e0200 */
[----:B------:R-:W-:Y:S01]  /*04b0*/  IADD3 R0, PT, PT, RZ, -UR7, RZ ;  /* 0x80000007ff007c10 */ /* 0x000fe2000fffe0ff */
[C---:B------:R-:W-:Y:S01]  /*04c0*/  IMAD R8, R7.reuse, UR22, R2 ;  /* 0x0000001607087c24 */ /* 0x040fe2000f8e0202 */
[C---:B------:R-:W-:Y:S01]  /*04d0*/  ISETP.GE.AND P0, PT, R7.reuse, UR12, PT ;  /* 0x0000000c07007c0c */ /* 0x040fe2000bf06270 */
[C---:B-1----:R-:W-:Y:S01]  /*04e0*/  IMAD.WIDE.U32 R14, R7.reuse, 0x4, R14 ;  /* 0x00000004070e7825 */ /* 0x042fe200078e000e */
[C---:B------:R-:W-:Y:S01]  /*04f0*/  IADD3 R9, PT, PT, R7.reuse, -UR7, RZ ;  /* 0x8000000707097c10 */ /* 0x040fe2000fffe0ff */
[----:B------:R-:W-:Y:S01]  /*0500*/  UIMAD UR5, UR4, UR22, -0x4 ;  /* 0xfffffffc040574a4 */ /* 0x000fe2000f8e0216 */
[----:B------:R-:W-:Y:S01]  /*0510*/  LEA R21, R0, R7, 0x1 ;  /* 0x0000000700157211 */ /* 0x000fe200078e08ff */
[C---:B-----5:R-:W-:Y:S01]  /*0520*/  IMAD.WIDE.U32 R12, R7.reuse, 0x4, R12 ;  /* 0x00000004070c7825 */ /* 0x060fe200078e000c */
[C---:B------:R-:W-:Y:S01]  /*0530*/  IADD3 R11, PT, PT, R7.reuse, -0x1, RZ ;  /* 0xffffffff070b7810 */ /* 0x040fe20007ffe0ff */
[----:B------:R-:W-:Y:S01]  /*0540*/  UIMAD UR14, UR7, UR22, URZ ;  /* 0x00000016070e72a4 */ /* 0x000fe2000f8e02ff */
[----:B------:R-:W-:Y:S01]  /*0550*/  ISETP.GT.U32.AND P0, PT, R7, 0x3, !P0 ;  /* 0x000000030700780c */ /* 0x000fe20004704070 */
[----:B------:R-:W-:Y:S01]  /*0560*/  IMAD R7, R9, UR22, R2 ;  /* 0x0000001609077c24 */ /* 0x000fe2000f8e0202 */
[----:B------:R-:W-:Y:S01]  /*0570*/  IADD3 R8, PT, PT, R8, -0x2, RZ ;  /* 0xfffffffe08087810 */ /* 0x000fe20007ffe0ff */
[----:B------:R-:W-:Y:S01]  /*0580*/  IMAD.WIDE.U32 R18, R2, 0x4, R18 ;  /* 0x0000000402127825 */ /* 0x000fe200078e0012 */
[----:B------:R-:W-:Y:S01]  /*0590*/  UIMAD UR6, UR7, UR6, URZ ;  /* 0x00000006070672a4 */ /* 0x000fe2000f8e02ff */
[----:B------:R-:W-:-:S02]  /*05a0*/  UMOV UR4, URZ ;  /* 0x000000ff00047c82 */ /* 0x000fc40008000000 */
[----:B0-----:R-:W-:-:S04]  /*05b0*/  IMAD.WIDE.U32 R16, R2, 0x4, R16 ;  /* 0x0000000402107825 */ /* 0x001fc800078e0010 */
[--C-:B------:R-:W-:Y:S02]  /*05c0*/  IMAD R6, R23, UR22, R2.reuse ;  /* 0x0000001617067c24 */ /* 0x100fe4000f8e0202 */
[--C-:B------:R-:W-:Y:S02]  /*05d0*/  IMAD R9, R11, UR22, R2.reuse ;  /* 0x000000160b097c24 */ /* 0x100fe4000f8e0202 */
[----:B--2-4-:R-:W-:-:S07]  /*05e0*/  IMAD R10, R21, UR22, R2 ;  /* 0x00000016150a7c24 */ /* 0x014fce000f8e0202 */
.L_x_90:
[----:B------:R-:W-:Y:S01]  /*05f0*/  IADD3 R26, PT, PT, R8, 0x2, RZ ;  /* 0x00000002081a7810 */ /* 0x000fe20007ffe0ff */
[----:B------:R-:W-:Y:S01]  /*0600*/  UIADD3 UR15, UPT, UPT, UR15, 0x1, URZ ;  /* 0x000000010f0f7890 */ /* 0x000fe2000fffe0ff */
[----:B------:R-:W-:Y:S02]  /*0610*/  BSSY.RECONVERGENT B0, `(.L_x_88) ;  /* 0x00000a4000007945 */ /* 0x000fe40003800200 */
[----:B------:R-:W-:-:S04]  /*0620*/  ISETP.GE.AND P1, PT, R26, UR5, PT ;  /* 0x000000051a007c0c */ /* 0x000fc8000bf26270 */
[----:B------:R-:W-:-:S13]  /*0630*/  ISETP.LT.OR P1, PT, R26, 0x4, P1 ;  /* 0x000000041a00780c */ /* 0x000fda0000f21670 */
[----:B-1----:R-:W-:Y:S05]  /*0640*/  @P1 BRA `(.L_x_89) ;  /* 0x0000000800801947 */ /* 0x002fea0003800000 */
[----:B------:R-:W-:Y:S01]  /*0650*/  MOV R0, UR4 ;  /* 0x0000000400007c02 */ /* 0x000fe20008000f00 */
[----:B------:R-:W-:Y:S01]  /*0660*/  UIADD3 UR7, UPT, UPT, UR22, -0x4, URZ ;  /* 0xfffffffc16077890 */ /* 0x000fe2000fffe0ff */
[----:B------:R-:W-:Y:S02]  /*0670*/  MOV R11, UR4 ;  /* 0x00000004000b7c02 */ /* 0x000fe40008000f00 */
[----:B------:R-:W-:-:S04]  /*0680*/  ISETP.LT.U32.OR P1, PT, R0, 0x4, !P0 ;  /* 0x000000040000780c */ /* 0x000fc80004721470 */
[----:B------:R-:W-:-:S04]  /*0690*/  ISETP.GE.OR P1, PT, R11, UR13, P1 ;  /* 0x0000000d0b007c0c */ /* 0x000fc80008f26670 */
[----:B------:R-:W-:-:S04]  /*06a0*/  ISETP.LT.OR P1, PT, R2, 0x4, P1 ;  /* 0x000000040200780c */ /* 0x000fc80000f21670 */
[----:B------:R-:W-:-:S13]  /*06b0*/  ISETP.GE.OR P1, PT, R2, UR7, P1 ;  /* 0x0000000702007c0c */ /* 0x000fda0008f26670 */
[----:B------:R-:W-:Y:S05]  /*06c0*/  @P1 BRA `(.L_x_89) ;  /* 0x0000000800601947 */ /* 0x000fea0003800000 */
[----:B------:R-:W0:Y:S08]  /*06d0*/  LDC.64 R32, c[0x0][0x3b0] ;  /* 0x0000ec00ff207b82 */ /* 0x000e300000000a00 */
[----:B------:R-:W1:Y:S01]  /*06e0*/  LDC.64 R36, c[0x0][0x3a8] ;  /* 0x0000ea00ff247b82 */ /* 0x000e620000000a00 */
[----:B0-----:R-:W-:-:S04]  /*06f0*/  IMAD.WIDE.U32 R28, R26, 0x4, R32 ;  /* 0x000000041a1c7825 */ /* 0x001fc800078e0020 */
[--C-:B------:R-:W-:Y:S01]  /*0700*/  IMAD.WIDE R20, R7, 0x4, R32.reuse ;  /* 0x0000000407147825 */ /* 0x100fe200078e0220 */
[----:B------:R0:W2:Y:S03]  /*0710*/  LDG.E R0, desc[UR16][R28.64] ;  /* 0x000000101c007981 */ /* 0x0000a6000c1e1900 */
[--C-:B------:R-:W-:Y:S01]  /*0720*/  IMAD.WIDE R22, R6, 0x4, R32.reuse ;  /* 0x0000000406167825 */ /* 0x100fe200078e0220 */
[----:B------:R-:W2:Y:S03]  /*0730*/  LDG.E R25, desc[UR16][R20.64] ;  /* 0x0000001014197981 */ /* 0x000ea6000c1e1900 */
[----:B------:R-:W-:Y:S01]  /*0740*/  IMAD.WIDE R32, R10, 0x4, R32 ;  /* 0x000000040a207825 */ /* 0x000fe200078e0220 */
[----:B------:R3:W4:Y:S01]  /*0750*/  LDG.E R24, desc[UR16][R22.64] ;  /* 0x0000001016187981 */ /* 0x000722000c1e1900 */
[----:B------:R-:W-:Y:S01]  /*0760*/  MOV R11, UR14 ;  /* 0x0000000e000b7c02 */ /* 0x000fe20008000f00 */
[----:B0-----:R-:W0:Y:S02]  /*0770*/  LDC R29, c[0x0][0x394] ;  /* 0x0000e500ff1d7b82 */ /* 0x001e240000000800 */
[----:B------:R5:W4:Y:S01]  /*0780*/  LDG.E R35, desc[UR16][R32.64] ;  /* 0x0000001020237981 */ /* 0x000b22000c1e1900 */
[----:B------:R-:W-:-:S02]  /*0790*/  MOV R31, UR6 ;  /* 0x00000006001f7c02 */ /* 0x000fc40008000f00 */
[----:B------:R-:W-:Y:S01]  /*07a0*/  MOV R27, UR6 ;  /* 0x00000006001b7c02 */ /* 0x000fe20008000f00 */
[----:B------:R-:W-:Y:S01]  /*07b0*/  USHF.L.U32 UR7, UR22, 0x1, URZ ;  /* 0x0000000116077899 */ /* 0x000fe200080006ff */
[----:B---3--:R-:W-:-:S04]  /*07c0*/  IMAD.WIDE R22, R11, 0x4, R22 ;  /* 0x000000040b167825 */ /* 0x008fc800078e0216 */
[----:B------:R-:W-:Y:S01]  /*07d0*/  IMAD.WIDE R30, R31, 0x4, R20 ;  /* 0x000000041f1e7825 */ /* 0x000fe200078e0214 */
[----:B------:R-:W-:-:S03]  /*07e0*/  MOV R28, UR7 ;  /* 0x00000007001c7c02 */ /* 0x000fc60008000f00 */
[----:B------:R-:W-:Y:S01]  /*07f0*/  IMAD.WIDE R20, R27, 0x4, R32 ;  /* 0x000000041b147825 */ /* 0x000fe200078e0220 */
[----:B------:R-:W-:Y:S01]  /*0800*/  UIMAD UR12, UR22, -0x3, URZ ;  /* 0xfffffffd160c78a4 */ /* 0x000fe2000f8e02ff */
[----:B------:R1:W3:Y:S02]  /*0810*/  LDG.E R27, desc[UR16][R22.64] ;  /* 0x00000010161b7981 */ /* 0x0002e4000c1e1900 */
[----:B-----5:R-:W-:Y:S02]  /*0820*/  IMAD.WIDE R32, R11, 0x4, R22 ;  /* 0x000000040b207825 */ /* 0x020fe400078e0216 */
[----:B------:R5:W3:Y:S01]  /*0830*/  LDG.E R11, desc[UR16][R20.64] ;  /* 0x00000010140b7981 */ /* 0x000ae2000c1e1900 */
[----:B------:R-:W-:-:S03]  /*0840*/  ULEA UR7, -UR22, URZ, 0x2 ;  /* 0x000000ff16077291 */ /* 0x000fc6000f8e11ff */
[----:B------:R-:W3:Y:S01]  /*0850*/  LDG.E R32, desc[UR16][R32.64] ;  /* 0x0000001020207981 */ /* 0x000ee2000c1e1900 */
[----:B-1----:R-:W-:-:S03]  /*0860*/  IMAD.WIDE R22, R9, 0x4, R36 ;  /* 0x0000000409167825 */ /* 0x002fc600078e0224 */
[----:B------:R-:W3:Y:S01]  /*0870*/  LDG.E R34, desc[UR16][R30.64] ;  /* 0x000000101e227981 */ /* 0x000ee2000c1e1900 */
[----:B-----5:R-:W-:-:S04]  /*0880*/  IMAD.WIDE R20, R28, 0x4, R22 ;  /* 0x000000041c147825 */ /* 0x020fc800078e0216 */
[----:B------:R-:W-:Y:S01]  /*0890*/  IMAD.WIDE.U32 R36, R26, 0x4, R36 ;  /* 0x000000041a247825 */ /* 0x000fe200078e0024 */
[----:B------:R1:W5:Y:S05]  /*08a0*/  LDG.E R31, desc[UR16][R22.64] ;  /* 0x00000010161f7981 */ /* 0x00036a000c1e1900 */
[----:B------:R-:W5:Y:S01]  /*08b0*/  LDG.E R36, desc[UR16][R36.64] ;  /* 0x0000001024247981 */ /* 0x000f62000c1e1900 */
[----:B-1----:R-:W-:Y:S01]  /*08c0*/  MOV R23, UR7 ;  /* 0x0000000700177c02 */ /* 0x002fe20008000f00 */
[----:B------:R-:W-:-:S04]  /*08d0*/  USHF.L.U32 UR7, UR22, 0x1, URZ ;  /* 0x0000000116077899 */ /* 0x000fc800080006ff */
[----:B------:R-:W-:-:S06]  /*08e0*/  IMAD.WIDE R22, R23, 0x4, R20 ;  /* 0x0000000417167825 */ /* 0x000fcc00078e0214 */
[----:B------:R-:W5:Y:S01]  /*08f0*/  LDG.E R22, desc[UR16][R22.64] ;  /* 0x0000001016167981 */ /* 0x000f62000c1e1900 */
[----:B--2---:R-:W-:Y:S01]  /*0900*/  FADD R0, R0, -R25 ;  /* 0x8000001900007221 */ /* 0x004fe20000000000 */
[----:B----4-:R-:W-:Y:S01]  /*0910*/  FADD R35, R24, -R35 ;  /* 0x8000002318237221 */ /* 0x010fe20000000000 */
[----:B0-----:R-:W-:-:S05]  /*0920*/  IMAD.WIDE R24, R29, 0x4, R20 ;  /* 0x000000041d187825 */ /* 0x001fca00078e0214 */
[----:B------:R0:W2:Y:S01]  /*0930*/  LDG.E R33, desc[UR16][R24.64] ;  /* 0x0000001018217981 */ /* 0x0000a2000c1e1900 */
[----:B------:R-:W-:-:S05]  /*0940*/  IMAD.WIDE R28, R29, 0x4, R24 ;  /* 0x000000041d1c7825 */ /* 0x000fca00078e0218 */
[----:B------:R1:W4:Y:S01]  /*0950*/  LDG.E R30, desc[UR16][R28.64] ;  /* 0x000000101c1e7981 */ /* 0x000322000c1e1900 */
[----:B0-----:R-:W-:-:S05]  /*0960*/  MOV R25, UR12 ;  /* 0x0000000c00197c02 */ /* 0x001fca0008000f00 */
[----:B------:R-:W-:Y:S01]  /*0970*/  IMAD.WIDE R24, R25, 0x4, R20 ;  /* 0x0000000419187825 */ /* 0x000fe200078e0214 */
[----:B-1----:R-:W0:Y:S01]  /*0980*/  LDC.64 R28, c[0x0][0x3b8] ;  /* 0x0000ee00ff1c7b82 */ /* 0x002e220000000a00 */
[----:B------:R1:W4:Y:S04]  /*0990*/  LDG.E R20, desc[UR16][R20.64] ;  /* 0x0000001014147981 */ /* 0x000328000c1e1900 */
[----:B------:R3:W4:Y:S01]  /*09a0*/  LDG.E R37, desc[UR16][R24.64] ;  /* 0x0000001018257981 */ /* 0x000722000c1e1900 */
[----:B-1----:R-:W-:-:S05]  /*09b0*/  IADD3 R21, PT, PT, RZ, -UR7, RZ ;  /* 0x80000007ff157c10 */ /* 0x002fca000fffe0ff */
[----:B---3--:R-:W-:-:S06]  /*09c0*/  IMAD.WIDE R24, R21, 0x4, R24 ;  /* 0x0000000415187825 */ /* 0x008fcc00078e0218 */
[----:B------:R-:W3:Y:S01]  /*09d0*/  LDG.E R25, desc[UR16][R24.64] ;  /* 0x0000001018197981 */ /* 0x000ee2000c1e1900 */
[----:B------:R-:W-:Y:S01]  /*09e0*/  FADD R27, R27, -R34 ;  /* 0x800000221b1b7221 */ /* 0x000fe20000000000 */
[----:B------:R-:W-:Y:S01]  /*09f0*/  FFMA R0, R0, UR8, RZ ;  /* 0x0000000800007c23 */ /* 0x000fe200080000ff */
[----:B-----5:R-:W-:-:S03]  /*0a00*/  FADD R31, R36, -R31 ;  /* 0x8000001f241f7221 */ /* 0x020fc60000000000 */
[----:B------:R-:W-:Y:S01]  /*0a10*/  FFMA R0, R35, UR9, R0 ;  /* 0x0000000923007c23 */ /* 0x000fe20008000000 */
[----:B------:R-:W-:Y:S01]  /*0a20*/  FFMA R31, R31, UR8, RZ ;  /* 0x000000081f1f7c23 */ /* 0x000fe200080000ff */
[----:B------:R-:W-:Y:S02]  /*0a30*/  FADD R11, R32, -R11 ;  /* 0x8000000b200b7221 */ /* 0x000fe40000000000 */
[----:B------:R-:W-:-:S04]  /*0a40*/  FFMA R0, R27, UR10, R0 ;  /* 0x0000000a1b007c23 */ /* 0x000fc80008000000 */
[----:B------:R-:W-:Y:S01]  /*0a50*/  FFMA R0, R11, UR11, R0 ;  /* 0x0000000b0b007c23 */ /* 0x000fe20008000000 */
[----:B--2---:R-:W-:Y:S01]  /*0a60*/  FADD R22, R33, -R22 ;  /* 0x8000001621167221 */ /* 0x004fe20000000000 */
[----:B------:R-:W-:Y:S01]  /*0a70*/  IADD3 R33, PT, PT, R8, 0x1, RZ ;  /* 0x0000000108217810 */ /* 0x000fe20007ffe0ff */
[----:B----4-:R-:W-:Y:S02]  /*0a80*/  FADD R34, R20, -R37 ;  /* 0x8000002514227221 */ /* 0x010fe40000000000 */
[----:B------:R-:W1:Y:S02]  /*0a90*/  LDC.64 R20, c[0x0][0x3d0] ;  /* 0x0000f400ff147b82 */ /* 0x000e640000000a00 */
[----:B------:R-:W-:Y:S01]  /*0aa0*/  FFMA R31, R34, UR9, R31 ;  /* 0x00000009221f7c23 */ /* 0x000fe2000800001f */
[----:B0-----:R-:W-:-:S04]  /*0ab0*/  IMAD.WIDE.U32 R36, R8, 0x4, R28 ;  /* 0x0000000408247825 */ /* 0x001fc800078e001c */
[----:B------:R-:W-:Y:S01]  /*0ac0*/  FFMA R11, R22, UR10, R31 ;  /* 0x0000000a160b7c23 */ /* 0x000fe2000800001f */
[----:B------:R-:W-:Y:S01]  /*0ad0*/  IMAD.WIDE.U32 R22, R26, 0x4, R28 ;  /* 0x000000041a167825 */ /* 0x000fe200078e001c */
[----:B------:R0:W2:Y:S04]  /*0ae0*/  LDG.E R24, desc[UR16][R36.64] ;  /* 0x0000001024187981 */ /* 0x0000a8000c1e1900 */
[----:B------:R4:W5:Y:S01]  /*0af0*/  LDG.E R27, desc[UR16][R22.64] ;  /* 0x00000010161b7981 */ /* 0x000962000c1e1900 */
[----:B---3--:R-:W-:Y:S01]  /*0b00*/  FADD R30, R30, -R25 ;  /* 0x800000191e1e7221 */ /* 0x008fe20000000000 */
[C---:B------:R-:W-:Y:S01]  /*0b10*/  IADD3 R25, PT, PT, R8.reuse, 0x2, RZ ;  /* 0x0000000208197810 */ /* 0x040fe20007ffe0ff */
[----:B------:R-:W-:Y:S01]  /*0b20*/  IMAD.WIDE.U32 R32, R33, 0x4, R28 ;  /* 0x0000000421207825 */ /* 0x000fe200078e001c */
[----:B0-----:R-:W-:-:S02]  /*0b30*/  IADD3 R37, PT, PT, R8, -0x2, RZ ;  /* 0xfffffffe08257810 */ /* 0x001fc40007ffe0ff */
[----:B----4-:R-:W-:Y:S01]  /*0b40*/  IADD3 R23, PT, PT, R8, -0x1, RZ ;  /* 0xffffffff08177810 */ /* 0x010fe20007ffe0ff */
[----:B-1----:R-:W-:-:S04]  /*0b50*/  IMAD.WIDE.U32 R20, R25, 0x4, R20 ;  /* 0x0000000419147825 */ /* 0x002fc800078e0014 */
[--C-:B------:R-:W-:Y:S02]  /*0b60*/  IMAD.WIDE.U32 R34, R26, 0x4, R28.reuse ;  /* 0x000000041a227825 */ /* 0x100fe400078e001c */
[----:B------:R-:W5:Y:S02]  /*0b70*/  LDG.E R26, desc[UR16][R32.64] ;  /* 0x00000010201a7981 */ /* 0x000f64000c1e1900 */
[----:B------:R-:W-:-:S04]  /*0b80*/  IMAD.WIDE.U32 R22, R23, 0x4, R28 ;  /* 0x0000000417167825 */ /* 0x000fc800078e001c */
[----:B------:R-:W-:Y:S01]  /*0b90*/  FFMA R11, R30, UR11, R11 ;  /* 0x0000000b1e0b7c23 */ /* 0x000fe2000800000b */
[----:B------:R-:W3:Y:S01]  /*0ba0*/  LDG.E R31, desc[UR16][R34.64+0xc] ;  /* 0x00000c10221f7981 */ /* 0x000ee2000c1e1900 */
[----:B------:R-:W-:-:S03]  /*0bb0*/  IMAD.WIDE.U32 R28, R37, 0x4, R28 ;  /* 0x00000004251c7825 */ /* 0x000fc600078e001c */
[----:B------:R-:W4:Y:S04]  /*0bc0*/  LDG.E R37, desc[UR16][R20.64] ;  /* 0x0000001014257981 */ /* 0x000f28000c1e1900 */
[----:B------:R-:W4:Y:S04]  /*0bd0*/  LDG.E R32, desc[UR16][R12.64] ;  /* 0x000000100c207981 */ /* 0x000f28000c1e1900 */
[----:B------:R-:W2:Y:S04]  /*0be0*/  LDG.E R33, desc[UR16][R34.64+0x4] ;  /* 0x0000041022217981 */ /* 0x000ea8000c1e1900 */
[----:B------:R0:W3:Y:S04]  /*0bf0*/  LDG.E R30, desc[UR16][R34.64+0x8] ;  /* 0x00000810221e7981 */ /* 0x0000e8000c1e1900 */
[----:B------:R-:W3:Y:S04]  /*0c00*/  LDG.E R23, desc[UR16][R22.64] ;  /* 0x0000001016177981 */ /* 0x000ee8000c1e1900 */
[----:B------:R1:W3:Y:S01]  /*0c10*/  LDG.E R28, desc[UR16][R28.64] ;  /* 0x000000101c1c7981 */ /* 0x0002e2000c1e1900 */
[----:B0-----:R-:W0:Y:S03]  /*0c20*/  LDC.64 R34, c[0x0][0x3c8] ;  /* 0x0000f200ff227b82 */ /* 0x001e260000000a00 */
[----:B------:R-:W1:Y:S01]  /*0c30*/  LDG.E R22, desc[UR16][R14.64] ;  /* 0x000000100e167981 */ /* 0x000e62000c1e1900 */
[----:B0-----:R-:W-:-:S04]  /*0c40*/  IMAD.WIDE.U32 R34, R25, 0x4, R34 ;  /* 0x0000000419227825 */ /* 0x001fc800078e0022 */
[----:B----4-:R-:W-:Y:S02]  /*0c50*/  FMUL R32, R32, R37 ;  /* 0x0000002520207220 */ /* 0x010fe40000400000 */
[----:B------:R-:W4:Y:S02]  /*0c60*/  LDG.E R37, desc[UR16][R34.64] ;  /* 0x0000001022257981 */ /* 0x000f24000c1e1900 */
[----:B----4-:R-:W-:-:S04]  /*0c70*/  FMUL R32, R32, R37 ;  /* 0x0000002520207220 */ /* 0x010fc80000400000 */
[----:B------:R-:W-:Y:S02]  /*0c80*/  FMUL R32, R37, R32 ;  /* 0x0000002025207220 */ /* 0x000fe40000400000 */
[----:B------:R-:W0:Y:S02]  /*0c90*/  LDC.64 R36, c[0x0][0x3e8] ;  /* 0x0000fa00ff247b82 */ /* 0x000e240000000a00 */
[----:B0-----:R-:W-:-:S06]  /*0ca0*/  IMAD.WIDE.U32 R36, R25, 0x4, R36 ;  /* 0x0000000419247825 */ /* 0x001fcc00078e0024 */
[----:B------:R-:W1:Y:S01]  /*0cb0*/  LDG.E R36, desc[UR16][R36.64] ;  /* 0x0000001024247981 */ /* 0x000e62000c1e1900 */
[----:B------:R-:W-:-:S04]  /*0cc0*/  FMUL R32, R32, R3 ;  /* 0x0000000320207220 */ /* 0x000fc80000400000 */
[----:B------:R-:W-:-:S04]  /*0cd0*/  FMUL R11, R11, R32 ;  /* 0x000000200b0b7220 */ /* 0x000fc80000400000 */
[----:B-1----:R-:W-:Y:S02]  /*0ce0*/  FFMA R29, R22, R36, -R11 ;  /* 0x00000024161d7223 */ /* 0x002fe4000000080b */
[----:B------:R-:W0:Y:S01]  /*0cf0*/  LDC.64 R36, c[0x0][0x3e0] ;  /* 0x0000f800ff247b82 */ /* 0x000e220000000a00 */
[----:B-----5:R-:W-:Y:S01]  /*0d00*/  FADD R11, R27, -R26 ;  /* 0x8000001a1b0b7221 */ /* 0x020fe20000000000 */
[----:B------:R-:W-:Y:S02]  /*0d10*/  MOV R26, UR18 ;  /* 0x00000012001a7c02 */ /* 0x000fe40008000f00 */
[----:B------:R-:W-:Y:S01]  /*0d20*/  MOV R27, UR19 ;  /* 0x00000013001b7c02 */ /* 0x000fe20008000f00 */
[----:B0-----:R-:W-:-:S05]  /*0d30*/  IMAD.WIDE.U32 R36, R25, 0x4, R36 ;  /* 0x0000000419247825 */ /* 0x001fca00078e0024 */
[----:B------:R0:W-:Y:S04]  /*0d40*/  STG.E desc[UR16][R36.64], R29 ;  /* 0x0000001d24007986 */ /* 0x0001e8000c101910 */
[----:B------:R1:W4:Y:S04]  /*0d50*/  LDG.E R26, desc[UR16][R26.64] ;  /* 0x000000101a1a7981 */ /* 0x000328000c1e1900 */
[----:B------:R-:W4:Y:S04]  /*0d60*/  LDG.E R32, desc[UR16][R20.64] ;  /* 0x0000001014207981 */ /* 0x000f28000c1e1900 */
[----:B------:R-:W5:Y:S01]  /*0d70*/  LDG.E R22, desc[UR16][R34.64] ;  /* 0x0000001022167981 */ /* 0x000f62000c1e1900 */
[----:B--2---:R-:W-:Y:S01]  /*0d80*/  FADD R24, R33, -R24 ;  /* 0x8000001821187221 */ /* 0x004fe20000000000 */
[----:B-1----:R-:W-:Y:S01]  /*0d90*/  MOV R27, UR21 ;  /* 0x00000015001b7c02 */ /* 0x002fe20008000f00 */
[----:B----4-:R-:W-:-:S04]  /*0da0*/  FMUL R32, R26, R32 ;  /* 0x000000201a207220 */ /* 0x010fc80000400000 */
[----:B-----5:R-:W-:-:S04]  /*0db0*/  FMUL R32, R32, R22 ;  /* 0x0000001620207220 */ /* 0x020fc80000400000 */
[----:B------:R-:W-:Y:S02]  /*0dc0*/  FMUL R22, R22, R32 ;  /* 0x0000002016167220 */ /* 0x000fe40000400000 */
[----:B------:R-:W1:Y:S01]  /*0dd0*/  LDC.64 R32, c[0x0][0x3f8] ;  /* 0x0000fe00ff207b82 */ /* 0x000e620000000a00 */
[----:B------:R-:W-:-:S06]  /*0de0*/  MOV R26, UR20 ;  /* 0x00000014001a7c02 */ /* 0x000fcc0008000f00 */
[----:B------:R-:W2:Y:S01]  /*0df0*/  LDG.E R26, desc[UR16][R26.64] ;  /* 0x000000101a1a7981 */ /* 0x000ea2000c1e1900 */
[----:B-1----:R-:W-:-:S06]  /*0e00*/  IMAD.WIDE.U32 R32, R25, 0x4, R32 ;  /* 0x0000000419207825 */ /* 0x002fcc00078e0020 */
[----:B------:R-:W2:Y:S01]  /*0e10*/  LDG.E R33, desc[UR16][R32.64] ;  /* 0x0000001020217981 */ /* 0x000ea2000c1e1900 */
[----:B0-----:R-:W-:-:S04]  /*0e20*/  FMUL R29, R22, R4 ;  /* 0x00000004161d7220 */ /* 0x001fc80000400000 */
[----:B------:R-:W-:-:S04]  /*0e30*/  FMUL R29, R0, R29 ;  /* 0x0000001d001d7220 */ /* 0x000fc80000400000 */
[----:B--2---:R-:W-:Y:S02]  /*0e40*/  FFMA R29, R26, R33, -R29 ;  /* 0x000000211a1d7223 */ /* 0x004fe4000000081d */
[----:B------:R-:W0:Y:S02]  /*0e50*/  LDC.64 R26, c[0x0][0x3f0] ;  /* 0x0000fc00ff1a7b82 */ /* 0x000e240000000a00 */
[----:B0-----:R-:W-:-:S05]  /*0e60*/  IMAD.WIDE.U32 R26, R25, 0x4, R26 ;  /* 0x00000004191a7825 */ /* 0x001fca00078e001a */
[----:B------:R0:W-:Y:S04]  /*0e70*/  STG.E desc[UR16][R26.64], R29 ;  /* 0x0000001d1a007986 */ /* 0x0001e8000c101910 */
[----:B------:R-:W2:Y:S04]  /*0e80*/  LDG.E R0, desc[UR16][R16.64] ;  /* 0x0000001010007981 */ /* 0x000ea8000c1e1900 */
[----:B------:R-:W4:Y:S04]  /*0e90*/  LDG.E R34, desc[UR16][R34.64] ;  /* 0x0000001022227981 */ /* 0x000f28000c1e1900 */
[----:B0-----:R0:W2:Y:S04]  /*0ea0*/  LDG.E R29, desc[UR16][R20.64] ;  /* 0x00000010141d7981 */ /* 0x0010a8000c1e1900 */
[----:B------:R-:W5:Y:S01]  /*0eb0*/  LDG.E R22, desc[UR16][R18.64] ;  /* 0x0000001012167981 */ /* 0x000f62000c1e1900 */
[----:B0-----:R-:W0:Y:S02]  /*0ec0*/  LDC.64 R20, c[0x0][0x408] ;  /* 0x00010200ff147b82 */ /* 0x001e240000000a00 */
[----:B0-----:R-:W-:-:S06]  /*0ed0*/  IMAD.WIDE.U32 R32, R25, 0x4, R20 ;  /* 0x0000000419207825 */ /* 0x001fcc00078e0014 */
[----:B------:R-:W0:Y:S01]  /*0ee0*/  LDC.64 R20, c[0x0][0x400] ;  /* 0x00010000ff147b82 */ /* 0x000e220000000a00 */
[----:B------:R-:W5:Y:S01]  /*0ef0*/  LDG.E R33, desc[UR16][R32.64] ;  /* 0x0000001020217981 */ /* 0x000f62000c1e1900 */
[----:B------:R-:W-:Y:S01]  /*0f00*/  FFMA R11, R11, UR8, RZ ;  /* 0x000000080b0b7c23 */ /* 0x000fe200080000ff */
[----:B---3--:R-:W-:-:S03]  /*0f10*/  FADD R30, R30, -R23 ;  /* 0x800000171e1e7221 */ /* 0x008fc60000000000 */
[----:B------:R-:W-:Y:S01]  /*0f20*/  FFMA R11, R24, UR9, R11 ;  /* 0x00000009180b7c23 */ /* 0x000fe2000800000b */
[----:B------:R-:W-:-:S03]  /*0f30*/  FADD R28, R31, -R28 ;  /* 0x8000001c1f1c7221 */ /* 0x000fc60000000000 */
[----:B------:R-:W-:-:S04]  /*0f40*/  FFMA R11, R30, UR10, R11 ;  /* 0x0000000a1e0b7c23 */ /* 0x000fc8000800000b */
[----:B------:R-:W-:Y:S01]  /*0f50*/  FFMA R11, R28, UR11, R11 ;  /* 0x0000000b1c0b7c23 */ /* 0x000fe2000800000b */
[----:B0-----:R-:W-:-:S04]  /*0f60*/  IMAD.WIDE.U32 R20, R25, 0x4, R20 ;  /* 0x0000000419147825 */ /* 0x001fc800078e0014 */
[----:B--2---:R-:W-:-:S04]  /*0f70*/  FMUL R0, R0, R29 ;  /* 0x0000001d00007220 */ /* 0x004fc80000400000 */
[----:B----4-:R-:W-:-:S04]  /*0f80*/  FMUL R23, R0, R34 ;  /* 0x0000002200177220 */ /* 0x010fc80000400000 */
[----:B------:R-:W-:-:S04]  /*0f90*/  FMUL R34, R34, R23 ;  /* 0x0000001722227220 */ /* 0x000fc80000400000 */
[----:B------:R-:W-:-:S04]  /*0fa0*/  FMUL R34, R34, R5 ;  /* 0x0000000522227220 */ /* 0x000fc80000400000 */
[----:B------:R-:W-:-:S04]  /*0fb0*/  FMUL R11, R11, R34 ;  /* 0x000000220b0b7220 */ /* 0x000fc80000400000 */
[----:B-----5:R-:W-:Y:S02]  /*0fc0*/  FFMA R11, R22, R33, -R11 ;  /* 0x00000021160b7223 */ /* 0x020fe4000000080b */
[----:B------:R-:W0:Y:S03]  /*0fd0*/  LDC.64 R22, c[0x0][0x3c0] ;  /* 0x0000f000ff167b82 */ /* 0x000e260000000a00 */
[----:B------:R1:W-:Y:S04]  /*0fe0*/  STG.E desc[UR16][R20.64], R11 ;  /* 0x0000000b14007986 */ /* 0x0003e8000c101910 */
[----:B------:R-:W2:Y:S04]  /*0ff0*/  LDG.E R36, desc[UR16][R36.64] ;  /* 0x0000001024247981 */ /* 0x000ea8000c1e1900 */
[----:B------:R-:W2:Y:S01]  /*1000*/  LDG.E R27, desc[UR16][R26.64] ;  /* 0x000000101a1b7981 */ /* 0x000ea2000c1e1900 */
[----:B0-----:R-:W-:-:S04]  /*1010*/  IMAD.WIDE.U32 R22, R25, 0x4, R22 ;  /* 0x0000000419167825 */ /* 0x001fc800078e0016 */
[----:B--2---:R-:W-:-:S04]  /*1020*/  FADD R0, R36, R27 ;  /* 0x0000001b24007221 */ /* 0x004fc80000000000 */
[----:B------:R-:W-:-:S05]  /*1030*/  FADD R25, R11, R0 ;  /* 0x000000000b197221 */ /* 0x000fca0000000000 */
[----:B------:R1:W-:Y:S02]  /*1040*/  STG.E desc[UR16][R22.64], R25 ;  /* 0x0000001916007986 */ /* 0x0003e4000c101910 */
.L_x_89:
[----:B------:R-:W-:Y:S05]  /*1050*/  BSYNC.RECONVERGENT B0 ;  /* 0x0000000000007941 */ /* 0x000fea0003800200 */
.L_x_88:
[----:B------:R-:W-:Y:S01]  /*1060*/  UISETP.NE.AND UP0, UPT, UR15, URZ, UPT ;  /* 0x000000ff0f00728c */ /* 0x000fe2000bf05270 */
[----:B------:R-:W-:Y:S01]  /*1070*/  IADD3 R8, PT, PT, R8, UR14, RZ ;  /* 0x0000000e08087c10 */ /* 0x000fe2000fffe0ff */
[----:B------:R-:W-:Y:S01]  /*1080*/  UIADD3 UR18, UP1, UPT, UR18, 0x4, URZ ;  /* 0x0000000412127890 */ /* 0x000fe2000ff3e0ff */
[----:B------:R-:W-:Y:S01]  /*1090*/  IADD3 R7, PT, PT, R7, UR14, RZ ;  /* 0x0000000e07077c10 */ /* 0x000fe2000fffe0ff */
[----:B------:R-:W-:Y:S01]  /*10a0*/  UIADD3 UR20, UP2, UPT, UR20, 0x4, URZ ;  /* 0x0000000414147890 */ /* 0x000fe2000ff5e0ff */
[----:B------:R-:W-:Y:S01]  /*10b0*/  IADD3 R9, PT, PT, R9, UR14, RZ ;  /* 0x0000000e09097c10 */ /* 0x000fe2000fffe0ff */
[----:B------:R-:W-:Y:S01]  /*10c0*/  UIADD3 UR4, UPT, UPT, UR4, 0x1, URZ ;  /* 0x0000000104047890 */ /* 0x000fe2000fffe0ff */
[----:B------:R-:W-:Y:S01]  /*10d0*/  IADD3 R10, PT, PT, R10, UR14, RZ ;  /* 0x0000000e0a0a7c10 */ /* 0x000fe2000fffe0ff */
[----:B------:R-:W-:Y:S01]  /*10e0*/  UIADD3.X UR19, UPT, UPT, URZ, UR19, URZ, UP1, !UPT ;  /* 0x00000013ff137290 */ /* 0x000fe20008ffe4ff */
[----:B------:R-:W-:Y:S01]  /*10f0*/  IADD3 R6, PT, PT, R6, UR14, RZ ;  /* 0x0000000e06067c10 */ /* 0x000fe2000fffe0ff */
[----:B------:R-:W-:Y:S01]  /*1100*/  UIADD3.X UR21, UPT, UPT, URZ, UR21, URZ, UP2, !UPT ;  /* 0x00000015ff157290 */ /* 0x000fe200097fe4ff */
[----:B------:R-:W-:Y:S11]  /*1110*/  BRA.U UP0, `(.L_x_90) ;  /* 0xfffffff500347547 */ /* 0x000ff6000b83ffff */
[----:B------:R-:W-:Y:S05]  /*1120*/  EXIT ;  /* 0x000000000000794d */ /* 0x000fea0003800000 */
        .weak           $__internal_6_$__cuda_sm3x_div_rn_noftz_f32_slowpath
        .type           $__internal_6_$__cuda_sm3x_div_rn_noftz_f32_slowpath,@function
        .size           $__internal_6_$__cuda_sm3x_div_rn_noftz_f32_slowpath,(.L_x_157 - $__internal_6_$__cuda_sm3x_div_rn_noftz_f32_slowpath)
$__internal_6_$__cuda_sm3x_div_rn_noftz_f32_slowpath:
[----:B------:R-:W-:Y:S02]  /*1130*/  SHF.R.U32.HI R8, RZ, 0x17, R5 ;  /* 0x00000017ff087819 */ /* 0x000fe40000011605 */
[----:B------:R-:W-:Y:S02]  /*1140*/  SHF.R.U32.HI R7, RZ, 0x17, R0 ;  /* 0x00000017ff077819 */ /* 0x000fe40000011600 */
[----:B------:R-:W-:Y:S02]  /*1150*/  LOP3.LUT R16, R8, 0xff, RZ, 0xc0, !PT ;  /* 0x000000ff08107812 */ /* 0x000fe400078ec0ff */
[----:B------:R-:W-:Y:S02]  /*1160*/  LOP3.LUT R7, R7, 0xff, RZ, 0xc0, !PT ;  /* 0x000000ff07077812 */ /* 0x000fe400078ec0ff */
[----:B------:R-:W-:Y:S02]  /*1170*/  IADD3 R11, PT, PT, R16, -0x1, RZ ;  /* 0xffffffff100b7810 */ /* 0x000fe40007ffe0ff */
[----:B------:R-:W-:-:S02]  /*1180*/  IADD3 R10, PT, PT, R7, -0x1, RZ ;  /* 0xffffffff070a7810 */ /* 0x000fc40007ffe0ff */
[----:B------:R-:W-:Y:S02]  /*1190*/  ISETP.GT.U32.AND P0, PT, R11, 0xfd, PT ;  /* 0x000000fd0b00780c */ /* 0x000fe40003f04070 */
[----:B------:R-:W-:Y:S02]  /*11a0*/  MOV R8, R0 ;  /* 0x0000000000087202 */ /* 0x000fe40000000f00 */
[----:B------:R-:W-:-:S13]  /*11b0*/  ISETP.GT.U32.OR P0, PT, R10, 0xfd, P0 ;  /* 0x000000fd0a00780c */ /* 0x000fda0000704470 */
[----:B------:R-:W-:Y:S01]  /*11c0*/  @!P0 MOV R9, RZ ;  /* 0x000000ff00098202 */ /* 0x000fe20000000f00 */
        /* <DEDUP_REMOVED lines=19> */
[----:B------:R-:W-:Y:S01]  /*1300*/  @P0 MOV R9, RZ ;  /* 0x000000ff00090202 */ /* 0x000fe20000000f00 */
[----:B------:R-:W-:Y:S01]  /*1310*/  @!P0 FFMA R8, R0, 1.84467440737095516160e+19, RZ ;  /* 0x5f80000000088823 */ /* 0x000fe200000000ff */
[----:B------:R-:W-:Y:S01]  /*1320*/  @!P0 MOV R9, 0xffffffc0 ;  /* 0xffffffc000098802 */ /* 0x000fe20000000f00 */
[----:B------:R-:W-:-:S03]  /*1330*/  @!P1 FFMA R5, R5, 1.84467440737095516160e+19, RZ ;  /* 0x5f80000005059823 */ /* 0x000fc600000000ff */
[----:B------:R-:W-:-:S07]  /*1340*/  @!P1 IADD3 R9, PT, PT, R9, 0x40, RZ ;  /* 0x0000004009099810 */ /* 0x000fce0007ffe0ff */
.L_x_91:
[----:B------:R-:W-:Y:S02]  /*1350*/  LEA R10, R16, 0xc0800000, 0x17 ;  /* 0xc0800000100a7811 */ /* 0x000fe400078eb8ff */
[----:B------:R-:W-:Y:S02]  /*1360*/  IADD3 R7, PT, PT, R7, -0x7f, RZ ;  /* 0xffffff8107077810 */ /* 0x000fe40007ffe0ff */
[----:B------:R-:W-:-:S03]  /*1370*/  IADD3 R10, PT, PT, -R10, R5, RZ ;  /* 0x000000050a0a7210 */ /* 0x000fc60007ffe1ff */
[----:B------:R-:W-:Y:S01]  /*1380*/  IMAD R5, R7, -0x800000, R8 ;  /* 0xff80000007057824 */ /* 0x000fe200078e0208 */
[----:B------:R-:W0:Y:S01]  /*1390*/  MUFU.RCP R11, R10 ;  /* 0x0000000a000b7308 */ /* 0x000e220000001000 */
[----:B------:R-:W-:-:S04]  /*13a0*/  FADD.FTZ R12, -R10, -RZ ;  /* 0x800000ff0a0c7221 */ /* 0x000fc80000010100 */
[----:B0-----:R-:W-:-:S04]  /*13b0*/  FFMA R14, R11, R12, 1 ;  /* 0x3f8000000b0e7423 */ /* 0x001fc8000000000c */
[----:B------:R-:W-:-:S04]  /*13c0*/  FFMA R13, R11, R14, R11 ;  /* 0x0000000e0b0d7223 */ /* 0x000fc8000000000b */
[----:B------:R-:W-:-:S04]  /*13d0*/  FFMA R8, R5, R13, RZ ;  /* 0x0000000d05087223 */ /* 0x000fc800000000ff */
[----:B------:R-:W-:-:S04]  /*13e0*/  FFMA R11, R12, R8, R5 ;  /* 0x000000080c0b7223 */ /* 0x000fc80000000005 */
[----:B------:R-:W-:Y:S01]  /*13f0*/  FFMA R14, R13, R11, R8 ;  /* 0x0000000b0d0e7223 */ /* 0x000fe20000000008 */
[----:B------:R-:W-:-:S03]  /*1400*/  IADD3 R8, PT, PT, R7, 0x7f, -R16 ;  /* 0x0000007f07087810 */ /* 0x000fc60007ffe810 */
[----:B------:R-:W-:Y:S01]  /*1410*/  FFMA R15, R12, R14, R5 ;  /* 0x0000000e0c0f7223 */ /* 0x000fe20000000005 */
[----:B------:R-:W-:-:S03]  /*1420*/  IADD3 R8, PT, PT, R8, R9, RZ ;  /* 0x0000000908087210 */ /* 0x000fc60007ffe0ff */
[----:B------:R-:W-:-:S05]  /*1430*/  FFMA R11, R13, R15, R14 ;  /* 0x0000000f0d0b7223 */ /* 0x000fca000000000e */
[----:B------:R-:W-:-:S04]  /*1440*/  SHF.R.U32.HI R5, RZ, 0x17, R11 ;  /* 0x00000017ff057819 */ /* 0x000fc8000001160b */
[----:B------:R-:W-:-:S04]  /*1450*/  LOP3.LUT R5, R5, 0xff, RZ, 0xc0, !PT ;  /* 0x000000ff05057812 */ /* 0x000fc800078ec0ff */
[----:B------:R-:W-:-:S04]  /*1460*/  IADD3 R9, PT, PT, R5, R8, RZ ;  /* 0x0000000805097210 */ /* 0x000fc80007ffe0ff */
[----:B------:R-:W-:-:S04]  /*1470*/  IADD3 R5, PT, PT, R9, -0x1, RZ ;  /* 0xffffffff09057810 */ /* 0x000fc80007ffe0ff */
        /* <DEDUP_REMOVED lines=9> */
[-CC-:B------:R-:W-:Y:S01]  /*1510*/  FFMA.RZ R5, R13, R15.reuse, R14.reuse ;  /* 0x0000000f0d057223 */ /* 0x180fe2000000c00e */
[----:B------:R-:W-:Y:S01]  /*1520*/  IADD3 R10, PT, PT, R9, 0x20, RZ ;  /* 0x00000020090a7810 */ /* 0x000fe20007ffe0ff */
[-CC-:B------:R-:W-:Y:S01]  /*1530*/  FFMA.RM R8, R13, R15.reuse, R14.reuse ;  /* 0x0000000f0d087223 */ /* 0x180fe2000000400e */
[----:B------:R-:W-:Y:S02]  /*1540*/  ISETP.NE.AND P2, PT, R9, RZ, PT ;  /* 0x000000ff0900720c */ /* 0x000fe40003f45270 */
[----:B------:R-:W-:Y:S01]  /*1550*/  LOP3.LUT R7, R5, 0x7fffff, RZ, 0xc0, !PT ;  /* 0x007fffff05077812 */ /* 0x000fe200078ec0ff */
[----:B------:R-:W-:Y:S01]  /*1560*/  FFMA.RP R5, R13, R15, R14 ;  /* 0x0000000f0d057223 */ /* 0x000fe2000000800e */
[----:B------:R-:W-:Y:S02]  /*1570*/  ISETP.NE.AND P1, PT, R9, RZ, PT ;  /* 0x000000ff0900720c */ /* 0x000fe40003f25270 */
[----:B------:R-:W-:Y:S02]  /*1580*/  LOP3.LUT R7, R7, 0x800000, RZ, 0xfc, !PT ;  /* 0x0080000007077812 */ /* 0x000fe400078efcff */
[----:B------:R-:W-:-:S02]  /*1590*/  IADD3 R9, PT, PT, -R9, RZ, RZ ;  /* 0x000000ff09097210 */ /* 0x000fc40007ffe1ff */
[----:B------:R-:W-:Y:S02]  /*15a0*/  SHF.L.U32 R10, R7, R10, RZ ;  /* 0x0000000a070a7219 */ /* 0x000fe400000006ff */
[----:B------:R-:W-:Y:S02]  /*15b0*/  FSETP.NEU.FTZ.AND P0, PT, R5, R8, PT ;  /* 0x000000080500720b */ /* 0x000fe40003f1d000 */
[----:B------:R-:W-:Y:S02]  /*15c0*/  SEL R8, R9, RZ, P2 ;  /* 0x000000ff09087207 */ /* 0x000fe40001000000 */
[----:B------:R-:W-:Y:S02]  /*15d0*/  ISETP.NE.AND P1, PT, R10, RZ, P1 ;  /* 0x000000ff0a00720c */ /* 0x000fe40000f25270 */
[----:B------:R-:W-:Y:S02]  /*15e0*/  SHF.R.U32.HI R8, RZ, R8, R7 ;  /* 0x00000008ff087219 */ /* 0x000fe40000011607 */
[----:B------:R-:W-:-:S02]  /*15f0*/  PLOP3.LUT P0, PT, P0, P1, PT, 0xf8, 0x8f ;  /* 0x00000000008f781c */ /* 0x000fc40000703f70 */
[----:B------:R-:W-:Y:S02]  /*1600*/  SHF.R.U32.HI R10, RZ, 0x1, R8 ;  /* 0x00000001ff0a7819 */ /* 0x000fe40000011608 */
[----:B------:R-:W-:-:S04]  /*1610*/  SEL R5, RZ, 0x1, !P0 ;  /* 0x00000001ff057807 */ /* 0x000fc80004000000 */
[----:B------:R-:W-:-:S04]  /*1620*/  LOP3.LUT R5, R5, 0x1, R10, 0xf8, !PT ;  /* 0x0000000105057812 */ /* 0x000fc800078ef80a */
[----:B------:R-:W-:-:S04]  /*1630*/  LOP3.LUT R5, R5, R8, RZ, 0xc0, !PT ;  /* 0x0000000805057212 */ /* 0x000fc800078ec0ff */
[----:B------:R-:W-:-:S04]  /*1640*/  IADD3 R10, PT, PT, R10, R5, RZ ;  /* 0x000000050a0a7210 */ /* 0x000fc80007ffe0ff */
[----:B------:R-:W-:Y:S01]  /*1650*/  LOP3.LUT R11, R10, R11, RZ, 0xfc, !PT ;  /* 0x0000000b0a0b7212 */ /* 0x000fe200078efcff */
[----:B------:R-:W-:Y:S06]  /*1660*/  BRA `(.L_x_98) ;  /* 0x0000000000347947 */ /* 0x000fec0003800000 */
.L_x_97:
[----:B------:R-:W-:-:S04]  /*1670*/  LOP3.LUT R11, R11, 0x80000000, RZ, 0xc0, !PT ;  /* 0x800000000b0b7812 */ /* 0x000fc800078ec0ff */
[----:B------:R-:W-:Y:S01]  /*1680*/  LOP3.LUT R11, R11, 0x7f800000, RZ, 0xfc, !PT ;  /* 0x7f8000000b0b7812 */ /* 0x000fe200078efcff */
[----:B------:R-:W-:Y:S06]  /*1690*/  BRA `(.L_x_98) ;  /* 0x0000000000287947 */ /* 0x000fec0003800000 */
.L_x_96:
[----:B------:R-:W-:Y:S01]  /*16a0*/  LEA R11, R8, R11, 0x17 ;  /* 0x0000000b080b7211 */ /* 0x000fe200078eb8ff */
[----:B------:R-:W-:Y:S06]  /*16b0*/  BRA `(.L_x_98) ;  /* 0x0000000000207947 */ /* 0x000fec0003800000 */
.L_x_95:
[----:B------:R-:W-:-:S04]  /*16c0*/  LOP3.LUT R5, R5, 0x80000000, R8, 0x48, !PT ;  /* 0x8000000005057812 */ /* 0x000fc800078e4808 */
[----:B------:R-:W-:Y:S01]  /*16d0*/  LOP3.LUT R11, R5, 0x7f800000, RZ, 0xfc, !PT ;  /* 0x7f800000050b7812 */ /* 0x000fe200078efcff */
[----:B------:R-:W-:Y:S06]  /*16e0*/  BRA `(.L_x_98) ;  /* 0x0000000000147947 */ /* 0x000fec0003800000 */
.L_x_94:
[----:B------:R-:W-:Y:S01]  /*16f0*/  LOP3.LUT R11, R5, 0x80000000, R8, 0x48, !PT ;  /* 0x80000000050b7812 */ /* 0x000fe200078e4808 */
[----:B------:R-:W-:Y:S06]  /*1700*/  BRA `(.L_x_98) ;  /* 0x00000000000c7947 */ /* 0x000fec0003800000 */
.L_x_93:
[----:B------:R-:W0:Y:S01]  /*1710*/  MUFU.RSQ R11, -QNAN ;  /* 0xffc00000000b7908 */ /* 0x000e220000001400 */
[----:B------:R-:W-:Y:S05]  /*1720*/  BRA `(.L_x_98) ;  /* 0x0000000000047947 */ /* 0x000fea0003800000 */
.L_x_92:
[----:B------:R-:W-:-:S07]  /*1730*/  FADD.FTZ R11, R0, R5 ;  /* 0x00000005000b7221 */ /* 0x000fce0000010000 */
.L_x_98:
[----:B------:R-:W-:-:S04]  /*1740*/  HFMA2 R7, -RZ, RZ, 0, 0 ;  /* 0x00000000ff077431 */ /* 0x000fc800000001ff */
[----:B0-----:R-:W-:Y:S05]  /*1750*/  RET.REL.NODEC R6 `(_Z13update_stressiiiiiiffffPfS_S_S_S_S_iS_S_S_S_S_S_S_S_S_S_S_S_iiiiiii) ;  /* 0xffffffe806287950 */ /* 0x001fea0003c3ffff */
.L_x_99:
        /* <DEDUP_REMOVED lines=10> */
.L_x_157:


//--------------------- .text._Z10update_veliiiiiiiffffPfS_S_S_S_S_S_S_S_S_S_S_S_S_ --------------------------
	.section	.text._Z10update_veliiiiiiiffffPfS_S_S_S_S_S_S_S_S_S_S_S_S_,"ax",@progbits
	.align	128
        .global         _Z10update_veliiiiiiiffffPfS_S_S_S_S_S_S_S_S_S_S_S_S_
        .type           _Z10update_veliiiiiiiffffPfS_S_S_S_S_S_S_S_S_S_S_S_S_,@function
        .size           _Z10update_veliiiiiiiffffPfS_S_S_S_S_S_S_S_S_S_S_S_S_,(.L_x_158 - _Z10update_veliiiiiiiffffPfS_S_S_S_S_S_S_S_S_S_S_S_S_)
        .other          _Z10update_veliiiiiiiffffPfS_S_S_S_S_S_S_S_S_S_S_S_S_,@"STO_CUDA_ENTRY STV_DEFAULT"
_Z10update_veliiiiiiiffffPfS_S_S_S_S_S_S_S_S_S_S_S_S_:
.text._Z10update_veliiiiiiiffffPfS_S_S_S_S_S_S_S_S_S_S_S_S_:
[----:B------:R-:W-:Y:S08]  /*0000*/  LDC R1, c[0x0][0x37c] ;  /* 0x0000df00ff017b82 */ /* 0x000ff00000000800 */
[----:B------:R-:W0:Y:S01]  /*0010*/  LDC R6, c[0x0][0x3a0] ;  /* 0x0000e800ff067b82 */ /* 0x000e220000000800 */
[----:B------:R-:W1:Y:S01]  /*0020*/  LDCU UR5, c[0x0][0x39c] ;  /* 0x00007380ff0577ac */ /* 0x000e620008000800 */
[----:B------:R-:W2:Y:S06]  /*0030*/  S2R R7, SR_TID.X ;  /* 0x0000000000077919 */ /* 0x000eac0000002100 */
[----:B------:R-:W2:Y:S08]  /*0040*/  S2UR UR4, SR_CTAID.X ;  /* 0x00000000000479c3 */ /* 0x000eb00000002500 */
[----:B------:R-:W2:Y:S01]  /*0050*/  LDC R2, c[0x0][0x360] ;  /* 0x0000d800ff027b82 */ /* 0x000ea20000000800 */
[----:B-1----:R-:W-:Y:S01]  /*0060*/  MOV R9, UR5 ;  /* 0x0000000500097c02 */ /* 0x002fe20008000f00 */
[----:B0-----:R-:W0:Y:S08]  /*0070*/  MUFU.RCP R4, R6 ;  /* 0x0000000600047308 */ /* 0x001e300000001000 */
[----:B------:R-:W1:Y:S01]  /*0080*/  FCHK P0, R9, R6 ;  /* 0x0000000609007302 */ /* 0x000e620000000000 */
[----:B0-----:R-:W-:-:S04]  /*0090*/  FFMA R3, R4, -R6, 1 ;  /* 0x3f80000004037423 */ /* 0x001fc80000000806 */
[----:B------:R-:W-:Y:S01]  /*00a0*/  FFMA R4, R4, R3, R4 ;  /* 0x0000000304047223 */ /* 0x000fe20000000004 */
[----:B--2---:R-:W-:-:S03]  /*00b0*/  IMAD R3, R2, UR4, R7 ;  /* 0x0000000402037c24 */ /* 0x004fc6000f8e0207 */
[----:B------:R-:W-:-:S04]  /*00c0*/  FFMA R5, R4, UR5, RZ ;  /* 0x0000000504057c23 */ /* 0x000fc800080000ff */
[----:B------:R-:W-:-:S04]  /*00d0*/  FFMA R0, R5, -R6, UR5 ;  /* 0x0000000505007e23 */ /* 0x000fc80008000806 */
[----:B------:R-:W-:Y:S01]  /*00e0*/  FFMA R4, R4, R0, R5 ;  /* 0x0000000004047223 */ /* 0x000fe20000000005 */
[----:B-1----:R-:W-:Y:S06]  /*00f0*/  @!P0 BRA `(.L_x_100) ;  /* 0x00000000001c8947 */ /* 0x002fec0003800000 */
[----:B------:R-:W0:Y:S01]  /*0100*/  LDCU UR4, c[0x0][0x39c] ;  /* 0x00007380ff0477ac */ /* 0x000e220008000800 */
[----:B------:R-:W-:Y:S01]  /*0110*/  MOV R25, 0x160 ;  /* 0x0000016000197802 */ /* 0x000fe20000000f00 */
[----:B------:R-:W1:Y:S01]  /*0120*/  LDCU UR5, c[0x0][0x3a0] ;  /* 0x00007400ff0577ac */ /* 0x000e620008000800 */
[----:B0-----:R-:W-:Y:S02]  /*0130*/  MOV R0, UR4 ;  /* 0x0000000400007c02 */ /* 0x001fe40008000f00 */
[----:B-1----:R-:W-:-:S07]  /*0140*/  MOV R27, UR5 ;  /* 0x00000005001b7c02 */ /* 0x002fce0008000f00 */
[----:B------:R-:W-:Y:S05]  /*0150*/  CALL.REL.NOINC `($__internal_7_$__cuda_sm3x_div_rn_noftz_f32_slowpath) ;  /* 0x0000001000407944 */ /* 0x000fea0003c00000 */
[----:B------:R-:W-:-:S07]  /*0160*/  MOV R4, R0 ;  /* 0x0000000000047202 */ /* 0x000fce0000000f00 */
.L_x_100:
        /* <DEDUP_REMOVED lines=18> */
.L_x_101:
        /* <DEDUP_REMOVED lines=18> */
.L_x_102:
[----:B------:R-:W0:Y:S02]  /*03b0*/  LDCU UR4, c[0x0][0x390] ;  /* 0x00007200ff0477ac */ /* 0x000e240008000800 */
[----:B0-----:R-:W-:-:S06]  /*03c0*/  UISETP.GE.AND UP0, UPT, UR4, 0x1, UPT ;  /* 0x000000010400788c */ /* 0x001fcc000bf06270 */
[----:B------:R-:W-:-:S13]  /*03d0*/  PLOP3.LUT P0, PT, PT, PT, UP0, 0x80, 0x8 ;  /* 0x000000000008781c */ /* 0x000fda0003f0f008 */
[----:B------:R-:W-:Y:S05]  /*03e0*/  @!P0 EXIT ;  /* 0x000000000000894d */ /* 0x000fea0003800000 */
[----:B------:R-:W0:Y:S01]  /*03f0*/  S2R R2, SR_TID.Y ;  /* 0x0000000000027919 */ /* 0x000e220000002200 */
[----:B------:R-:W1:Y:S01]  /*0400*/  LDCU UR18, c[0x0][0x38c] ;  /* 0x00007180ff1277ac */ /* 0x000e620008000800 */
[----:B------:R-:W2:Y:S01]  /*0410*/  LDC.64 R16, c[0x0][0x3f0] ;  /* 0x0000fc00ff107b82 */ /* 0x000ea20000000a00 */
[----:B------:R-:W3:Y:S01]  /*0420*/  S2R R9, SR_CTAID.Y ;  /* 0x0000000000097919 */ /* 0x000ee20000002600 */
[----:B------:R-:W3:Y:S01]  /*0430*/  LDCU UR5, c[0x0][0x364] ;  /* 0x00006c80ff0577ac */ /* 0x000ee20008000800 */
[----:B------:R-:W4:Y:S05]  /*0440*/  LDCU UR19, c[0x0][0x394] ;  /* 0x00007280ff1377ac */ /* 0x000f2a0008000800 */
[----:B------:R-:W5:Y:S01]  /*0450*/  LDC.64 R14, c[0x0][0x3e8] ;  /* 0x0000fa00ff0e7b82 */ /* 0x000f620000000a00 */
[----:B------:R-:W-:-:S02]  /*0460*/  UIADD3 UR7, UPT, UPT, UR4, -0x4, URZ ;  /* 0xfffffffc04077890 */ /* 0x000fc4000fffe0ff */
[----:B------:R-:W-:Y:S01]  /*0470*/  UIADD3 UR11, UPT, UPT, -UR4, URZ, URZ ;  /* 0x000000ff040b7290 */ /* 0x000fe2000fffe1ff */
[----:B------:R-:W0:Y:S04]  /*0480*/  LDCU.64 UR12, c[0x0][0x358] ;  /* 0x00006b00ff0c77ac */ /* 0x000e280008000a00 */
[----:B------:R-:W5:Y:S01]  /*0490*/  LDC.64 R20, c[0x0][0x410] ;  /* 0x00010400ff147b82 */ /* 0x000f620000000a00 */
[----:B-1----:R-:W-:Y:S01]  /*04a0*/  IADD3 R12, PT, PT, RZ, -UR18, RZ ;  /* 0x80000012ff0c7c10 */ /* 0x002fe2000fffe0ff */
[----:B------:R-:W-:Y:S02]  /*04b0*/  UIADD3 UR6, UPT, UPT, UR18, -0x4, URZ ;  /* 0xfffffffc12067890 */ /* 0x000fe4000fffe0ff */
[----:B------:R-:W-:Y:S01]  /*04c0*/  UIMAD UR4, UR4, UR18, URZ ;  /* 0x00000012040472a4 */ /* 0x000fe2000f8e02ff */
[----:B------:R-:W1:Y:S03]  /*04d0*/  LDCU.64 UR16, c[0x0][0x400] ;  /* 0x00008000ff1077ac */ /* 0x000e660008000a00 */
[----:B------:R-:W1:Y:S01]  /*04e0*/  LDC.64 R18, c[0x0][0x408] ;  /* 0x00010200ff127b82 */ /* 0x000e620000000a00 */
[----:B----4-:R-:W-:Y:S01]  /*04f0*/  MOV R26, UR19 ;  /* 0x00000013001a7c02 */ /* 0x010fe20008000f00 */
[----:B------:R-:W4:Y:S01]  /*0500*/  LDCU.64 UR14, c[0x0][0x3f8] ;  /* 0x00007f00ff0e77ac */ /* 0x000f220008000a00 */
[----:B0-----:R-:W-:Y:S01]  /*0510*/  IADD3 R0, PT, PT, R2, UR18, RZ ;  /* 0x0000001202007c10 */ /* 0x001fe2000fffe0ff */
[----:B------:R-:W0:Y:S01]  /*0520*/  LDCU.128 UR20, c[0x3][URZ] ;  /* 0x00c00000ff1477ac */ /* 0x000e220008000c00 */
[----:B---3--:R-:W-:Y:S01]  /*0530*/  IMAD R7, R9, UR5, R2 ;  /* 0x0000000509077c24 */ /* 0x008fe2000f8e0202 */
[----:B------:R-:W-:-:S02]  /*0540*/  UIADD3 UR8, UPT, UPT, UR19, -0x4, URZ ;  /* 0xfffffffc13087890 */ /* 0x000fc4000fffe0ff */
[----:B------:R-:W-:Y:S01]  /*0550*/  IMAD R24, R9, UR5, R0 ;  /* 0x0000000509187c24 */ /* 0x000fe2000f8e0200 */
[----:B------:R-:W-:Y:S01]  /*0560*/  UIMAD UR5, UR4, UR19, -0x4 ;  /* 0xfffffffc040574a4 */ /* 0x000fe2000f8e0213 */
[C---:B------:R-:W-:Y:S01]  /*0570*/  IMAD R8, R12.reuse, 0x3, R7 ;  /* 0x000000030c087824 */ /* 0x040fe200078e0207 */
[----:B------:R-:W-:Y:S01]  /*0580*/  LEA R12, R12, R7, 0x1 ;  /* 0x000000070c0c7211 */ /* 0x000fe200078e08ff */
[C---:B------:R-:W-:Y:S01]  /*0590*/  IMAD R26, R7.reuse, UR19, R26 ;  /* 0x00000013071a7c24 */ /* 0x040fe2000f8e021a */
[C---:B------:R-:W-:Y:S01]  /*05a0*/  ISETP.GE.AND P0, PT, R7.reuse, UR6, PT ;  /* 0x0000000607007c0c */ /* 0x040fe2000bf06270 */
[C---:B------:R-:W-:Y:S01]  /*05b0*/  IMAD R10, R7.reuse, UR19, R3 ;  /* 0x00000013070a7c24 */ /* 0x040fe2000f8e0203 */
[C---:B------:R-:W-:Y:S01]  /*05c0*/  IADD3 R0, PT, PT, R7.reuse, -0x3, RZ ;  /* 0xfffffffd07007810 */ /* 0x040fe20007ffe0ff */
[C---:B--2---:R-:W-:Y:S01]  /*05d0*/  IMAD.WIDE.U32 R16, R7.reuse, 0x4, R16 ;  /* 0x0000000407107825 */ /* 0x044fe200078e0010 */
[C---:B------:R-:W-:Y:S01]  /*05e0*/  IADD3 R22, PT, PT, R7.reuse, -UR18, RZ ;  /* 0x8000001207167c10 */ /* 0x040fe2000fffe0ff */
[----:B------:R-:W-:Y:S01]  /*05f0*/  UIMAD UR9, UR18, UR19, URZ ;  /* 0x00000013120972a4 */ /* 0x000fe2000f8e02ff */
[C---:B------:R-:W-:Y:S01]  /*0600*/  IADD3 R2, PT, PT, R7.reuse, -0x2, RZ ;  /* 0xfffffffe07027810 */ /* 0x040fe20007ffe0ff */
[C---:B-----5:R-:W-:Y:S01]  /*0610*/  IMAD.WIDE.U32 R14, R7.reuse, 0x4, R14 ;  /* 0x00000004070e7825 */ /* 0x060fe200078e000e */
[C---:B------:R-:W-:Y:S01]  /*0620*/  IADD3 R28, PT, PT, R7.reuse, -0x1, RZ ;  /* 0xffffffff071c7810 */ /* 0x040fe20007ffe0ff */
[----:B------:R-:W-:Y:S01]  /*0630*/  USHF.L.U32 UR10, UR19, 0x2, URZ ;  /* 0x00000002130a7899 */ /* 0x000fe200080006ff */
[----:B------:R-:W-:Y:S01]  /*0640*/  ISETP.GT.U32.AND P0, PT, R7, 0x3, !P0 ;  /* 0x000000030700780c */ /* 0x000fe20004704070 */
[----:B------:R-:W-:Y:S01]  /*0650*/  IMAD R9, R12, UR19, R3 ;  /* 0x000000130c097c24 */ /* 0x000fe2000f8e0203 */
[C---:B------:R-:W-:Y:S01]  /*0660*/  IADD3 R29, PT, PT, R3.reuse, R26, RZ ;  /* 0x0000001a031d7210 */ /* 0x040fe20007ffe0ff */
[----:B------:R-:W-:Y:S01]  /*0670*/  IMAD.WIDE.U32 R20, R3, 0x4, R20 ;  /* 0x0000000403147825 */ /* 0x000fe200078e0014 */
[----:B------:R-:W-:-:S03]  /*0680*/  UMOV UR4, URZ ;  /* 0x000000ff00047c82 */ /* 0x000fc60008000000 */
[----:B-1----:R-:W-:-:S04]  /*0690*/  IMAD.WIDE.U32 R18, R3, 0x4, R18 ;  /* 0x0000000403127825 */ /* 0x002fc800078e0012 */
[--C-:B------:R-:W-:Y:S02]  /*06a0*/  IMAD R7, R24, UR19, R3.reuse ;  /* 0x0000001318077c24 */ /* 0x100fe4000f8e0203 */
[--C-:B------:R-:W-:Y:S02]  /*06b0*/  IMAD R8, R8, UR19, R3.reuse ;  /* 0x0000001308087c24 */ /* 0x100fe4000f8e0203 */
[----:B------:R-:W-:Y:S02]  /*06c0*/  VIADD R10, R10, 0xffffffff ;  /* 0xffffffff0a0a7836 */ /* 0x000fe40000000000 */
[--C-:B------:R-:W-:Y:S02]  /*06d0*/  IMAD R11, R0, UR19, R3.reuse ;  /* 0x00000013000b7c24 */ /* 0x100fe4000f8e0203 */
[--C-:B------:R-:W-:Y:S02]  /*06e0*/  IMAD R12, R22, UR19, R3.reuse ;  /* 0x00000013160c7c24 */ /* 0x100fe4000f8e0203 */
[----:B------:R-:W-:-:S02]  /*06f0*/  IMAD R13, R2, UR19, R3 ;  /* 0x00000013020d7c24 */ /* 0x000fc4000f8e0203 */
[----:B0---4-:R-:W-:-:S07]  /*0700*/  IMAD R28, R28, UR19, R3 ;  /* 0x000000131c1c7c24 */ /* 0x011fce000f8e0203 */
.L_x_111:
[----:B------:R-:W-:Y:S01]  /*0710*/  IADD3 R31, PT, PT, R10, 0x1, RZ ;  /* 0x000000010a1f7810 */ /* 0x000fe20007ffe0ff */
[----:B------:R-:W-:Y:S03]  /*0720*/  BSSY.RECONVERGENT B0, `(.L_x_103) ;  /* 0x00000a1000007945 */ /* 0x000fe60003800200 */
[----:B------:R-:W-:-:S04]  /*0730*/  ISETP.GE.AND P1, PT, R31, UR5, PT ;  /* 0x000000051f007c0c */ /* 0x000fc8000bf26270 */
[----:B------:R-:W-:-:S13]  /*0740*/  ISETP.LT.OR P1, PT, R31, 0x4, P1 ;  /* 0x000000041f00780c */ /* 0x000fda0000f21670 */
[----:B-1----:R-:W-:Y:S05]  /*0750*/  @P1 BRA `(.L_x_104) ;  /* 0x0000000800741947 */ /* 0x002fea0003800000 */
[----:B------:R-:W-:Y:S02]  /*0760*/  MOV R0, UR4 ;  /* 0x0000000400007c02 */ /* 0x000fe40008000f00 */
[----:B------:R-:W-:Y:S02]  /*0770*/  MOV R2, UR4 ;  /* 0x0000000400027c02 */ /* 0x000fe40008000f00 */
[----:B------:R-:W-:-:S04]  /*0780*/  ISETP.LT.U32.OR P1, PT, R0, 0x4, !P0 ;  /* 0x000000040000780c */ /* 0x000fc80004721470 */
[----:B------:R-:W-:-:S04]  /*0790*/  ISETP.GE.OR P1, PT, R2, UR7, P1 ;  /* 0x0000000702007c0c */ /* 0x000fc80008f26670 */
[----:B------:R-:W-:-:S04]  /*07a0*/  ISETP.LT.OR P1, PT, R3, 0x4, P1 ;  /* 0x000000040300780c */ /* 0x000fc80000f21670 */
[----:B------:R-:W-:-:S13]  /*07b0*/  ISETP.GE.OR P1, PT, R3, UR8, P1 ;  /* 0x0000000803007c0c */ /* 0x000fda0008f26670 */
[----:B------:R-:W-:Y:S05]  /*07c0*/  @P1 BRA `(.L_x_104) ;  /* 0x0000000800581947 */ /* 0x000fea0003800000 */
[----:B------:R-:W0:Y:S08]  /*07d0*/  LDC.64 R24, c[0x0][0x3e0] ;  /* 0x0000f800ff187b82 */ /* 0x000e300000000a00 */
[----:B------:R-:W1:Y:S01]  /*07e0*/  LDC R23, c[0x0][0x394] ;  /* 0x0000e500ff177b82 */ /* 0x000e620000000800 */
[----:B0-----:R-:W-:-:S04]  /*07f0*/  IMAD.WIDE R32, R29, 0x4, R24 ;  /* 0x000000041d207825 */ /* 0x001fc800078e0218 */
[----:B------:R-:W-:Y:S01]  /*0800*/  IMAD.WIDE R34, R28, 0x4, R24 ;  /* 0x000000041c227825 */ /* 0x000fe200078e0218 */
[----:B------:R-:W2:Y:S03]  /*0810*/  LDG.E R0, desc[UR12][R32.64] ;  /* 0x0000000c20007981 */ /* 0x000ea6000c1e1900 */
[----:B-1----:R-:W-:Y:S01]  /*0820*/  IMAD.WIDE R36, R23, 0x4, R32 ;  /* 0x0000000417247825 */ /* 0x002fe200078e0220 */
[----:B------:R-:W3:Y:S04]  /*0830*/  LDG.E R27, desc[UR12][R34.64] ;  /* 0x0000000c221b7981 */ /* 0x000ee8000c1e1900 */
[----:B------:R0:W3:Y:S01]  /*0840*/  LDG.E R26, desc[UR12][R36.64] ;  /* 0x0000000c241a7981 */ /* 0x0000e2000c1e1900 */
[----:B------:R-:W-:Y:S01]  /*0850*/  MOV R22, UR10 ;  /* 0x0000000a00167c02 */ /* 0x000fe20008000f00 */
[----:B0-----:R-:W-:-:S05]  /*0860*/  IMAD.WIDE.U32 R36, R31, 0x4, R24 ;  /* 0x000000041f247825 */ /* 0x001fca00078e0018 */
[----:B------:R-:W2:Y:S01]  /*0870*/  LDG.E R2, desc[UR12][R36.64] ;  /* 0x0000000c24027981 */ /* 0x000ea2000c1e1900 */
[----:B------:R-:W-:-:S05]  /*0880*/  IMAD.WIDE R32, R22, 0x4, R34 ;  /* 0x0000000416207825 */ /* 0x000fca00078e0222 */
[----:B------:R-:W4:Y:S01]  /*0890*/  LDG.E R30, desc[UR12][R32.64] ;  /* 0x0000000c201e7981 */ /* 0x000f22000c1e1900 */
[----:B---3--:R-:W-:Y:S01]  /*08a0*/  FADD R35, R26, -R27 ;  /* 0x8000001b1a237221 */ /* 0x008fe20000000000 */
[----:B------:R-:W-:-:S06]  /*08b0*/  IMAD.WIDE R26, R13, 0x4, R24 ;  /* 0x000000040d1a7825 */ /* 0x000fcc00078e0218 */
[----:B------:R-:W4:Y:S01]  /*08c0*/  LDG.E R27, desc[UR12][R26.64] ;  /* 0x0000000c1a1b7981 */ /* 0x000f22000c1e1900 */
[----:B--2---:R-:W-:Y:S01]  /*08d0*/  FADD R0, -R2, R0 ;  /* 0x0000000002007221 */ /* 0x004fe20000000100 */
[----:B------:R-:W-:Y:S02]  /*08e0*/  IMAD.WIDE R22, R23, 0x4, R32 ;  /* 0x0000000417167825 */ /* 0x000fe400078e0220 */
[----:B------:R-:W2:Y:S02]  /*08f0*/  LDG.E R26, desc[UR12][R36.64+0x8] ;  /* 0x0000080c241a7981 */ /* 0x000ea4000c1e1900 */
[----:B------:R-:W-:-:S04]  /*0900*/  FFMA R0, R0, UR20, RZ ;  /* 0x0000001400007c23 */ /* 0x000fc800080000ff */
[----:B------:R-:W-:Y:S01]  /*0910*/  FFMA R0, R35, UR21, R0 ;  /* 0x0000001523007c23 */ /* 0x000fe20008000000 */
[----:B------:R-:W-:-:S06]  /*0920*/  IMAD.WIDE.U32 R34, R10, 0x4, R24 ;  /* 0x000000040a227825 */ /* 0x000fcc00078e0018 */
[----:B------:R-:W2:Y:S04]  /*0930*/  LDG.E R35, desc[UR12][R34.64] ;  /* 0x0000000c22237981 */ /* 0x000ea8000c1e1900 */
[----:B------:R0:W3:Y:S04]  /*0940*/  LDG.E R34, desc[UR12][R22.64] ;  /* 0x0000000c16227981 */ /* 0x0000e8000c1e1900 */
[----:B------:R-:W5:Y:S01]  /*0950*/  LDG.E R23, desc[UR12][R36.64+0xc] ;  /* 0x00000c0c24177981 */ /* 0x000f62000c1e1900 */
[----:B----4-:R-:W-:-:S03]  /*0960*/  FADD R33, R30, -R27 ;  /* 0x8000001b1e217221 */ /* 0x010fc60000000000 */
[----:B------:R-:W4:Y:S01]  /*0970*/  LDG.E R30, desc[UR12][R36.64+0x4] ;  /* 0x0000040c241e7981 */ /* 0x000f22000c1e1900 */
[----:B------:R-:W-:Y:S01]  /*0980*/  FFMA R0, R33, UR22, R0 ;  /* 0x0000001621007c23 */ /* 0x000fe20008000000 */
[----:B------:R-:W-:-:S05]  /*0990*/  IADD3 R33, PT, PT, R10, -0x1, RZ ;  /* 0xffffffff0a217810 */ /* 0x000fca0007ffe0ff */
[----:B------:R-:W-:Y:S01]  /*09a0*/  IMAD.WIDE.U32 R32, R33, 0x4, R24 ;  /* 0x0000000421207825 */ /* 0x000fe200078e0018 */
[----:B------:R-:W3:Y:S05]  /*09b0*/  LDG.E R37, desc[UR12][R36.64+0x10] ;  /* 0x0000100c24257981 */ /* 0x000eea000c1e1900 */
[----:B------:R-:W5:Y:S01]  /*09c0*/  LDG.E R32, desc[UR12][R32.64] ;  /* 0x0000000c20207981 */ /* 0x000f62000c1e1900 */
[----:B--2---:R-:W-:Y:S01]  /*09d0*/  FADD R27, R26, -R35 ;  /* 0x800000231a1b7221 */ /* 0x004fe20000000000 */
[----:B----4-:R-:W-:-:S04]  /*09e0*/  FADD R26, -R2, R30 ;  /* 0x0000001e021a7221 */ /* 0x010fc80000000100 */
[----:B------:R-:W-:-:S04]  /*09f0*/  FFMA R26, R26, UR20, RZ ;  /* 0x000000141a1a7c23 */ /* 0x000fc800080000ff */
[----:B------:R-:W-:Y:S01]  /*0a00*/  FFMA R35, R27, UR21, R26 ;  /* 0x000000151b237c23 */ /* 0x000fe2000800001a */
[----:B------:R-:W-:-:S04]  /*0a10*/  IMAD.WIDE R26, R11, 0x4, R24 ;  /* 0x000000040b1a7825 */ /* 0x000fc800078e0218 */
[----:B-----5:R-:W-:Y:S02]  /*0a20*/  FADD R32, R23, -R32 ;  /* 0x8000002017207221 */ /* 0x020fe40000000000 */
[----:B------:R-:W3:Y:S01]  /*0a30*/  LDG.E R27, desc[UR12][R26.64] ;  /* 0x0000000c1a1b7981 */ /* 0x000ee2000c1e1900 */
[----:B0-----:R-:W-:-:S05]  /*0a40*/  IMAD.WIDE R22, R7, 0x4, R24 ;  /* 0x0000000407167825 */ /* 0x001fca00078e0218 */
[----:B------:R-:W2:Y:S01]  /*0a50*/  LDG.E R30, desc[UR12][R22.64] ;  /* 0x0000000c161e7981 */ /* 0x000ea2000c1e1900 */
[----:B---3--:R-:W-:Y:S01]  /*0a60*/  FADD R33, R34, -R27 ;  /* 0x8000001b22217221 */ /* 0x008fe20000000000 */
[----:B------:R-:W-:-:S04]  /*0a70*/  IMAD.WIDE R26, R12, 0x4, R24 ;  /* 0x000000040c1a7825 */ /* 0x000fc800078e0218 */
[----:B------:R-:W-:Y:S01]  /*0a80*/  FFMA R34, R32, UR22, R35 ;  /* 0x0000001620227c23 */ /* 0x000fe20008000023 */
[----:B------:R-:W-:Y:S01]  /*0a90*/  FFMA R0, R33, UR23, R0 ;  /* 0x0000001721007c23 */ /* 0x000fe20008000000 */
[----:B------:R-:W-:Y:S01]  /*0aa0*/  IMAD.WIDE R32, R9, 0x4, R24 ;  /* 0x0000000409207825 */ /* 0x000fe200078e0218 */
[----:B------:R0:W3:Y:S03]  /*0ab0*/  LDG.E R35, desc[UR12][R26.64] ;  /* 0x0000000c1a237981 */ /* 0x0000e6000c1e1900 */
[----:B--2---:R-:W-:Y:S01]  /*0ac0*/  FADD R2, R30, -R2 ;  /* 0x800000021e027221 */ /* 0x004fe20000000000 */
[----:B------:R-:W-:Y:S01]  /*0ad0*/  IADD3 R30, PT, PT, R10, -0x2, RZ ;  /* 0xfffffffe0a1e7810 */ /* 0x000fe20007ffe0ff */
[----:B------:R-:W2:Y:S01]  /*0ae0*/  LDG.E R33, desc[UR12][R32.64] ;  /* 0x0000000c20217981 */ /* 0x000ea2000c1e1900 */
[----:B0-----:R-:W-:-:S05]  /*0af0*/  IMAD.WIDE R26, R8, 0x4, R24 ;  /* 0x00000004081a7825 */ /* 0x001fca00078e0218 */
[----:B------:R0:W4:Y:S02]  /*0b00*/  LDG.E R32, desc[UR12][R26.64] ;  /* 0x0000000c1a207981 */ /* 0x000124000c1e1900 */
[----:B0-----:R-:W-:-:S05]  /*0b10*/  IMAD.WIDE.U32 R26, R30, 0x4, R24 ;  /* 0x000000041e1a7825 */ /* 0x001fca00078e0018 */
[----:B------:R0:W5:Y:S02]  /*0b20*/  LDG.E R24, desc[UR12][R26.64] ;  /* 0x0000000c1a187981 */ /* 0x000164000c1e1900 */
[----:B0-----:R-:W0:Y:S01]  /*0b30*/  LDC.64 R26, c[0x0][0x418] ;  /* 0x00010600ff1a7b82 */ /* 0x001e220000000a00 */
[----:B------:R-:W-:-:S05]  /*0b40*/  MOV R25, UR9 ;  /* 0x0000000900197c02 */ /* 0x000fca0008000f00 */
[----:B------:R-:W-:-:S05]  /*0b50*/  IMAD.WIDE R22, R25, 0x4, R22 ;  /* 0x0000000419167825 */ /* 0x000fca00078e0216 */
[----:B------:R1:W3:Y:S01]  /*0b60*/  LDG.E R30, desc[UR12][R22.64] ;  /* 0x0000000c161e7981 */ /* 0x0002e2000c1e1900 */
[----:B0-----:R-:W-:-:S06]  /*0b70*/  IMAD.WIDE.U32 R26, R31, 0x4, R26 ;  /* 0x000000041f1a7825 */ /* 0x001fcc00078e001a */
[----:B------:R-:W2:Y:S01]  /*0b80*/  LDG.E R27, desc[UR12][R26.64] ;  /* 0x0000000c1a1b7981 */ /* 0x000ea2000c1e1900 */
[----:B-1----:R-:W-:-:S05]  /*0b90*/  IMAD.WIDE R22, R25, 0x4, R22 ;  /* 0x0000000419167825 */ /* 0x002fca00078e0216 */
[----:B------:R-:W4:Y:S01]  /*0ba0*/  LDG.E R36, desc[UR12][R22.64] ;  /* 0x0000000c16247981 */ /* 0x000f22000c1e1900 */
[----:B-----5:R-:W-:Y:S01]  /*0bb0*/  FADD R37, R37, -R24 ;  /* 0x8000001825257221 */ /* 0x020fe20000000000 */
[----:B------:R-:W-:-:S06]  /*0bc0*/  IMAD.WIDE R24, R25, 0x4, R22 ;  /* 0x0000000419187825 */ /* 0x000fcc00078e0216 */
[----:B------:R2:W5:Y:S01]  /*0bd0*/  LDG.E R25, desc[UR12][R24.64] ;  /* 0x0000000c18197981 */ /* 0x000562000c1e1900 */
[----:B------:R-:W-:Y:S01]  /*0be0*/  FFMA R2, R2, UR20, RZ ;  /* 0x0000001402027c23 */ /* 0x000fe200080000ff */
[----:B---3--:R-:W-:Y:S01]  /*0bf0*/  FADD R30, R30, -R35 ;  /* 0x800000231e1e7221 */ /* 0x008fe20000000000 */
[----:B--2---:R-:W0:Y:S08]  /*0c00*/  MUFU.RCP R24, R27 ;  /* 0x0000001b00187308 */ /* 0x004e300000001000 */
[----:B------:R-:W1:Y:S01]  /*0c10*/  FCHK P1, R0, R27 ;  /* 0x0000001b00007302 */ /* 0x000e620000020000 */
[----:B------:R-:W-:Y:S01]  /*0c20*/  FFMA R2, R30, UR21, R2 ;  /* 0x000000151e027c23 */ /* 0x000fe20008000002 */
[----:B0-----:R-:W-:-:S04]  /*0c30*/  FFMA R35, -R27, R24, 1 ;  /* 0x3f8000001b237423 */ /* 0x001fc80000000118 */
[----:B------:R-:W-:Y:S01]  /*0c40*/  FFMA R35, R24, R35, R24 ;  /* 0x0000002318237223 */ /* 0x000fe20000000018 */
[----:B----4-:R-:W-:-:S03]  /*0c50*/  FADD R33, R36, -R33 ;  /* 0x8000002124217221 */ /* 0x010fc60000000000 */
[----:B------:R-:W-:Y:S01]  /*0c60*/  FFMA R24, R0, R35, RZ ;  /* 0x0000002300187223 */ /* 0x000fe200000000ff */
[----:B------:R-:W-:Y:S01]  /*0c70*/  FFMA R2, R33, UR22, R2 ;  /* 0x0000001621027c23 */ /* 0x000fe20008000002 */
[----:B------:R-:W-:Y:S02]  /*0c80*/  BSSY.RECONVERGENT B1, `(.L_x_105) ;  /* 0x000000a000017945 */ /* 0x000fe40003800200 */
[----:B------:R-:W-:Y:S01]  /*0c90*/  FFMA R22, -R27, R24, R0 ;  /* 0x000000181b167223 */ /* 0x000fe20000000100 */
[----:B------:R-:W-:-:S03]  /*0ca0*/  FFMA R34, R37, UR23, R34 ;  /* 0x0000001725227c23 */ /* 0x000fc60008000022 */
[----:B------:R-:W-:Y:S01]  /*0cb0*/  FFMA R24, R35, R22, R24 ;  /* 0x0000001623187223 */ /* 0x000fe20000000018 */
[----:B-----5:R-:W-:-:S04]  /*0cc0*/  FADD R25, R25, -R32 ;  /* 0x8000002019197221 */ /* 0x020fc80000000000 */
[----:B------:R-:W-:Y:S01]  /*0cd0*/  FFMA R26, R25, UR23, R2 ;  /* 0x00000017191a7c23 */ /* 0x000fe20008000002 */
[----:B-1----:R-:W-:Y:S06]  /*0ce0*/  @!P1 BRA `(.L_x_106) ;  /* 0x00000000000c9947 */ /* 0x002fec0003800000 */
[----:B------:R-:W-:-:S07]  /*0cf0*/  MOV R25, 0xd10 ;  /* 0x00000d1000197802 */ /* 0x000fce0000000f00 */
[----:B------:R-:W-:Y:S05]  /*0d00*/  CALL.REL.NOINC `($__internal_7_$__cuda_sm3x_div_rn_noftz_f32_slowpath) ;  /* 0x0000000400547944 */ /* 0x000fea0003c00000 */
[----:B------:R-:W-:-:S07]  /*0d10*/  MOV R24, R0 ;  /* 0x0000000000187202 */ /* 0x000fce0000000f00 */
.L_x_106:
[----:B------:R-:W-:Y:S05]  /*0d20*/  BSYNC.RECONVERGENT B1 ;  /* 0x0000000000017941 */ /* 0x000fea0003800200 */
.L_x_105:
[----:B------:R-:W0:Y:S01]  /*0d30*/  MUFU.RCP R0, R27 ;  /* 0x0000001b00007308 */ /* 0x000e220000001000 */
[----:B------:R-:W-:Y:S07]  /*0d40*/  BSSY.RECONVERGENT B1, `(.L_x_107) ;  /* 0x000000c000017945 */ /* 0x000fee0003800200 */
[----:B------:R-:W1:Y:S01]  /*0d50*/  FCHK P1, R26, R27 ;  /* 0x0000001b1a007302 */ /* 0x000e620000020000 */
[----:B0-----:R-:W-:-:S04]  /*0d60*/  FFMA R23, -R27, R0, 1 ;  /* 0x3f8000001b177423 */ /* 0x001fc80000000100 */
[----:B------:R-:W-:-:S04]  /*0d70*/  FFMA R25, R0, R23, R0 ;  /* 0x0000001700197223 */ /* 0x000fc80000000000 */
[----:B------:R-:W-:-:S04]  /*0d80*/  FFMA R2, R26, R25, RZ ;  /* 0x000000191a027223 */ /* 0x000fc800000000ff */
[----:B------:R-:W-:-:S04]  /*0d90*/  FFMA R23, -R27, R2, R26 ;  /* 0x000000021b177223 */ /* 0x000fc8000000011a */
[----:B------:R-:W-:Y:S01]  /*0da0*/  FFMA R2, R25, R23, R2 ;  /* 0x0000001719027223 */ /* 0x000fe20000000002 */
[----:B-1----:R-:W-:Y:S06]  /*0db0*/  @!P1 BRA `(.L_x_108) ;  /* 0x0000000000109947 */ /* 0x002fec0003800000 */
[----:B------:R-:W-:Y:S02]  /*0dc0*/  MOV R0, R26 ;  /* 0x0000001a00007202 */ /* 0x000fe40000000f00 */
[----:B------:R-:W-:-:S07]  /*0dd0*/  MOV R25, 0xdf0 ;  /* 0x00000df000197802 */ /* 0x000fce0000000f00 */
[----:B------:R-:W-:Y:S05]  /*0de0*/  CALL.REL.NOINC `($__internal_7_$__cuda_sm3x_div_rn_noftz_f32_slowpath) ;  /* 0x00000004001c7944 */ /* 0x000fea0003c00000 */
[----:B------:R-:W-:-:S07]  /*0df0*/  MOV R2, R0 ;  /* 0x0000000000027202 */ /* 0x000fce0000000f00 */
.L_x_108:
[----:B------:R-:W-:Y:S05]  /*0e00*/  BSYNC.RECONVERGENT B1 ;  /* 0x0000000000017941 */ /* 0x000fea0003800200 */
.L_x_107:
        /* <DEDUP_REMOVED lines=12> */
.L_x_110:
[----:B------:R-:W-:Y:S05]  /*0ed0*/  BSYNC.RECONVERGENT B1 ;  /* 0x0000000000017941 */ /* 0x000fea0003800200 */
.L_x_109:
[----:B------:R-:W0:Y:S01]  /*0ee0*/  LDC.64 R22, c[0x0][0x3b0] ;  /* 0x0000ec00ff167b82 */ /* 0x000e220000000a00 */
[----:B------:R-:W2:Y:S04]  /*0ef0*/  LDG.E R27, desc[UR12][R14.64] ;  /* 0x0000000c0e1b7981 */ /* 0x000ea8000c1e1900 */
[----:B------:R-:W3:Y:S03]  /*0f00*/  LDG.E R25, desc[UR12][R16.64] ;  /* 0x0000000c10197981 */ /* 0x000ee6000c1e1900 */
[----:B------:R-:W1:Y:S01]  /*0f10*/  LDC.64 R32, c[0x0][0x3c8] ;  /* 0x0000f200ff207b82 */ /* 0x000e620000000a00 */
[----:B0-----:R-:W-:-:S07]  /*0f20*/  IMAD.WIDE.U32 R34, R31, 0x4, R22 ;  /* 0x000000041f227825 */ /* 0x001fce00078e0016 */
[----:B------:R-:W0:Y:S01]  /*0f30*/  LDC.64 R22, c[0x0][0x3b8] ;  /* 0x0000ee00ff167b82 */ /* 0x000e220000000a00 */
[----:B------:R-:W3:Y:S01]  /*0f40*/  LDG.E R34, desc[UR12][R34.64] ;  /* 0x0000000c22227981 */ /* 0x000ee2000c1e1900 */
[----:B-1----:R-:W-:Y:S01]  /*0f50*/  IMAD.WIDE.U32 R32, R31, 0x4, R32 ;  /* 0x000000041f207825 */ /* 0x002fe200078e0020 */
[----:B------:R-:W-:-:S03]  /*0f60*/  MOV R26, UR16 ;  /* 0x00000010001a7c02 */ /* 0x000fc60008000f00 */
[----:B0-----:R-:W-:Y:S02]  /*0f70*/  IMAD.WIDE.U32 R36, R31, 0x4, R22 ;  /* 0x000000041f247825 */ /* 0x001fe400078e0016 */
[----:B------:R-:W0:Y:S02]  /*0f80*/  LDC.64 R22, c[0x0][0x3c0] ;  /* 0x0000f000ff167b82 */ /* 0x000e240000000a00 */
[----:B--2---:R-:W-:-:S04]  /*0f90*/  FMUL R27, R27, R4 ;  /* 0x000000041b1b7220 */ /* 0x004fc80000400000 */
[----:B------:R-:W-:Y:S01]  /*0fa0*/  FMUL R24, R27, R24 ;  /* 0x000000181b187220 */ /* 0x000fe20000400000 */
[----:B------:R-:W-:-:S03]  /*0fb0*/  MOV R27, UR17 ;  /* 0x00000011001b7c02 */ /* 0x000fc60008000f00 */
[----:B---3--:R-:W-:Y:S01]  /*0fc0*/  FFMA R30, R25, R34, -R24 ;  /* 0x00000022191e7223 */ /* 0x008fe20000000818 */
[----:B------:R-:W-:Y:S01]  /*0fd0*/  MOV R24, UR14 ;  /* 0x0000000e00187c02 */ /* 0x000fe20008000f00 */
[----:B------:R-:W-:Y:S01]  /*0fe0*/  IMAD.U32 R25, RZ, RZ, UR15 ;  /* 0x0000000fff197e24 */ /* 0x000fe2000f8e00ff */
[----:B------:R-:W1:Y:S02]  /*0ff0*/  LDC.64 R34, c[0x0][0x3d0] ;  /* 0x0000f400ff227b82 */ /* 0x000e640000000a00 */
[----:B------:R2:W-:Y:S04]  /*1000*/  STG.E desc[UR12][R32.64], R30 ;  /* 0x0000001e20007986 */ /* 0x0005e8000c10190c */
[----:B------:R-:W3:Y:S04]  /*1010*/  LDG.E R24, desc[UR12][R24.64] ;  /* 0x0000000c18187981 */ /* 0x000ee8000c1e1900 */
[----:B------:R-:W2:Y:S04]  /*1020*/  LDG.E R26, desc[UR12][R26.64] ;  /* 0x0000000c1a1a7981 */ /* 0x000ea8000c1e1900 */
[----:B------:R-:W2:Y:S01]  /*1030*/  LDG.E R37, desc[UR12][R36.64] ;  /* 0x0000000c24257981 */ /* 0x000ea2000c1e1900 */
[----:B-1----:R-:W-:-:S04]  /*1040*/  IMAD.WIDE.U32 R34, R31, 0x4, R34 ;  /* 0x000000041f227825 */ /* 0x002fc800078e0022 */
[----:B---3--:R-:W-:-:S04]  /*1050*/  FMUL R25, R24, R5 ;  /* 0x0000000518197220 */ /* 0x008fc80000400000 */
[----:B------:R-:W-:-:S04]  /*1060*/  FMUL R2, R25, R2 ;  /* 0x0000000219027220 */ /* 0x000fc80000400000 */
[----:B--2---:R-:W-:Y:S01]  /*1070*/  FFMA R33, R26, R37, -R2 ;  /* 0x000000251a217223 */ /* 0x004fe20000000802 */
[C---:B0-----:R-:W-:Y:S02]  /*1080*/  IMAD.WIDE.U32 R24, R31.reuse, 0x4, R22 ;  /* 0x000000041f187825 */ /* 0x041fe400078e0016 */
[----:B------:R-:W0:Y:S02]  /*1090*/  LDC.64 R22, c[0x0][0x3d8] ;  /* 0x0000f600ff167b82 */ /* 0x000e240000000a00 */
[----:B------:R1:W-:Y:S04]  /*10a0*/  STG.E desc[UR12][R34.64], R33 ;  /* 0x0000002122007986 */ /* 0x0003e8000c10190c */
[----:B------:R-:W2:Y:S04]  /*10b0*/  LDG.E R30, desc[UR12][R18.64] ;  /* 0x0000000c121e7981 */ /* 0x000ea8000c1e1900 */
[----:B------:R-:W3:Y:S04]  /*10c0*/  LDG.E R25, desc[UR12][R24.64] ;  /* 0x0000000c18197981 */ /* 0x000ee8000c1e1900 */
[----:B------:R-:W3:Y:S01]  /*10d0*/  LDG.E R2, desc[UR12][R20.64] ;  /* 0x0000000c14027981 */ /* 0x000ee2000c1e1900 */
[----:B0-----:R-:W-:-:S04]  /*10e0*/  IMAD.WIDE.U32 R22, R31, 0x4, R22 ;  /* 0x000000041f167825 */ /* 0x001fc800078e0016 */
[----:B--2---:R-:W-:-:S04]  /*10f0*/  FMUL R27, R30, R6 ;  /* 0x000000061e1b7220 */ /* 0x004fc80000400000 */
[----:B------:R-:W-:-:S04]  /*1100*/  FMUL R27, R27, R0 ;  /* 0x000000001b1b7220 */ /* 0x000fc80000400000 */
[----:B---3--:R-:W-:-:S05]  /*1110*/  FFMA R27, R2, R25, -R27 ;  /* 0x00000019021b7223 */ /* 0x008fca000000081b */
[----:B------:R1:W-:Y:S02]  /*1120*/  STG.E desc[UR12][R22.64], R27 ;  /* 0x0000001b16007986 */ /* 0x0003e4000c10190c */
.L_x_104:
[----:B------:R-:W-:Y:S05]  /*1130*/  BSYNC.RECONVERGENT B0 ;  /* 0x0000000000007941 */ /* 0x000fea0003800200 */
.L_x_103:
[----:B------:R-:W-:Y:S01]  /*1140*/  UIADD3 UR14, UP0, UPT, UR14, 0x4, URZ ;  /* 0x000000040e0e7890 */ /* 0x000fe2000ff1e0ff */
[----:B------:R-:W-:Y:S01]  /*1150*/  IADD3 R10, PT, PT, R10, UR9, RZ ;  /* 0x000000090a0a7c10 */ /* 0x000fe2000fffe0ff */
[----:B------:R-:W-:Y:S01]  /*1160*/  UIADD3 UR11, UPT, UPT, UR11, 0x1, URZ ;  /* 0x000000010b0b7890 */ /* 0x000fe2000fffe0ff */
[----:B------:R-:W-:Y:S01]  /*1170*/  IADD3 R11, PT, PT, R11, UR9, RZ ;  /* 0x000000090b0b7c10 */ /* 0x000fe2000fffe0ff */
[----:B------:R-:W-:Y:S01]  /*1180*/  UIADD3.X UR15, UPT, UPT, URZ, UR15, URZ, UP0, !UPT ;  /* 0x0000000fff0f7290 */ /* 0x000fe200087fe4ff */
[----:B------:R-:W-:Y:S01]  /*1190*/  IADD3 R8, PT, PT, R8, UR9, RZ ;  /* 0x0000000908087c10 */ /* 0x000fe2000fffe0ff */
[----:B------:R-:W-:Y:S01]  /*11a0*/  UISETP.NE.AND UP0, UPT, UR11, URZ, UPT ;  /* 0x000000ff0b00728c */ /* 0x000fe2000bf05270 */
[----:B------:R-:W-:Y:S01]  /*11b0*/  IADD3 R13, PT, PT, R13, UR9, RZ ;  /* 0x000000090d0d7c10 */ /* 0x000fe2000fffe0ff */
[----:B------:R-:W-:Y:S01]  /*11c0*/  UIADD3 UR16, UP1, UPT, UR16, 0x4, URZ ;  /* 0x0000000410107890 */ /* 0x000fe2000ff3e0ff */
[----:B------:R-:W-:Y:S01]  /*11d0*/  IADD3 R9, PT, PT, R9, UR9, RZ ;  /* 0x0000000909097c10 */ /* 0x000fe2000fffe0ff */
[----:B------:R-:W-:Y:S01]  /*11e0*/  UIADD3 UR4, UPT, UPT, UR4, 0x1, URZ ;  /* 0x0000000104047890 */ /* 0x000fe2000fffe0ff */
[----:B------:R-:W-:Y:S01]  /*11f0*/  IADD3 R28, PT, PT, R28, UR9, RZ ;  /* 0x000000091c1c7c10 */ /* 0x000fe2000fffe0ff */
[----:B------:R-:W-:Y:S01]  /*1200*/  UIADD3.X UR17, UPT, UPT, URZ, UR17, URZ, UP1, !UPT ;  /* 0x00000011ff117290 */ /* 0x000fe20008ffe4ff */
[----:B------:R-:W-:-:S02]  /*1210*/  IADD3 R12, PT, PT, R12, UR9, RZ ;  /* 0x000000090c0c7c10 */ /* 0x000fc4000fffe0ff */
[----:B------:R-:W-:Y:S02]  /*1220*/  IADD3 R7, PT, PT, R7, UR9, RZ ;  /* 0x0000000907077c10 */ /* 0x000fe4000fffe0ff */
[----:B------:R-:W-:Y:S01]  /*1230*/  IADD3 R29, PT, PT, R29, UR9, RZ ;  /* 0x000000091d1d7c10 */ /* 0x000fe2000fffe0ff */
[----:B------:R-:W-:Y:S06]  /*1240*/  BRA.U UP0, `(.L_x_111) ;  /* 0xfffffff500307547 */ /* 0x000fec000b83ffff */
[----:B------:R-:W-:Y:S05]  /*1250*/  EXIT ;  /* 0x000000000000794d */ /* 0x000fea0003800000 */
        .weak           $__internal_7_$__cuda_sm3x_div_rn_noftz_f32_slowpath
        .type           $__internal_7_$__cuda_sm3x_div_rn_noftz_f32_slowpath,@function
        .size           $__internal_7_$__cuda_sm3x_div_rn_noftz_f32_slowpath,(.L_x_158 - $__internal_7_$__cuda_sm3x_div_rn_noftz_f32_slowpath)
$__internal_7_$__cuda_sm3x_div_rn_noftz_f32_slowpath:
[----:B------:R-:W-:Y:S01]  /*1260*/  SHF.R.U32.HI R22, RZ, 0x17, R27 ;  /* 0x00000017ff167819 */ /* 0x000fe2000001161b */
[----:B------:R-:W-:Y:S01]  /*1270*/  BSSY.RECONVERGENT B2, `(.L_x_112) ;  /* 0x0000063000027945 */ /* 0x000fe20003800200 */
        /* <DEDUP_REMOVED lines=33> */
.L_x_113:
[----:B------:R-:W-:Y:S01]  /*1490*/  LEA R30, R22, 0xc0800000, 0x17 ;  /* 0xc0800000161e7811 */ /* 0x000fe200078eb8ff */
[----:B------:R-:W-:Y:S01]  /*14a0*/  BSSY.RECONVERGENT B3, `(.L_x_118) ;  /* 0x0000036000037945 */ /* 0x000fe20003800200 */
[----:B------:R-:W-:Y:S02]  /*14b0*/  IADD3 R35, PT, PT, R35, -0x7f, RZ ;  /* 0xffffff8123237810 */ /* 0x000fe40007ffe0ff */
[----:B------:R-:W-:-:S03]  /*14c0*/  IADD3 R32, PT, PT, -R30, R33, RZ ;  /* 0x000000211e207210 */ /* 0x000fc60007ffe1ff */
[C---:B------:R-:W-:Y:S01]  /*14d0*/  IMAD R0, R35.reuse, -0x800000, R0 ;  /* 0xff80000023007824 */ /* 0x040fe200078e0200 */
[----:B------:R0:W1:Y:S01]  /*14e0*/  MUFU.RCP R30, R32 ;  /* 0x00000020001e7308 */ /* 0x0000620000001000 */
[----:B------:R-:W-:Y:S01]  /*14f0*/  FADD.FTZ R37, -R32, -RZ ;  /* 0x800000ff20257221 */ /* 0x000fe20000010100 */
[----:B0-----:R-:W-:-:S04]  /*1500*/  IADD3 R32, PT, PT, R35, 0x7f, -R22 ;  /* 0x0000007f23207810 */ /* 0x001fc80007ffe816 */
[----:B------:R-:W-:Y:S01]  /*1510*/  IADD3 R23, PT, PT, R32, R23, RZ ;  /* 0x0000001720177210 */ /* 0x000fe20007ffe0ff */
[----:B-1----:R-:W-:-:S04]  /*1520*/  FFMA R33, R30, R37, 1 ;  /* 0x3f8000001e217423 */ /* 0x002fc80000000025 */
[----:B------:R-:W-:-:S04]  /*1530*/  FFMA R33, R30, R33, R30 ;  /* 0x000000211e217223 */ /* 0x000fc8000000001e */
[----:B------:R-:W-:-:S04]  /*1540*/  FFMA R30, R0, R33, RZ ;  /* 0x00000021001e7223 */ /* 0x000fc800000000ff */
[----:B------:R-:W-:-:S04]  /*1550*/  FFMA R36, R37, R30, R0 ;  /* 0x0000001e25247223 */ /* 0x000fc80000000000 */
[----:B------:R-:W-:-:S04]  /*1560*/  FFMA R30, R33, R36, R30 ;  /* 0x00000024211e7223 */ /* 0x000fc8000000001e */
[----:B------:R-:W-:-:S04]  /*1570*/  FFMA R37, R37, R30, R0 ;  /* 0x0000001e25257223 */ /* 0x000fc80000000000 */
        /* <DEDUP_REMOVED lines=15> */
[C---:B------:R-:W-:Y:S02]  /*1670*/  ISETP.NE.AND P3, PT, R22.reuse, RZ, PT ;  /* 0x000000ff1600720c */ /* 0x040fe40003f65270 */
[C---:B------:R-:W-:Y:S02]  /*1680*/  ISETP.NE.AND P2, PT, R22.reuse, RZ, PT ;  /* 0x000000ff1600720c */ /* 0x040fe40003f45270 */
[----:B------:R-:W-:Y:S01]  /*1690*/  LOP3.LUT R32, R23, 0x7fffff, RZ, 0xc0, !PT ;  /* 0x007fffff17207812 */ /* 0x000fe200078ec0ff */
[CCC-:B------:R-:W-:Y:S01]  /*16a0*/  FFMA.RP R23, R33.reuse, R37.reuse, R30.reuse ;  /* 0x0000002521177223 */ /* 0x1c0fe2000000801e */
[----:B------:R-:W-:Y:S01]  /*16b0*/  FFMA.RM R30, R33, R37, R30 ;  /* 0x00000025211e7223 */ /* 0x000fe2000000401e */
[----:B------:R-:W-:Y:S02]  /*16c0*/  IADD3 R33, PT, PT, R22, 0x20, RZ ;  /* 0x0000002016217810 */ /* 0x000fe40007ffe0ff */
[----:B------:R-:W-:-:S02]  /*16d0*/  LOP3.LUT R32, R32, 0x800000, RZ, 0xfc, !PT ;  /* 0x0080000020207812 */ /* 0x000fc400078efcff */
[----:B------:R-:W-:Y:S02]  /*16e0*/  IADD3 R22, PT, PT, -R22, RZ, RZ ;  /* 0x000000ff16167210 */ /* 0x000fe40007ffe1ff */
[----:B------:R-:W-:Y:S02]  /*16f0*/  SHF.L.U32 R33, R32, R33, RZ ;  /* 0x0000002120217219 */ /* 0x000fe400000006ff */
[----:B------:R-:W-:Y:S02]  /*1700*/  FSETP.NEU.FTZ.AND P1, PT, R23, R30, PT ;  /* 0x0000001e1700720b */ /* 0x000fe40003f3d000 */
[----:B------:R-:W-:Y:S02]  /*1710*/  SEL R23, R22, RZ, P3 ;  /* 0x000000ff16177207 */ /* 0x000fe40001800000 */
[----:B------:R-:W-:Y:S02]  /*1720*/  ISETP.NE.AND P2, PT, R33, RZ, P2 ;  /* 0x000000ff2100720c */ /* 0x000fe40001745270 */
[----:B------:R-:W-:-:S02]  /*1730*/  SHF.R.U32.HI R23, RZ, R23, R32 ;  /* 0x00000017ff177219 */ /* 0x000fc40000011620 */
[----:B------:R-:W-:Y:S02]  /*1740*/  PLOP3.LUT P1, PT, P1, P2, PT, 0xf8, 0x8f ;  /* 0x00000000008f781c */ /* 0x000fe40000f25f70 */
[----:B------:R-:W-:Y:S02]  /*1750*/  SHF.R.U32.HI R33, RZ, 0x1, R23 ;  /* 0x00000001ff217819 */ /* 0x000fe40000011617 */
[----:B------:R-:W-:-:S04]  /*1760*/  SEL R22, RZ, 0x1, !P1 ;  /* 0x00000001ff167807 */ /* 0x000fc80004800000 */
[----:B------:R-:W-:-:S04]  /*1770*/  LOP3.LUT R22, R22, 0x1, R33, 0xf8, !PT ;  /* 0x0000000116167812 */ /* 0x000fc800078ef821 */
[----:B------:R-:W-:-:S04]  /*1780*/  LOP3.LUT R22, R22, R23, RZ, 0xc0, !PT ;  /* 0x0000001716167212 */ /* 0x000fc800078ec0ff */
[----:B------:R-:W-:-:S04]  /*1790*/  IADD3 R33, PT, PT, R33, R22, RZ ;  /* 0x0000001621217210 */ /* 0x000fc80007ffe0ff */
[----:B------:R-:W-:Y:S01]  /*17a0*/  LOP3.LUT R0, R33, R0, RZ, 0xfc, !PT ;  /* 0x0000000021007212 */ /* 0x000fe200078efcff */
[----:B------:R-:W-:Y:S06]  /*17b0*/  BRA `(.L_x_121) ;  /* 0x0000000000107947 */ /* 0x000fec0003800000 */
.L_x_120:
[----:B------:R-:W-:-:S04]  /*17c0*/  LOP3.LUT R0, R0, 0x80000000, RZ, 0xc0, !PT ;  /* 0x8000000000007812 */ /* 0x000fc800078ec0ff */
[----:B------:R-:W-:Y:S01]  /*17d0*/  LOP3.LUT R0, R0, 0x7f800000, RZ, 0xfc, !PT ;  /* 0x7f80000000007812 */ /* 0x000fe200078efcff */
[----:B------:R-:W-:Y:S06]  /*17e0*/  BRA `(.L_x_121) ;  /* 0x0000000000047947 */ /* 0x000fec0003800000 */
.L_x_119:
[----:B------:R-:W-:-:S07]  /*17f0*/  LEA R0, R23, R0, 0x17 ;  /* 0x0000000017007211 */ /* 0x000fce00078eb8ff */
.L_x_121:
[----:B------:R-:W-:Y:S05]  /*1800*/  BSYNC.RECONVERGENT B3 ;  /* 0x0000000000037941 */ /* 0x000fea0003800200 */
.L_x_118:
[----:B------:R-:W-:Y:S05]  /*1810*/  BRA `(.L_x_122) ;  /* 0x0000000000207947 */ /* 0x000fea0003800000 */
.L_x_117:
[----:B------:R-:W-:-:S04]  /*1820*/  LOP3.LUT R0, R33, 0x80000000, R0, 0x48, !PT ;  /* 0x8000000021007812 */ /* 0x000fc800078e4800 */
[----:B------:R-:W-:Y:S01]  /*1830*/  LOP3.LUT R0, R0, 0x7f800000, RZ, 0xfc, !PT ;  /* 0x7f80000000007812 */ /* 0x000fe200078efcff */
[----:B------:R-:W-:Y:S06]  /*1840*/  BRA `(.L_x_122) ;  /* 0x0000000000147947 */ /* 0x000fec0003800000 */
.L_x_116:
[----:B------:R-:W-:Y:S01]  /*1850*/  LOP3.LUT R0, R33, 0x80000000, R0, 0x48, !PT ;  /* 0x8000000021007812 */ /* 0x000fe200078e4800 */
[----:B------:R-:W-:Y:S06]  /*1860*/  BRA `(.L_x_122) ;  /* 0x00000000000c7947 */ /* 0x000fec0003800000 */
.L_x_115:
[----:B------:R-:W0:Y:S01]  /*1870*/  MUFU.RSQ R0, -QNAN ;  /* 0xffc0000000007908 */ /* 0x000e220000001400 */
[----:B------:R-:W-:Y:S05]  /*1880*/  BRA `(.L_x_122) ;  /* 0x0000000000047947 */ /* 0x000fea0003800000 */
.L_x_114:
[----:B------:R-:W-:-:S07]  /*1890*/  FADD.FTZ R0, R0, R27 ;  /* 0x0000001b00007221 */ /* 0x000fce0000010000 */
.L_x_122:
[----:B------:R-:W-:Y:S05]  /*18a0*/  BSYNC.RECONVERGENT B2 ;  /* 0x0000000000027941 */ /* 0x000fea0003800200 */
.L_x_112:
[----:B------:R-:W-:Y:S01]  /*18b0*/  HFMA2 R23, -RZ, RZ, 0, 0 ;  /* 0x00000000ff177431 */ /* 0x000fe200000001ff */
[----:B------:R-:W-:-:S04]  /*18c0*/  MOV R22, R25 ;  /* 0x0000001900167202 */ /* 0x000fc80000000f00 */
[----:B0-----:R-:W-:Y:S05]  /*18d0*/  RET.REL.NODEC R22 `(_Z10update_veliiiiiiiffffPfS_S_S_S_S_S_S_S_S_S_S_S_S_) ;  /* 0xffffffe416c87950 */ /* 0x001fea0003c3ffff */
.L_x_123:
        /* <DEDUP_REMOVED lines=10> */
.L_x_158:


//--------------------- .text._Z10add_sourcefiiiiiiiiifffiiiiiPfi --------------------------
	.section	.text._Z10add_sourcefiiiiiiiiifffiiiiiPfi,"ax",@progbits
	.align	128
        .global         _Z10add_sourcefiiiiiiiiifffiiiiiPfi
        .type           _Z10add_sourcefiiiiiiiiifffiiiiiPfi,@function
        .size           _Z10add_sourcefiiiiiiiiifffiiiiiPfi,(.L_x_160 - _Z10add_sourcefiiiiiiiiifffiiiiiPfi)
        .other          _Z10add_sourcefiiiiiiiiifffiiiiiPfi,@"STO_CUDA_ENTRY STV_DEFAULT"
_Z10add_sourcefiiiiiiiiifffiiiiiPfi:
.text._Z10add_sourcefiiiiiiiiifffiiiiiPfi:
[----:B------:R-:W-:Y:S08]  /*0000*/  LDC R1, c[0x0][0x37c] ;  /* 0x0000df00ff017b82 */ /* 0x000ff00000000800 */
[----:B------:R-:W0:Y:S02]  /*0010*/  LDC R5, c[0x0][0x3b0] ;  /* 0x0000ec00ff057b82 */ /* 0x000e240000000800 */
[----:B0-----:R-:W-:-:S05]  /*0020*/  VIADD R0, R5, 0x1800000 ;  /* 0x0180000005007836 */ /* 0x001fca0000000000 */
[----:B------:R-:W-:-:S04]  /*0030*/  LOP3.LUT R0, R0, 0x7f800000, RZ, 0xc0, !PT ;  /* 0x7f80000000007812 */ /* 0x000fc800078ec0ff */
[----:B------:R-:W-:-:S13]  /*0040*/  ISETP.GT.U32.AND P0, PT, R0, 0x1ffffff, PT ;  /* 0x01ffffff0000780c */ /* 0x000fda0003f04070 */
[----:B------:R-:W-:Y:S05]  /*0050*/  @P0 BRA `(.L_x_124) ;  /* 0x00000000000c0947 */ /* 0x000fea0003800000 */
[----:B------:R-:W-:-:S07]  /*0060*/  MOV R2, 0x80 ;  /* 0x0000008000027802 */ /* 0x000fce0000000f00 */
[----:B------:R-:W-:Y:S05]  /*0070*/  CALL.REL.NOINC `($__internal_9_$__cuda_sm20_rcp_rn_f32_slowpath) ;  /* 0x0000002000107944 */ /* 0x000fea0003c00000 */
[----:B------:R-:W-:Y:S05]  /*0080*/  BRA `(.L_x_125) ;  /* 0x0000000000107947 */ /* 0x000fea0003800000 */
.L_x_124:
[----:B------:R-:W0:Y:S02]  /*0090*/  MUFU.RCP R0, R5 ;  /* 0x0000000500007308 */ /* 0x000e240000001000 */
[----:B0-----:R-:W-:-:S04]  /*00a0*/  FFMA R2, R0, R5, -1 ;  /* 0xbf80000000027423 */ /* 0x001fc80000000005 */
[----:B------:R-:W-:-:S04]  /*00b0*/  FADD.FTZ R3, -R2, -RZ ;  /* 0x800000ff02037221 */ /* 0x000fc80000010100 */
[----:B------:R-:W-:-:S07]  /*00c0*/  FFMA R0, R0, R3, R0 ;  /* 0x0000000300007223 */ /* 0x000fce0000000000 */
.L_x_125:
[----:B------:R-:W0:Y:S01]  /*00d0*/  LDC R6, c[0x0][0x3d0] ;  /* 0x0000f400ff067b82 */ /* 0x000e220000000800 */
[----:B------:R-:W1:Y:S01]  /*00e0*/  LDCU.64 UR6, c[0x0][0x3c0] ;  /* 0x00007800ff0677ac */ /* 0x000e620008000a00 */
[----:B------:R-:W2:Y:S06]  /*00f0*/  LDCU UR4, c[0x0][0x3ac] ;  /* 0x00007580ff0477ac */ /* 0x000eac0008000800 */
[----:B------:R-:W3:Y:S01]  /*0100*/  LDC R9, c[0x0][0x3bc] ;  /* 0x0000ef00ff097b82 */ /* 0x000ee20000000800 */
[----:B0-----:R-:W-:-:S04]  /*0110*/  IABS R5, R6 ;  /* 0x0000000600057213 */ /* 0x001fc80000000000 */
[----:B------:R-:W0:Y:S08]  /*0120*/  I2F.RP R4, R5 ;  /* 0x0000000500047306 */ /* 0x000e300000209400 */
[----:B0-----:R-:W0:Y:S02]  /*0130*/  MUFU.RCP R4, R4 ;  /* 0x0000000400047308 */ /* 0x001e240000001000 */
[----:B0-----:R-:W-:-:S06]  /*0140*/  VIADD R2, R4, 0xffffffe ;  /* 0x0ffffffe04027836 */ /* 0x001fcc0000000000 */
[----:B------:R0:W4:Y:S02]  /*0150*/  F2I.FTZ.U32.TRUNC.NTZ R3, R2 ;  /* 0x0000000200037305 */ /* 0x000124000021f000 */
[----:B0-----:R-:W-:Y:S02]  /*0160*/  HFMA2 R2, -RZ, RZ, 0, 0 ;  /* 0x00000000ff027431 */ /* 0x001fe400000001ff */
[----:B----4-:R-:W-:-:S04]  /*0170*/  IMAD.MOV R8, RZ, RZ, -R3 ;  /* 0x000000ffff087224 */ /* 0x010fc800078e0a03 */
[----:B------:R-:W-:Y:S01]  /*0180*/  IMAD R7, R8, R5, RZ ;  /* 0x0000000508077224 */ /* 0x000fe200078e02ff */
[----:B---3--:R-:W-:-:S03]  /*0190*/  IABS R8, R9 ;  /* 0x0000000900087213 */ /* 0x008fc60000000000 */
[----:B------:R-:W-:Y:S02]  /*01a0*/  IMAD.HI.U32 R3, R3, R7, R2 ;  /* 0x0000000703037227 */ /* 0x000fe400078e0002 */
[----:B------:R-:W0:Y:S04]  /*01b0*/  LDC R7, c[0x0][0x3b4] ;  /* 0x0000ed00ff077b82 */ /* 0x000e280000000800 */
[----:B------:R-:W-:-:S04]  /*01c0*/  IMAD.HI.U32 R3, R3, R8, RZ ;  /* 0x0000000803037227 */ /* 0x000fc800078e00ff */
        /* <DEDUP_REMOVED lines=8> */
[----:B------:R-:W1:Y:S03]  /*0250*/  LDC R5, c[0x0][0x384] ;  /* 0x0000e100ff057b82 */ /* 0x000e660000000800 */
[----:B------:R-:W-:-:S05]  /*0260*/  ISETP.GE.AND P1, PT, R2, RZ, PT ;  /* 0x000000ff0200720c */ /* 0x000fca0003f26270 */
[----:B------:R-:W3:Y:S02]  /*0270*/  LDC R2, c[0x0][0x388] ;  /* 0x0000e200ff027b82 */ /* 0x000ee40000000800 */
[----:B------:R-:W-:Y:S02]  /*0280*/  @P0 IADD3 R3, PT, PT, R3, 0x1, RZ ;  /* 0x0000000103030810 */ /* 0x000fe40007ffe0ff */
[----:B0-----:R-:W-:-:S04]  /*0290*/  ISETP.GT.AND P0, PT, R7, 0x2, PT ;  /* 0x000000020700780c */ /* 0x001fc80003f04270 */
[----:B------:R-:W-:Y:S01]  /*02a0*/  @!P1 IMAD.MOV R3, RZ, RZ, -R3 ;  /* 0x000000ffff039224 */ /* 0x000fe200078e0a03 */
[----:B------:R-:W-:-:S05]  /*02b0*/  @!P2 LOP3.LUT R3, RZ, R6, RZ, 0x33, !PT ;  /* 0x00000006ff03a212 */ /* 0x000fca00078e33ff */
[----:B------:R-:W-:-:S04]  /*02c0*/  IMAD.MOV R4, RZ, RZ, -R3 ;  /* 0x000000ffff047224 */ /* 0x000fc800078e0a03 */
[----:B------:R-:W-:Y:S02]  /*02d0*/  IMAD R4, R6, R4, R9 ;  /* 0x0000000406047224 */ /* 0x000fe400078e0209 */
[----:B--2---:R-:W-:Y:S02]  /*02e0*/  FADD R6, -R0, UR4 ;  /* 0x0000000400067e21 */ /* 0x004fe40008000100 */
[----:B-1----:R-:W-:Y:S02]  /*02f0*/  IMAD R4, R4, UR6, R5 ;  /* 0x0000000604047c24 */ /* 0x002fe4000f8e0205 */
[----:B---3--:R-:W-:Y:S02]  /*0300*/  IMAD R5, R3, UR7, R2 ;  /* 0x0000000703057c24 */ /* 0x008fe4000f8e0202 */
[----:B------:R-:W-:Y:S01]  /*0310*/  IMAD.MOV.U32 R2, RZ, RZ, RZ ;  /* 0x000000ffff027224 */ /* 0x000fe200078e00ff */
[----:B------:R-:W-:Y:S06]  /*0320*/  @P0 BRA `(.L_x_126) ;  /* 0x0000000800cc0947 */ /* 0x000fec0003800000 */
[----:B------:R-:W-:-:S04]  /*0330*/  IADD3 R3, PT, PT, R7, -0x1, RZ ;  /* 0xffffffff07037810 */ /* 0x000fc80007ffe0ff */
[----:B------:R-:W-:-:S05]  /*0340*/  VIMNMX.U32 R3, PT, PT, R3, 0x2, PT ;  /* 0x0000000203037848 */ /* 0x000fca0003fe0000 */
[----:B------:R-:W-:-:S04]  /*0350*/  IMAD.SHL.U32 R3, R3, 0x4, RZ ;  /* 0x0000000403037824 */ /* 0x000fc800078e00ff */
[----:B------:R-:W0:Y:S02]  /*0360*/  LDC R8, c[0x2][R3] ;  /* 0x0080000003087b82 */ /* 0x000e240000000800 */
[----:B0-----:R-:W-:-:S04]  /*0370*/  SHF.R.S32.HI R9, RZ, 0x1f, R8 ;  /* 0x0000001fff097819 */ /* 0x001fc80000011408 */
.L_x_141:
[----:B------:R-:W-:Y:S05]  /*0380*/  BRX R8 -0x390                                                                                (*"BRANCH_TARGETS .L_x_142,.L_x_143,.L_x_128"*) ;  /* 0xfffffffc081c7949 */ /* 0x000fea000383ffff */
.L_x_143:
[----:B------:R-:W0:Y:S01]  /*0390*/  MUFU.RCP64H R3, 1.799999237060546875 ;  /* 0x3ffccccc00037908 */ /* 0x000e220000001800 */
[----:B------:R-:W-:Y:S01]  /*03a0*/  IMAD.MOV.U32 R8, RZ, RZ, -0x33333333 ;  /* 0xcccccccdff087424 */ /* 0x000fe200078e00ff */
[----:B------:R-:W-:Y:S01]  /*03b0*/  MOV R2, RZ ;  /* 0x000000ff00027202 */ /* 0x000fe20000000f00 */
[----:B------:R-:W-:Y:S01]  /*03c0*/  IMAD.MOV.U32 R9, RZ, RZ, 0x3ffccccc ;  /* 0x3ffcccccff097424 */ /* 0x000fe200078e00ff */
[----:B------:R-:W-:Y:S01]  /*03d0*/  UMOV UR4, 0x99999998 ;  /* 0x9999999800047882 */ /* 0x000fe20000000000 */
[----:B------:R-:W-:Y:S01]  /*03e0*/  UMOV UR5, 0x3fc99999 ;  /* 0x3fc9999900057882 */ /* 0x000fe20000000000 */
[----:B------:R-:W-:Y:S01]  /*03f0*/  IMAD.MOV.U32 R12, RZ, RZ, -0x748574fc ;  /* 0x8b7a8b04ff0c7424 */ /* 0x000fe200078e00ff */
[----:B------:R-:W-:Y:S01]  /*0400*/  UMOV UR6, 0x3ae80f1e ;  /* 0x3ae80f1e00067882 */ /* 0x000fe20000000000 */
[----:B------:R-:W-:Y:S01]  /*0410*/  IMAD.MOV.U32 R13, RZ, RZ, 0x3ed0ee25 ;  /* 0x3ed0ee25ff0d7424 */ /* 0x000fe200078e00ff */
[----:B------:R-:W-:Y:S01]  /*0420*/  UMOV UR7, 0x3eb1380b ;  /* 0x3eb1380b00077882 */ /* 0x000fe20000000000 */
[----:B------:R-:W-:-:S02]  /*0430*/  HFMA2 R19, -RZ, RZ, 1.974609375, 0.0977783203125 ;  /* 0x3fe62e42ff137431 */ /* 0x000fc400000001ff */
[----:B------:R-:W-:Y:S01]  /*0440*/  IMAD.MOV.U32 R18, RZ, RZ, -0x105c611 ;  /* 0xfefa39efff127424 */ /* 0x000fe200078e00ff */
[----:B------:R-:W-:Y:S01]  /*0450*/  UMOV UR8, 0x0 ;  /* 0x0000000000087882 */ /* 0x000fe20000000000 */
[----:B------:R-:W-:Y:S01]  /*0460*/  UMOV UR9, 0x40080000 ;  /* 0x4008000000097882 */ /* 0x000fe20000000000 */
[----:B------:R-:W1:Y:S01]  /*0470*/  LDC R7, c[0x0][0x3b0] ;  /* 0x0000ec00ff077b82 */ /* 0x000e620000000800 */
[----:B0-----:R-:W-:-:S08]  /*0480*/  DFMA R8, R2, -R8, 1 ;  /* 0x3ff000000208742b */ /* 0x001fd00000000808 */
[----:B------:R-:W-:-:S08]  /*0490*/  DFMA R8, R8, R8, R8 ;  /* 0x000000080808722b */ /* 0x000fd00000000008 */
[----:B------:R-:W-:-:S08]  /*04a0*/  DFMA R2, R2, R8, R2 ;  /* 0x000000080202722b */ /* 0x000fd00000000002 */
[----:B------:R-:W-:-:S08]  /*04b0*/  DMUL R8, R2, -UR4 ;  /* 0x8000000402087c28 */ /* 0x000fd00008000000 */
[----:B------:R-:W-:-:S08]  /*04c0*/  DFMA R8, R2, -UR4, R8 ;  /* 0x8000000402087c2b */ /* 0x000fd00008000008 */
[C---:B------:R-:W-:Y:S02]  /*04d0*/  DMUL R10, R8.reuse, R8 ;  /* 0x00000008080a7228 */ /* 0x040fe40000000000 */
[----:B------:R-:W-:-:S06]  /*04e0*/  DADD R14, -R8, -UR4 ;  /* 0x80000004080e7e29 */ /* 0x000fcc0008000100 */
[----:B------:R-:W-:Y:S01]  /*04f0*/  DFMA R12, R10, UR6, R12 ;  /* 0x000000060a0c7c2b */ /* 0x000fe2000800000c */
[----:B------:R-:W-:Y:S01]  /*0500*/  UMOV UR6, 0x9f02676f ;  /* 0x9f02676f00067882 */ /* 0x000fe20000000000 */
[----:B------:R-:W-:Y:S01]  /*0510*/  UMOV UR7, 0x3ef3b266 ;  /* 0x3ef3b26600077882 */ /* 0x000fe20000000000 */
[----:B------:R-:W-:-:S05]  /*0520*/  DADD R16, R14, R14 ;  /* 0x000000000e107229 */ /* 0x000fca000000000e */
[----:B------:R-:W-:Y:S01]  /*0530*/  DFMA R12, R10, R12, UR6 ;  /* 0x000000060a0c7e2b */ /* 0x000fe2000800000c */
[----:B------:R-:W-:Y:S01]  /*0540*/  UMOV UR6, 0xa9ab0956 ;  /* 0xa9ab095600067882 */ /* 0x000fe20000000000 */
[----:B------:R-:W-:Y:S01]  /*0550*/  UMOV UR7, 0x3f1745cb ;  /* 0x3f1745cb00077882 */ /* 0x000fe20000000000 */
[----:B------:R-:W-:Y:S01]  /*0560*/  DFMA R16, -R8, -UR4, R16 ;  /* 0x8000000408107c2b */ /* 0x000fe20008000110 */
[----:B------:R-:W-:Y:S01]  /*0570*/  UMOV UR4, 0x542fe938 ;  /* 0x542fe93800047882 */ /* 0x000fe20000000000 */
[----:B------:R-:W-:-:S03]  /*0580*/  UMOV UR5, 0x400921fb ;  /* 0x400921fb00057882 */ /* 0x000fc60000000000 */
[----:B------:R-:W-:Y:S01]  /*0590*/  DFMA R12, R10, R12, UR6 ;  /* 0x000000060a0c7e2b */ /* 0x000fe2000800000c */
[----:B------:R-:W-:Y:S01]  /*05a0*/  UMOV UR6, 0x2d1b5154 ;  /* 0x2d1b515400067882 */ /* 0x000fe20000000000 */
[----:B------:R-:W-:Y:S01]  /*05b0*/  UMOV UR7, 0x3f3c71c7 ;  /* 0x3f3c71c700077882 */ /* 0x000fe20000000000 */
[----:B------:R-:W-:Y:S01]  /*05c0*/  DMUL R16, R2, R16 ;  /* 0x0000001002107228 */ /* 0x000fe20000000000 */
[----:B------:R-:W-:Y:S02]  /*05d0*/  IMAD.MOV.U32 R2, RZ, RZ, 0x3b39803f ;  /* 0x3b39803fff027424 */ /* 0x000fe400078e00ff */
[----:B------:R-:W-:Y:S02]  /*05e0*/  IMAD.MOV.U32 R3, RZ, RZ, 0x3c7abc9e ;  /* 0x3c7abc9eff037424 */ /* 0x000fe400078e00ff */
        /* <DEDUP_REMOVED lines=8> */
[----:B------:R-:W-:Y:S01]  /*0670*/  UMOV UR7, 0x3fb55555 ;  /* 0x3fb5555500077882 */ /* 0x000fe20000000000 */
[----:B------:R-:W-:-:S05]  /*0680*/  DFMA R12, R18, -UR8, R8 ;  /* 0x80000008120c7c2b */ /* 0x000fca0008000008 */
[----:B------:R-:W-:-:S03]  /*0690*/  DFMA R14, R10, R14, UR6 ;  /* 0x000000060a0e7e2b */ /* 0x000fc6000800000e */
[----:B------:R-:W-:-:S05]  /*06a0*/  DFMA R18, -R18, -3, R12 ;  /* 0xc00800001212782b */ /* 0x000fca000000010c */
[----:B------:R-:W-:-:S03]  /*06b0*/  DMUL R14, R10, R14 ;  /* 0x0000000e0a0e7228 */ /* 0x000fc60000000000 */
[----:B------:R-:W-:-:S05]  /*06c0*/  DADD R18, -R8, R18 ;  /* 0x0000000008127229 */ /* 0x000fca0000000112 */
[----:B------:R-:W-:Y:S01]  /*06d0*/  DFMA R14, R8, R14, R16 ;  /* 0x0000000e080e722b */ /* 0x000fe20000000010 */
[----:B------:R-:W-:-:S07]  /*06e0*/  IMAD.MOV.U32 R8, RZ, RZ, 0x1 ;  /* 0x00000001ff087424 */ /* 0x000fce00078e00ff */
[----:B------:R-:W-:-:S08]  /*06f0*/  DADD R14, R14, -R18 ;  /* 0x000000000e0e7229 */ /* 0x000fd00000000812 */
[----:B------:R-:W-:Y:S01]  /*0700*/  DFMA R14, R2, -UR8, R14 ;  /* 0x80000008020e7c2b */ /* 0x000fe2000800000e */
[----:B-1----:R-:W-:-:S04]  /*0710*/  FMUL R2, R7, -4 ;  /* 0xc080000007027820 */ /* 0x002fc80000400000 */
[----:B------:R-:W-:-:S03]  /*0720*/  FMUL R7, R2, R7 ;  /* 0x0000000702077220 */ /* 0x000fc60000400000 */
[----:B------:R-:W-:Y:S01]  /*0730*/  DADD R12, R12, R14 ;  /* 0x000000000c0c7229 */ /* 0x000fe2000000000e */
[----:B------:R-:W0:Y:S08]  /*0740*/  F2F.F64.F32 R2, R7 ;  /* 0x0000000700027310 */ /* 0x000e300000201800 */
[----:B------:R-:W1:Y:S01]  /*0750*/  MUFU.RCP64H R9, R13 ;  /* 0x0000000d00097308 */ /* 0x000e620000001800 */
[----:B0-----:R-:W-:-:S02]  /*0760*/  DMUL R2, R2, UR4 ;  /* 0x0000000402027c28 */ /* 0x001fc40008000000 */
[----:B-1----:R-:W-:-:S08]  /*0770*/  DFMA R10, -R12, R8, 1 ;  /* 0x3ff000000c0a742b */ /* 0x002fd00000000108 */
[----:B------:R-:W-:-:S08]  /*0780*/  DFMA R10, R10, R10, R10 ;  /* 0x0000000a0a0a722b */ /* 0x000fd0000000000a */
[----:B------:R-:W-:Y:S02]  /*0790*/  DFMA R10, R8, R10, R8 ;  /* 0x0000000a080a722b */ /* 0x000fe40000000008 */
[----:B------:R-:W-:-:S06]  /*07a0*/  DMUL R8, R2, -UR4 ;  /* 0x8000000402087c28 */ /* 0x000fcc0008000000 */
[----:B------:R-:W-:-:S04]  /*07b0*/  DFMA R14, -R12, R10, 1 ;  /* 0x3ff000000c0e742b */ /* 0x000fc8000000010a */
[----:B------:R-:W-:-:S04]  /*07c0*/  FSETP.GEU.AND P1, PT, |R9|, 6.5827683646048100446e-37, PT ;  /* 0x036000000900780b */ /* 0x000fc80003f2e200 */
        /* <DEDUP_REMOVED lines=10> */
[----:B------:R-:W-:-:S07]  /*0870*/  MOV R14, 0x890 ;  /* 0x00000890000e7802 */ /* 0x000fce0000000f00 */
[----:B------:R-:W-:Y:S05]  /*0880*/  CALL.REL.NOINC `($__internal_8_$__cuda_sm20_div_rn_f64_full) ;  /* 0x0000001000987944 */ /* 0x000fea0003c00000 */
.L_x_127:
[----:B------:R-:W0:Y:S01]  /*0890*/  F2F.F32.F64 R3, R2 ;  /* 0x0000000200037310 */ /* 0x000e220000301000 */
[----:B------:R-:W-:Y:S01]  /*08a0*/  IMAD.MOV.U32 R8, RZ, RZ, 0x3bbb989d ;  /* 0x3bbb989dff087424 */ /* 0x000fe200078e00ff */
[----:B------:R-:W-:Y:S01]  /*08b0*/  MOV R9, 0x437c0000 ;  /* 0x437c000000097802 */ /* 0x000fe20000000f00 */
[----:B------:R-:W-:Y:S01]  /*08c0*/  UMOV UR4, 0xc99e70c6 ;  /* 0xc99e70c600047882 */ /* 0x000fe20000000000 */
[----:B------:R-:W-:Y:S01]  /*08d0*/  UMOV UR5, 0x4033bd3c ;  /* 0x4033bd3c00057882 */ /* 0x000fe20000000000 */
[----:B0-----:R-:W-:-:S04]  /*08e0*/  FMUL R7, R6, R3 ;  /* 0x0000000306077220 */ /* 0x001fc80000400000 */
[----:B------:R-:W-:-:S04]  /*08f0*/  FMUL R7, R6, R7 ;  /* 0x0000000706077220 */ /* 0x000fc80000400000 */
[----:B------:R-:W-:-:S04]  /*0900*/  FFMA.SAT R8, R7, R8, 0.5 ;  /* 0x3f00000007087423 */ /* 0x000fc80000002008 */
[----:B------:R-:W-:-:S04]  /*0910*/  FFMA.RM R8, R8, R9, 12582913 ;  /* 0x4b40000108087423 */ /* 0x000fc80000004009 */
[C---:B------:R-:W-:Y:S01]  /*0920*/  FADD R10, R8.reuse, -12583039 ;  /* 0xcb40007f080a7421 */ /* 0x040fe20000000000 */
[----:B------:R-:W-:-:S03]  /*0930*/  IMAD.SHL.U32 R8, R8, 0x800000, RZ ;  /* 0x0080000008087824 */ /* 0x000fc600078e00ff */
[----:B------:R-:W-:-:S04]  /*0940*/  FFMA R10, R7, 1.4426950216293334961, -R10 ;  /* 0x3fb8aa3b070a7823 */ /* 0x000fc8000000080a */
[----:B------:R-:W-:Y:S02]  /*0950*/  FFMA R10, R7, 1.925963033500011079e-08, R10 ;  /* 0x32a57060070a7823 */ /* 0x000fe4000000000a */
[----:B------:R-:W0:Y:S08]  /*0960*/  F2F.F64.F32 R6, R6 ;  /* 0x0000000600067310 */ /* 0x000e300000201800 */
[----:B------:R-:W1:Y:S01]  /*0970*/  MUFU.EX2 R9, R10 ;  /* 0x0000000a00097308 */ /* 0x000e620000000800 */
[----:B0-----:R-:W-:Y:S01]  /*0980*/  DMUL R2, R6, -UR4 ;  /* 0x8000000406027c28 */ /* 0x001fe20008000000 */
[----:B-1----:R-:W-:-:S06]  /*0990*/  FMUL R8, R8, R9 ;  /* 0x0000000908087220 */ /* 0x002fcc0000400000 */
[----:B------:R-:W0:Y:S02]  /*09a0*/  F2F.F64.F32 R8, R8 ;  /* 0x0000000800087310 */ /* 0x000e240000201800 */
[----:B0-----:R-:W-:-:S10]  /*09b0*/  DMUL R2, R2, R8 ;  /* 0x0000000802027228 */ /* 0x001fd40000000000 */
[----:B------:R2:W3:Y:S01]  /*09c0*/  F2F.F32.F64 R2, R2 ;  /* 0x0000000200027310 */ /* 0x0004e20000301000 */
[----:B------:R-:W-:Y:S05]  /*09d0*/  BRA `(.L_x_128) ;  /* 0x0000000c00d07947 */ /* 0x000fea0003800000 */
.L_x_142:
[----:B------:R-:W0:Y:S01]  /*09e0*/  LDCU UR4, c[0x0][0x3b0] ;  /* 0x00007600ff0477ac */ /* 0x000e220008000800 */
[----:B------:R-:W-:Y:S01]  /*09f0*/  IMAD.MOV.U32 R7, RZ, RZ, 0x3ff71547 ;  /* 0x3ff71547ff077424 */ /* 0x000fe200078e00ff */
[----:B------:R-:W-:Y:S01]  /*0a00*/  UMOV UR5, 0x4023bd3c ;  /* 0x4023bd3c00057882 */ /* 0x000fe20000000000 */
[----:B0-----:R-:W-:Y:S01]  /*0a10*/  FMUL R6, R6, UR4 ;  /* 0x0000000406067c20 */ /* 0x001fe20008400000 */
[----:B------:R-:W-:-:S03]  /*0a20*/  UMOV UR4, 0xc99e70c6 ;  /* 0xc99e70c600047882 */ /* 0x000fc60000000000 */
[----:B------:R-:W-:Y:S01]  /*0a30*/  FMUL R8, R6, R6 ;  /* 0x0000000606087220 */ /* 0x000fe20000400000 */
[----:B------:R-:W-:-:S05]  /*0a40*/  IMAD.MOV.U32 R6, RZ, RZ, 0x652b82fe ;  /* 0x652b82feff067424 */ /* 0x000fca00078e00ff */
[----:B------:R-:W0:Y:S02]  /*0a50*/  F2F.F64.F32 R8, R8 ;  /* 0x0000000800087310 */ /* 0x000e240000201800 */
[----:B0-----:R-:W-:Y:S01]  /*0a60*/  DMUL R2, R8, -UR4 ;  /* 0x8000000408027c28 */ /* 0x001fe20008000000 */
[----:B------:R-:W-:Y:S01]  /*0a70*/  UMOV UR4, 0xfefa39ef ;  /* 0xfefa39ef00047882 */ /* 0x000fe20000000000 */
[----:B------:R-:W-:-:S06]  /*0a80*/  UMOV UR5, 0x3fe62e42 ;  /* 0x3fe62e4200057882 */ /* 0x000fcc0000000000 */
[----:B------:R-:W-:Y:S02]  /*0a90*/  DFMA R6, R2, R6, 6.75539944105574400000e+15 ;  /* 0x433800000206742b */ /* 0x000fe40000000006 */
[----:B------:R-:W-:-:S06]  /*0aa0*/  FSETP.GEU.AND P0, PT, |R3|, 4.1917929649353027344, PT ;  /* 0x4086232b0300780b */ /* 0x000fcc0003f0e200 */
[----:B------:R-:W-:-:S08]  /*0ab0*/  DADD R10, R6, -6.75539944105574400000e+15 ;  /* 0xc3380000060a7429 */ /* 0x000fd00000000000 */
        /* <DEDUP_REMOVED lines=34> */
[----:B------:R-:W-:Y:S01]  /*0ce0*/  DFMA R12, R10, R12, 1 ;  /* 0x3ff000000a0c742b */ /* 0x000fe2000000000c */
[----:B------:R-:W-:Y:S02]  /*0cf0*/  IMAD.MOV.U32 R10, RZ, RZ, -0x36618f3a ;  /* 0xc99e70c6ff0a7424 */ /* 0x000fe400078e00ff */
[----:B------:R-:W-:-:S06]  /*0d00*/  IMAD.MOV.U32 R11, RZ, RZ, 0x4033bd3c ;  /* 0x4033bd3cff0b7424 */ /* 0x000fcc00078e00ff */
[----:B------:R-:W-:Y:S01]  /*0d10*/  DFMA R10, R8, -R10, 1 ;  /* 0x3ff00000080a742b */ /* 0x000fe2000000080a */
[----:B------:R-:W-:Y:S01]  /*0d20*/  LEA R9, R6, R13, 0x14 ;  /* 0x0000000d06097211 */ /* 0x000fe200078ea0ff */
[----:B------:R-:W-:Y:S01]  /*0d30*/  IMAD.MOV.U32 R8, RZ, RZ, R12 ;  /* 0x000000ffff087224 */ /* 0x000fe200078e000c */
[----:B------:R-:W-:Y:S08]  /*0d40*/  @!P0 BRA `(.L_x_129) ;  /* 0x0000000000388947 */ /* 0x000ff00003800000 */
[----:B------:R-:W-:Y:S01]  /*0d50*/  FSETP.GEU.AND P1, PT, |R3|, 4.2275390625, PT ;  /* 0x408748000300780b */ /* 0x000fe20003f2e200 */
[C---:B------:R-:W-:Y:S02]  /*0d60*/  DADD R8, R2.reuse, +INF ;  /* 0x7ff0000002087429 */ /* 0x040fe40000000000 */
[----:B------:R-:W-:-:S08]  /*0d70*/  DSETP.GEU.AND P0, PT, R2, RZ, PT ;  /* 0x000000ff0200722a */ /* 0x000fd00003f0e000 */
[----:B------:R-:W-:Y:S02]  /*0d80*/  FSEL R8, R8, RZ, P0 ;  /* 0x000000ff08087208 */ /* 0x000fe40000000000 */
[----:B------:R-:W-:Y:S01]  /*0d90*/  FSEL R9, R9, RZ, P0 ;  /* 0x000000ff09097208 */ /* 0x000fe20000000000 */
[----:B------:R-:W-:Y:S06]  /*0da0*/  @P1 BRA `(.L_x_129) ;  /* 0x0000000000201947 */ /* 0x000fec0003800000 */
[----:B------:R-:W-:Y:S02]  /*0db0*/  LEA.HI R2, R6, R6, RZ, 0x1 ;  /* 0x0000000606027211 */ /* 0x000fe400078f08ff */
[----:B------:R-:W-:Y:S02]  /*0dc0*/  MOV R8, R12 ;  /* 0x0000000c00087202 */ /* 0x000fe40000000f00 */
[----:B------:R-:W-:-:S05]  /*0dd0*/  SHF.R.S32.HI R9, RZ, 0x1, R2 ;  /* 0x00000001ff097819 */ /* 0x000fca0000011402 */
[----:B------:R-:W-:Y:S02]  /*0de0*/  IMAD.IADD R2, R6, 0x1, -R9 ;  /* 0x0000000106027824 */ /* 0x000fe400078e0a09 */
[----:B------:R-:W-:-:S03]  /*0df0*/  IMAD R9, R9, 0x100000, R13 ;  /* 0x0010000009097824 */ /* 0x000fc600078e020d */
[----:B------:R-:W-:Y:S01]  /*0e00*/  LEA R3, R2, 0x3ff00000, 0x14 ;  /* 0x3ff0000002037811 */ /* 0x000fe200078ea0ff */
[----:B------:R-:W-:-:S06]  /*0e10*/  IMAD.MOV.U32 R2, RZ, RZ, RZ ;  /* 0x000000ffff027224 */ /* 0x000fcc00078e00ff */
[----:B------:R-:W-:-:S11]  /*0e20*/  DMUL R8, R8, R2 ;  /* 0x0000000208087228 */ /* 0x000fd60000000000 */
.L_x_129:
[----:B------:R-:W-:-:S06]  /*0e30*/  DMUL R10, R10, R8 ;  /* 0x000000080a0a7228 */ /* 0x000fcc0000000000 */
[----:B------:R0:W1:Y:S01]  /*0e40*/  F2F.F32.F64 R2, R10 ;  /* 0x0000000a00027310 */ /* 0x0000620000301000 */
[----:B------:R-:W-:Y:S05]  /*0e50*/  BRA `(.L_x_128) ;  /* 0x0000000800b07947 */ /* 0x000fea0003800000 */
.L_x_126:
[----:B------:R-:W-:-:S05]  /*0e60*/  IMAD.MOV.U32 R8, RZ, RZ, -0x3 ;  /* 0xfffffffdff087424 */ /* 0x000fca00078e00ff */
[----:B------:R-:W-:-:S05]  /*0e70*/  VIADDMNMX.U32 R3, R7, R8, 0x2, PT ;  /* 0x0000000207037446 */ /* 0x000fca0003800008 */
[----:B------:R-:W-:-:S04]  /*0e80*/  IMAD.SHL.U32 R3, R3, 0x4, RZ ;  /* 0x0000000403037824 */ /* 0x000fc800078e00ff */
[----:B------:R-:W0:Y:S02]  /*0e90*/  LDC R8, c[0x2][R3+0xc] ;  /* 0x0080030003087b82 */ /* 0x000e240000000800 */
[----:B0-----:R-:W-:-:S04]  /*0ea0*/  SHF.R.S32.HI R9, RZ, 0x1f, R8 ;  /* 0x0000001fff097819 */ /* 0x001fc80000011408 */
.L_x_145:
[----:B------:R-:W-:Y:S05]  /*0eb0*/  BRX R8 -0xec0                                                                                (*"BRANCH_TARGETS .L_x_146,.L_x_147,.L_x_128"*) ;  /* 0xfffffff008507949 */ /* 0x000fea000383ffff */
.L_x_147:
[----:B------:R-:W0:Y:S01]  /*0ec0*/  LDC R12, c[0x0][0x3b0] ;  /* 0x0000ec00ff0c7b82 */ /* 0x000e220000000800 */
[----:B------:R-:W-:Y:S01]  /*0ed0*/  UMOV UR6, 0x542fe938 ;  /* 0x542fe93800067882 */ /* 0x000fe20000000000 */
[----:B------:R-:W-:Y:S01]  /*0ee0*/  UMOV UR7, 0x400921fb ;  /* 0x400921fb00077882 */ /* 0x000fe20000000000 */
[----:B------:R-:W-:Y:S01]  /*0ef0*/  F2F.F64.F32 R6, R6 ;  /* 0x0000000600067310 */ /* 0x000fe20000201800 */
[----:B------:R-:W-:Y:S01]  /*0f00*/  MOV R8, 0x652b82fe ;  /* 0x652b82fe00087802 */ /* 0x000fe20000000f00 */
[----:B------:R-:W-:Y:S02]  /*0f10*/  IMAD.MOV.U32 R9, RZ, RZ, 0x3ff71547 ;  /* 0x3ff71547ff097424 */ /* 0x000fe400078e00ff */
[----:B0-----:R-:W-:-:S04]  /*0f20*/  FMUL R12, R12, -R12 ;  /* 0x8000000c0c0c7220 */ /* 0x001fc80000400000 */
[----:B------:R-:W0:Y:S02]  /*0f30*/  F2F.F64.F32 R2, R12 ;  /* 0x0000000c00027310 */ /* 0x000e240000201800 */
[----:B0-----:R-:W-:-:S08]  /*0f40*/  DMUL R2, R2, UR6 ;  /* 0x0000000602027c28 */ /* 0x001fd00008000000 */
[----:B------:R-:W-:Y:S01]  /*0f50*/  DMUL R2, R2, UR6 ;  /* 0x0000000602027c28 */ /* 0x000fe20008000000 */
[----:B------:R-:W-:Y:S01]  /*0f60*/  UMOV UR6, 0xfefa39ef ;  /* 0xfefa39ef00067882 */ /* 0x000fe20000000000 */
[----:B------:R-:W-:-:S06]  /*0f70*/  UMOV UR7, 0x3fe62e42 ;  /* 0x3fe62e4200077882 */ /* 0x000fcc0000000000 */
[----:B------:R-:W-:-:S08]  /*0f80*/  DMUL R2, R2, R6 ;  /* 0x0000000602027228 */ /* 0x000fd00000000000 */
[----:B------:R-:W-:Y:S01]  /*0f90*/  DMUL R2, R2, R6 ;  /* 0x0000000602027228 */ /* 0x000fe20000000000 */
[----:B------:R-:W-:Y:S02]  /*0fa0*/  IMAD.MOV.U32 R6, RZ, RZ, -0x35dec16 ;  /* 0xfca213eaff067424 */ /* 0x000fe400078e00ff */
[----:B------:R-:W-:-:S05]  /*0fb0*/  IMAD.MOV.U32 R7, RZ, RZ, 0x3e928af3 ;  /* 0x3e928af3ff077424 */ /* 0x000fca00078e00ff */
        /* <DEDUP_REMOVED lines=8> */
[----:B------:R-:W-:-:S06]  /*1040*/  UMOV UR7, 0x3e5ade15 ;  /* 0x3e5ade1500077882 */ /* 0x000fcc0000000000 */
        /* <DEDUP_REMOVED lines=27> */
[----:B------:R-:W0:Y:S09]  /*1200*/  F2F.F64.F32 R10, UR4 ;  /* 0x00000004000a7d10 */ /* 0x000e320008201800 */
[----:B------:R-:W-:Y:S01]  /*1210*/  LEA R7, R8, R13, 0x14 ;  /* 0x0000000d08077211 */ /* 0x000fe200078ea0ff */
[----:B------:R-:W-:Y:S01]  /*1220*/  IMAD.MOV.U32 R6, RZ, RZ, R12 ;  /* 0x000000ffff067224 */ /* 0x000fe200078e000c */
[----:B------:R-:W-:Y:S06]  /*1230*/  @!P0 BRA `(.L_x_130) ;  /* 0x0000000000388947 */ /* 0x000fec0003800000 */
[----:B------:R-:W-:Y:S01]  /*1240*/  FSETP.GEU.AND P1, PT, |R3|, 4.2275390625, PT ;  /* 0x408748000300780b */ /* 0x000fe20003f2e200 */
[C---:B------:R-:W-:Y:S02]  /*1250*/  DADD R6, R2.reuse, +INF ;  /* 0x7ff0000002067429 */ /* 0x040fe40000000000 */
[----:B------:R-:W-:-:S08]  /*1260*/  DSETP.GEU.AND P0, PT, R2, RZ, PT ;  /* 0x000000ff0200722a */ /* 0x000fd00003f0e000 */
[----:B------:R-:W-:Y:S02]  /*1270*/  FSEL R6, R6, RZ, P0 ;  /* 0x000000ff06067208 */ /* 0x000fe40000000000 */
[----:B------:R-:W-:Y:S01]  /*1280*/  FSEL R7, R7, RZ, P0 ;  /* 0x000000ff07077208 */ /* 0x000fe20000000000 */
[----:B------:R-:W-:Y:S06]  /*1290*/  @P1 BRA `(.L_x_130) ;  /* 0x0000000000201947 */ /* 0x000fec0003800000 */
[----:B------:R-:W-:Y:S01]  /*12a0*/  LEA.HI R2, R8, R8, RZ, 0x1 ;  /* 0x0000000808027211 */ /* 0x000fe200078f08ff */
[----:B------:R-:W-:-:S03]  /*12b0*/  IMAD.MOV.U32 R6, RZ, RZ, R12 ;  /* 0x000000ffff067224 */ /* 0x000fc600078e000c */
[----:B------:R-:W-:-:S05]  /*12c0*/  SHF.R.S32.HI R7, RZ, 0x1, R2 ;  /* 0x00000001ff077819 */ /* 0x000fca0000011402 */
[----:B------:R-:W-:Y:S01]  /*12d0*/  IMAD.IADD R2, R8, 0x1, -R7 ;  /* 0x0000000108027824 */ /* 0x000fe200078e0a07 */
[----:B------:R-:W-:-:S04]  /*12e0*/  LEA R7, R7, R13, 0x14 ;  /* 0x0000000d07077211 */ /* 0x000fc800078ea0ff */
[----:B------:R-:W-:Y:S01]  /*12f0*/  LEA R3, R2, 0x3ff00000, 0x14 ;  /* 0x3ff0000002037811 */ /* 0x000fe200078ea0ff */
[----:B------:R-:W-:-:S06]  /*1300*/  IMAD.MOV.U32 R2, RZ, RZ, RZ ;  /* 0x000000ffff027224 */ /* 0x000fcc00078e00ff */
[----:B------:R-:W-:-:S11]  /*1310*/  DMUL R6, R6, R2 ;  /* 0x0000000206067228 */ /* 0x000fd60000000000 */
.L_x_130:
[----:B0-----:R-:W-:-:S10]  /*1320*/  DMUL R10, R10, R6 ;  /* 0x000000060a0a7228 */ /* 0x001fd40000000000 */
[----:B------:R-:W0:Y:S02]  /*1330*/  F2F.F32.F64 R10, R10 ;  /* 0x0000000a000a7310 */ /* 0x000e240000301000 */
[----:B0-----:R-:W-:Y:S01]  /*1340*/  FADD R2, -R10, -RZ ;  /* 0x800000ff0a027221 */ /* 0x001fe20000000100 */
[----:B------:R-:W-:Y:S06]  /*1350*/  BRA `(.L_x_128) ;  /* 0x0000000400707947 */ /* 0x000fec0003800000 */
.L_x_146:
[----:B------:R-:W0:Y:S01]  /*1360*/  MUFU.RCP64H R3, 1.799999237060546875 ;  /* 0x3ffccccc00037908 */ /* 0x000e220000001800 */
[----:B------:R-:W-:Y:S01]  /*1370*/  MOV R8, 0xcccccccd ;  /* 0xcccccccd00087802 */ /* 0x000fe20000000f00 */
[----:B------:R-:W-:Y:S01]  /*1380*/  IMAD.MOV.U32 R9, RZ, RZ, 0x3ffccccc ;  /* 0x3ffcccccff097424 */ /* 0x000fe200078e00ff */
[----:B------:R-:W-:Y:S01]  /*1390*/  UMOV UR4, 0x99999998 ;  /* 0x9999999800047882 */ /* 0x000fe20000000000 */
[----:B------:R-:W-:Y:S01]  /*13a0*/  IMAD.MOV.U32 R2, RZ, RZ, RZ ;  /* 0x000000ffff027224 */ /* 0x000fe200078e00ff */
[----:B------:R-:W-:Y:S01]  /*13b0*/  UMOV UR5, 0x3fc99999 ;  /* 0x3fc9999900057882 */ /* 0x000fe20000000000 */
[----:B------:R-:W-:Y:S01]  /*13c0*/  MOV R12, 0x8b7a8b04 ;  /* 0x8b7a8b04000c7802 */ /* 0x000fe20000000f00 */
[----:B------:R-:W-:Y:S01]  /*13d0*/  IMAD.MOV.U32 R13, RZ, RZ, 0x3ed0ee25 ;  /* 0x3ed0ee25ff0d7424 */ /* 0x000fe200078e00ff */
[----:B------:R-:W-:Y:S01]  /*13e0*/  UMOV UR6, 0x3ae80f1e ;  /* 0x3ae80f1e00067882 */ /* 0x000fe20000000000 */
        /* <DEDUP_REMOVED lines=8> */
[----:B------:R-:W-:Y:S01]  /*1470*/  DFMA R2, R2, R8, R2 ;  /* 0x000000080202722b */ /* 0x000fe20000000002 */
[----:B-1----:R-:W-:-:S07]  /*1480*/  FMUL R7, R7, R7 ;  /* 0x0000000707077220 */ /* 0x002fce0000400000 */
        /* <DEDUP_REMOVED lines=35> */
[----:B------:R-:W-:-:S07]  /*16c0*/  MOV R8, 0x1 ;  /* 0x0000000100087802 */ /* 0x000fce0000000f00 */
[----:B------:R-:W-:-:S08]  /*16d0*/  DADD R14, R14, -R18 ;  /* 0x000000000e0e7229 */ /* 0x000fd00000000812 */
[----:B------:R-:W-:-:S08]  /*16e0*/  DFMA R2, R2, -UR8, R14 ;  /* 0x8000000802027c2b */ /* 0x000fd0000800000e */
[----:B------:R-:W-:Y:S02]  /*16f0*/  DADD R12, R12, R2 ;  /* 0x000000000c0c7229 */ /* 0x000fe40000000002 */
[----:B------:R-:W0:Y:S08]  /*1700*/  F2F.F64.F32 R2, R7 ;  /* 0x0000000700027310 */ /* 0x000e300000201800 */
[----:B------:R-:W1:Y:S01]  /*1710*/  MUFU.RCP64H R9, R13 ;  /* 0x0000000d00097308 */ /* 0x000e620000001800 */
[----:B0-----:R-:W-:-:S02]  /*1720*/  DMUL R2, R2, -UR4 ;  /* 0x8000000402027c28 */ /* 0x001fc40008000000 */
        /* <DEDUP_REMOVED lines=18> */
.L_x_131:
[----:B------:R-:W0:Y:S01]  /*1850*/  F2F.F32.F64 R3, R2 ;  /* 0x0000000200037310 */ /* 0x000e220000301000 */
[----:B------:R-:W-:Y:S02]  /*1860*/  IMAD.MOV.U32 R8, RZ, RZ, 0x3bbb989d ;  /* 0x3bbb989dff087424 */ /* 0x000fe400078e00ff */
[----:B------:R-:W-:Y:S02]  /*1870*/  IMAD.MOV.U32 R9, RZ, RZ, 0x437c0000 ;  /* 0x437c0000ff097424 */ /* 0x000fe400078e00ff */
[----:B0-----:R-:W-:-:S04]  /*1880*/  FMUL R7, R6, R3 ;  /* 0x0000000306077220 */ /* 0x001fc80000400000 */
[----:B------:R-:W-:-:S04]  /*1890*/  FMUL R7, R6, R7 ;  /* 0x0000000706077220 */ /* 0x000fc80000400000 */
[----:B------:R-:W-:-:S04]  /*18a0*/  FFMA.SAT R6, R7, R8, 0.5 ;  /* 0x3f00000007067423 */ /* 0x000fc80000002008 */
[----:B------:R-:W-:-:S04]  /*18b0*/  FFMA.RM R6, R6, R9, 12582913 ;  /* 0x4b40000106067423 */ /* 0x000fc80000004009 */
[C---:B------:R-:W-:Y:S01]  /*18c0*/  FADD R8, R6.reuse, -12583039 ;  /* 0xcb40007f06087421 */ /* 0x040fe20000000000 */
[----:B------:R-:W-:-:S03]  /*18d0*/  SHF.L.U32 R2, R6, 0x17, RZ ;  /* 0x0000001706027819 */ /* 0x000fc600000006ff */
[----:B------:R-:W-:-:S04]  /*18e0*/  FFMA R8, R7, 1.4426950216293334961, -R8 ;  /* 0x3fb8aa3b07087823 */ /* 0x000fc80000000808 */
[----:B------:R-:W-:-:S04]  /*18f0*/  FFMA R8, R7, 1.925963033500011079e-08, R8 ;  /* 0x32a5706007087823 */ /* 0x000fc80000000008 */
[----:B------:R-:W0:Y:S02]  /*1900*/  MUFU.EX2 R7, R8 ;  /* 0x0000000800077308 */ /* 0x000e240000000800 */
[----:B0-----:R-:W-:-:S07]  /*1910*/  FMUL R2, R2, R7 ;  /* 0x0000000702027220 */ /* 0x001fce0000400000 */
.L_x_128:
[----:B------:R-:W4:Y:S01]  /*1920*/  LDCU UR4, c[0x0][0x3ac] ;  /* 0x00007580ff0477ac */ /* 0x000f220008000800 */
[----:B------:R-:W-:-:S05]  /*1930*/  FADD R0, R0, R0 ;  /* 0x0000000000007221 */ /* 0x000fca0000000000 */
[----:B----4-:R-:W-:-:S13]  /*1940*/  FSETP.GE.AND P0, PT, R0, UR4, PT ;  /* 0x0000000400007c0b */ /* 0x010fda000bf06000 */
[----:B------:R-:W-:Y:S05]  /*1950*/  @!P0 EXIT ;  /* 0x000000000000894d */ /* 0x000fea0003800000 */
[----:B------:R-:W4:Y:S01]  /*1960*/  LDCU UR4, c[0x0][0x3b8] ;  /* 0x00007700ff0477ac */ /* 0x000f220008000800 */
[----:B--2---:R-:W-:Y:S01]  /*1970*/  I2FP.F32.S32 R3, R4 ;  /* 0x0000000400037245 */ /* 0x004fe20000201400 */
[----:B------:R-:W2:Y:S01]  /*1980*/  LDC R7, c[0x0][0x3a4] ;  /* 0x0000e900ff077b82 */ /* 0x000ea20000000800 */
[----:B------:R-:W-:Y:S01]  /*1990*/  I2FP.F32.S32 R5, R5 ;  /* 0x0000000500057245 */ /* 0x000fe20000201400 */
[----:B------:R-:W5:Y:S01]  /*19a0*/  LDCU UR5, c[0x0][0x38c] ;  /* 0x00007180ff0577ac */ /* 0x000f620008000800 */
[----:B------:R-:W0:Y:S01]  /*19b0*/  LDCU UR6, c[0x0][0x39c] ;  /* 0x00007380ff0677ac */ /* 0x000e220008000800 */
[----:B----4-:R-:W-:Y:S01]  /*19c0*/  I2FP.F32.S32 R0, UR4 ;  /* 0x0000000400007c45 */ /* 0x010fe20008201400 */
[----:B-----5:R-:W-:-:S04]  /*19d0*/  UIADD3 UR4, UPT, UPT, UR4, UR5, URZ ;  /* 0x0000000504047290 */ /* 0x020fc8000fffe0ff */
[C---:B------:R-:W-:Y:S01]  /*19e0*/  FADD R3, R0.reuse, R3 ;  /* 0x0000000300037221 */ /* 0x040fe20000000000 */
[----:B------:R-:W-:-:S03]  /*19f0*/  FADD R5, R0, R5 ;  /* 0x0000000500057221 */ /* 0x000fc60000000000 */
[----:B------:R-:W-:Y:S01]  /*1a00*/  FADD R3, R3, -1 ;  /* 0xbf80000003037421 */ /* 0x000fe20000000000 */
[----:B------:R-:W-:Y:S02]  /*1a10*/  FADD R0, R5, -1 ;  /* 0xbf80000005007421 */ /* 0x000fe40000000000 */
[----:B------:R-:W4:Y:S03]  /*1a20*/  LDC.64 R4, c[0x0][0x3c8] ;  /* 0x0000f200ff047b82 */ /* 0x000f260000000a00 */
[----:B------:R-:W-:Y:S08]  /*1a30*/  F2I.TRUNC.NTZ R3, R3 ;  /* 0x0000000300037305 */ /* 0x000ff0000020f100 */
[----:B------:R-:W0:Y:S02]  /*1a40*/  F2I.TRUNC.NTZ R0, R0 ;  /* 0x0000000000007305 */ /* 0x000e24000020f100 */
[----:B0-----:R-:W-:Y:S01]  /*1a50*/  IMAD R6, R0, UR6, R3 ;  /* 0x0000000600067c24 */ /* 0x001fe2000f8e0203 */
[----:B------:R-:W0:Y:S03]  /*1a60*/  LDCU.64 UR6, c[0x0][0x358] ;  /* 0x00006b00ff0677ac */ /* 0x000e260008000a00 */
[----:B--2---:R-:W-:Y:S01]  /*1a70*/  IMAD R6, R6, R7, UR4 ;  /* 0x0000000406067e24 */ /* 0x004fe2000f8e0207 */
[----:B------:R-:W1:Y:S03]  /*1a80*/  LDCU UR4, c[0x0][0x380] ;  /* 0x00007000ff0477ac */ /* 0x000e660008000800 */
[----:B------:R-:W-:-:S04]  /*1a90*/  VIADD R3, R6, 0xffffffff ;  /* 0xffffffff06037836 */ /* 0x000fc80000000000 */
[----:B----4-:R-:W-:-:S05]  /*1aa0*/  IMAD.WIDE R4, R3, 0x4, R4 ;  /* 0x0000000403047825 */ /* 0x010fca00078e0204 */
[----:B0-----:R-:W1:Y:S02]  /*1ab0*/  LDG.E R3, desc[UR6][R4.64] ;  /* 0x0000000604037981 */ /* 0x001e64000c1e1900 */
[----:B-1-3--:R-:W-:-:S05]  /*1ac0*/  FFMA R3, R2, UR4, R3 ;  /* 0x0000000402037c23 */ /* 0x00afca0008000003 */
[----:B------:R-:W-:Y:S01]  /*1ad0*/  STG.E desc[UR6][R4.64], R3 ;  /* 0x0000000304007986 */ /* 0x000fe2000c101906 */
[----:B------:R-:W-:Y:S05]  /*1ae0*/  EXIT ;  /* 0x000000000000794d */ /* 0x000fea0003800000 */
        .weak           $__internal_8_$__cuda_sm20_div_rn_f64_full
        .type           $__internal_8_$__cuda_sm20_div_rn_f64_full,@function
        .size           $__internal_8_$__cuda_sm20_div_rn_f64_full,($__internal_9_$__cuda_sm20_rcp_rn_f32_slowpath - $__internal_8_$__cuda_sm20_div_rn_f64_full)
$__internal_8_$__cuda_sm20_div_rn_f64_full:
[C---:B------:R-:W-:Y:S01]  /*1af0*/  FSETP.GEU.AND P0, PT, |R9|.reuse, 1.469367938527859385e-39, PT ;  /* 0x001000000900780b */ /* 0x040fe20003f0e200 */
[----:B------:R-:W-:Y:S01]  /*1b00*/  IMAD.MOV.U32 R8, RZ, RZ, R12 ;  /* 0x000000ffff087224 */ /* 0x000fe200078e000c */
[C---:B------:R-:W-:Y:S01]  /*1b10*/  LOP3.LUT R10, R9.reuse, 0x800fffff, RZ, 0xc0, !PT ;  /* 0x800fffff090a7812 */ /* 0x040fe200078ec0ff */
[----:B------:R-:W-:Y:S01]  /*1b20*/  IMAD.MOV.U32 R16, RZ, RZ, 0x1 ;  /* 0x00000001ff107424 */ /* 0x000fe200078e00ff */
[----:B------:R-:W-:Y:S01]  /*1b30*/  LOP3.LUT R20, R9, 0x7ff00000, RZ, 0xc0, !PT ;  /* 0x7ff0000009147812 */ /* 0x000fe200078ec0ff */
[----:B------:R-:W-:Y:S01]  /*1b40*/  IMAD.MOV.U32 R15, RZ, RZ, 0x1ca00000 ;  /* 0x1ca00000ff0f7424 */ /* 0x000fe200078e00ff */
[----:B------:R-:W-:Y:S02]  /*1b50*/  LOP3.LUT R11, R10, 0x3ff00000, RZ, 0xfc, !PT ;  /* 0x3ff000000a0b7812 */ /* 0x000fe400078efcff */
[----:B------:R-:W-:Y:S02]  /*1b60*/  MOV R10, R12 ;  /* 0x0000000c000a7202 */ /* 0x000fe40000000f00 */
[----:B------:R-:W-:-:S03]  /*1b70*/  LOP3.LUT R7, R3, 0x7ff00000, RZ, 0xc0, !PT ;  /* 0x7ff0000003077812 */ /* 0x000fc600078ec0ff */
[----:B------:R-:W-:Y:S01]  /*1b80*/  @!P0 DMUL R10, R8, 8.98846567431157953865e+307 ;  /* 0x7fe00000080a8828 */ /* 0x000fe20000000000 */
[----:B------:R-:W-:Y:S02]  /*1b90*/  ISETP.GE.U32.AND P1, PT, R7, R20, PT ;  /* 0x000000140700720c */ /* 0x000fe40003f26070 */
[----:B------:R-:W-:-:S03]  /*1ba0*/  MOV R22, R7 ;  /* 0x0000000700167202 */ /* 0x000fc60000000f00 */
[----:B------:R-:W0:Y:S02]  /*1bb0*/  MUFU.RCP64H R17, R11 ;  /* 0x0000000b00117308 */ /* 0x000e240000001800 */
[----:B0-----:R-:W-:-:S08]  /*1bc0*/  DFMA R12, R16, -R10, 1 ;  /* 0x3ff00000100c742b */ /* 0x001fd0000000080a */
[----:B------:R-:W-:-:S08]  /*1bd0*/  DFMA R12, R12, R12, R12 ;  /* 0x0000000c0c0c722b */ /* 0x000fd0000000000c */
[----:B------:R-:W-:Y:S01]  /*1be0*/  DFMA R16, R16, R12, R16 ;  /* 0x0000000c1010722b */ /* 0x000fe20000000010 */
[----:B------:R-:W-:Y:S01]  /*1bf0*/  SEL R13, R15, 0x63400000, !P1 ;  /* 0x634000000f0d7807 */ /* 0x000fe20004800000 */
[----:B------:R-:W-:Y:S01]  /*1c00*/  IMAD.MOV.U32 R12, RZ, RZ, R2 ;  /* 0x000000ffff0c7224 */ /* 0x000fe200078e0002 */
[----:B------:R-:W-:Y:S02]  /*1c10*/  FSETP.GEU.AND P1, PT, |R3|, 1.469367938527859385e-39, PT ;  /* 0x001000000300780b */ /* 0x000fe40003f2e200 */
[----:B------:R-:W-:-:S03]  /*1c20*/  LOP3.LUT R13, R13, 0x800fffff, R3, 0xf8, !PT ;  /* 0x800fffff0d0d7812 */ /* 0x000fc600078ef803 */
[----:B------:R-:W-:-:S08]  /*1c30*/  DFMA R18, R16, -R10, 1 ;  /* 0x3ff000001012742b */ /* 0x000fd0000000080a */
[----:B------:R-:W-:Y:S01]  /*1c40*/  DFMA R16, R16, R18, R16 ;  /* 0x000000121010722b */ /* 0x000fe20000000010 */
[----:B------:R-:W-:Y:S10]  /*1c50*/  @P1 BRA `(.L_x_132) ;  /* 0x0000000000201947 */ /* 0x000ff40003800000 */
[----:B------:R-:W-:-:S04]  /*1c60*/  LOP3.LUT R18, R9, 0x7ff00000, RZ, 0xc0, !PT ;  /* 0x7ff0000009127812 */ /* 0x000fc800078ec0ff */
[----:B------:R-:W-:Y:S01]  /*1c70*/  ISETP.GE.U32.AND P1, PT, R7, R18, PT ;  /* 0x000000120700720c */ /* 0x000fe20003f26070 */
[----:B------:R-:W-:-:S03]  /*1c80*/  IMAD.MOV.U32 R18, RZ, RZ, RZ ;  /* 0x000000ffff127224 */ /* 0x000fc600078e00ff */
[----:B------:R-:W-:-:S04]  /*1c90*/  SEL R19, R15, 0x63400000, !P1 ;  /* 0x634000000f137807 */ /* 0x000fc80004800000 */
[----:B------:R-:W-:-:S04]  /*1ca0*/  LOP3.LUT R19, R19, 0x80000000, R3, 0xf8, !PT ;  /* 0x8000000013137812 */ /* 0x000fc800078ef803 */
[----:B------:R-:W-:-:S06]  /*1cb0*/  LOP3.LUT R19, R19, 0x100000, RZ, 0xfc, !PT ;  /* 0x0010000013137812 */ /* 0x000fcc00078efcff */
[----:B------:R-:W-:-:S10]  /*1cc0*/  DFMA R12, R12, 2, -R18 ;  /* 0x400000000c0c782b */ /* 0x000fd40000000812 */
[----:B------:R-:W-:-:S07]  /*1cd0*/  LOP3.LUT R22, R13, 0x7ff00000, RZ, 0xc0, !PT ;  /* 0x7ff000000d167812 */ /* 0x000fce00078ec0ff */
.L_x_132:
[----:B------:R-:W-:Y:S01]  /*1ce0*/  MOV R23, R20 ;  /* 0x0000001400177202 */ /* 0x000fe20000000f00 */
[----:B------:R-:W-:Y:S01]  /*1cf0*/  VIADD R24, R22, 0xffffffff ;  /* 0xffffffff16187836 */ /* 0x000fe20000000000 */
[----:B------:R-:W-:Y:S01]  /*1d00*/  @!P0 LOP3.LUT R23, R11, 0x7ff00000, RZ, 0xc0, !PT ;  /* 0x7ff000000b178812 */ /* 0x000fe200078ec0ff */
[----:B------:R-:W-:-:S03]  /*1d10*/  DMUL R18, R16, R12 ;  /* 0x0000000c10127228 */ /* 0x000fc60000000000 */
[----:B------:R-:W-:Y:S01]  /*1d20*/  ISETP.GT.U32.AND P0, PT, R24, 0x7feffffe, PT ;  /* 0x7feffffe1800780c */ /* 0x000fe20003f04070 */
[----:B------:R-:W-:-:S04]  /*1d30*/  VIADD R25, R23, 0xffffffff ;  /* 0xffffffff17197836 */ /* 0x000fc80000000000 */
[----:B------:R-:W-:Y:S01]  /*1d40*/  DFMA R20, R18, -R10, R12 ;  /* 0x8000000a1214722b */ /* 0x000fe2000000000c */
[----:B------:R-:W-:-:S07]  /*1d50*/  ISETP.GT.U32.OR P0, PT, R25, 0x7feffffe, P0 ;  /* 0x7feffffe1900780c */ /* 0x000fce0000704470 */
[----:B------:R-:W-:-:S06]  /*1d60*/  DFMA R20, R16, R20, R18 ;  /* 0x000000141014722b */ /* 0x000fcc0000000012 */
[----:B------:R-:W-:Y:S05]  /*1d70*/  @P0 BRA `(.L_x_133) ;  /* 0x00000000006c0947 */ /* 0x000fea0003800000 */
[----:B------:R-:W-:-:S04]  /*1d80*/  LOP3.LUT R16, R9, 0x7ff00000, RZ, 0xc0, !PT ;  /* 0x7ff0000009107812 */ /* 0x000fc800078ec0ff */
[CC--:B------:R-:W-:Y:S02]  /*1d90*/  VIADDMNMX R2, R7.reuse, -R16.reuse, 0xb9600000, !PT ;  /* 0xb960000007027446 */ /* 0x0c0fe40007800910 */
[----:B------:R-:W-:Y:S02]  /*1da0*/  ISETP.GE.U32.AND P0, PT, R7, R16, PT ;  /* 0x000000100700720c */ /* 0x000fe40003f06070 */
[----:B------:R-:W-:Y:S02]  /*1db0*/  VIMNMX R2, PT, PT, R2, 0x46a00000, PT ;  /* 0x46a0000002027848 */ /* 0x000fe40003fe0100 */
[----:B------:R-:W-:-:S04]  /*1dc0*/  SEL R15, R15, 0x63400000, !P0 ;  /* 0x634000000f0f7807 */ /* 0x000fc80004000000 */
[----:B------:R-:W-:Y:S01]  /*1dd0*/  IADD3 R15, PT, PT, -R15, R2, RZ ;  /* 0x000000020f0f7210 */ /* 0x000fe20007ffe1ff */
[----:B------:R-:W-:-:S04]  /*1de0*/  IMAD.MOV.U32 R2, RZ, RZ, RZ ;  /* 0x000000ffff027224 */ /* 0x000fc800078e00ff */
[----:B------:R-:W-:-:S06]  /*1df0*/  VIADD R3, R15, 0x7fe00000 ;  /* 0x7fe000000f037836 */ /* 0x000fcc0000000000 */
[----:B------:R-:W-:-:S10]  /*1e00*/  DMUL R16, R20, R2 ;  /* 0x0000000214107228 */ /* 0x000fd40000000000 */
[----:B------:R-:W-:-:S13]  /*1e10*/  FSETP.GTU.AND P0, PT, |R17|, 1.469367938527859385e-39, PT ;  /* 0x001000001100780b */ /* 0x000fda0003f0c200 */
[----:B------:R-:W-:Y:S05]  /*1e20*/  @P0 BRA `(.L_x_134) ;  /* 0x0000000000940947 */ /* 0x000fea0003800000 */
[----:B------:R-:W-:Y:S01]  /*1e30*/  DFMA R10, R20, -R10, R12 ;  /* 0x8000000a140a722b */ /* 0x000fe2000000000c */
[----:B------:R-:W-:-:S09]  /*1e40*/  MOV R2, RZ ;  /* 0x000000ff00027202 */ /* 0x000fd20000000f00 */
        /* <DEDUP_REMOVED lines=14> */
.L_x_133:
[----:B------:R-:W-:-:S14]  /*1f30*/  DSETP.NAN.AND P0, PT, R2, R2, PT ;  /* 0x000000020200722a */ /* 0x000fdc0003f08000 */
[----:B------:R-:W-:Y:S05]  /*1f40*/  @P0 BRA `(.L_x_135) ;  /* 0x0000000000440947 */ /* 0x000fea0003800000 */
[----:B------:R-:W-:-:S14]  /*1f50*/  DSETP.NAN.AND P0, PT, R8, R8, PT ;  /* 0x000000080800722a */ /* 0x000fdc0003f08000 */
[----:B------:R-:W-:Y:S05]  /*1f60*/  @P0 BRA `(.L_x_136) ;  /* 0x0000000000300947 */ /* 0x000fea0003800000 */
[----:B------:R-:W-:Y:S01]  /*1f70*/  ISETP.NE.AND P0, PT, R22, R23, PT ;  /* 0x000000171600720c */ /* 0x000fe20003f05270 */
[----:B------:R-:W-:Y:S01]  /*1f80*/  IMAD.MOV.U32 R17, RZ, RZ, -0x80000 ;  /* 0xfff80000ff117424 */ /* 0x000fe200078e00ff */
[----:B------:R-:W-:-:S11]  /*1f90*/  MOV R16, 0x0 ;  /* 0x0000000000107802 */ /* 0x000fd60000000f00 */
        /* <DEDUP_REMOVED lines=9> */
.L_x_136:
[----:B------:R-:W-:Y:S01]  /*2030*/  LOP3.LUT R17, R9, 0x80000, RZ, 0xfc, !PT ;  /* 0x0008000009117812 */ /* 0x000fe200078efcff */
[----:B------:R-:W-:Y:S01]  /*2040*/  IMAD.MOV.U32 R16, RZ, RZ, R8 ;  /* 0x000000ffff107224 */ /* 0x000fe200078e0008 */
[----:B------:R-:W-:Y:S06]  /*2050*/  BRA `(.L_x_134) ;  /* 0x0000000000087947 */ /* 0x000fec0003800000 */
.L_x_135:
[----:B------:R-:W-:Y:S02]  /*2060*/  LOP3.LUT R17, R3, 0x80000, RZ, 0xfc, !PT ;  /* 0x0008000003117812 */ /* 0x000fe400078efcff */
[----:B------:R-:W-:-:S07]  /*2070*/  MOV R16, R2 ;  /* 0x0000000200107202 */ /* 0x000fce0000000f00 */
.L_x_134:
[----:B------:R-:W-:Y:S01]  /*2080*/  MOV R15, 0x0 ;  /* 0x00000000000f7802 */ /* 0x000fe20000000f00 */
[----:B------:R-:W-:Y:S02]  /*2090*/  IMAD.MOV.U32 R2, RZ, RZ, R16 ;  /* 0x000000ffff027224 */ /* 0x000fe400078e0010 */
[----:B------:R-:W-:Y:S01]  /*20a0*/  IMAD.MOV.U32 R3, RZ, RZ, R17 ;  /* 0x000000ffff037224 */ /* 0x000fe200078e0011 */
[----:B------:R-:W-:Y:S06]  /*20b0*/  RET.REL.NODEC R14 `(_Z10add_sourcefiiiiiiiiifffiiiiiPfi) ;  /* 0xffffffdc0ed07950 */ /* 0x000fec0003c3ffff */
        .weak           $__internal_9_$__cuda_sm20_rcp_rn_f32_slowpath
        .type           $__internal_9_$__cuda_sm20_rcp_rn_f32_slowpath,@function
        .size           $__internal_9_$__cuda_sm20_rcp_rn_f32_slowpath,(.L_x_160 - $__internal_9_$__cuda_sm20_rcp_rn_f32_slowpath)
$__internal_9_$__cuda_sm20_rcp_rn_f32_slowpath:
[----:B------:R-:W0:Y:S02]  /*20c0*/  LDC R0, c[0x0][0x3b0] ;  /* 0x0000ec00ff007b82 */ /* 0x000e240000000800 */
[----:B0-----:R-:W-:-:S05]  /*20d0*/  IMAD.SHL.U32 R4, R0, 0x2, RZ ;  /* 0x0000000200047824 */ /* 0x001fca00078e00ff */
[----:B------:R-:W-:-:S04]  /*20e0*/  SHF.R.U32.HI R3, RZ, 0x18, R4 ;  /* 0x00000018ff037819 */ /* 0x000fc80000011604 */
[----:B------:R-:W-:-:S13]  /*20f0*/  ISETP.NE.U32.AND P0, PT, R3, RZ, PT ;  /* 0x000000ff0300720c */ /* 0x000fda0003f05070 */
[----:B------:R-:W-:Y:S05]  /*2100*/  @P0 BRA `(.L_x_137) ;  /* 0x0000000000280947 */ /* 0x000fea0003800000 */
[----:B------:R-:W-:-:S13]  /*2110*/  ISETP.NE.AND P0, PT, R4, RZ, PT ;  /* 0x000000ff0400720c */ /* 0x000fda0003f05270 */
[----:B------:R2:W3:Y:S01]  /*2120*/  @!P0 MUFU.RCP R3, R0 ;  /* 0x0000000000038308 */ /* 0x0004e20000001000 */
[----:B------:R-:W-:Y:S05]  /*2130*/  @!P0 BRA `(.L_x_138) ;  /* 0x0000000000a48947 */ /* 0x000fea0003800000 */
[----:B------:R-:W-:-:S04]  /*2140*/  FFMA R4, R0, 1.84467440737095516160e+19, RZ ;  /* 0x5f80000000047823 */ /* 0x000fc800000000ff */
[----:B---3--:R-:W2:Y:S02]  /*2150*/  MUFU.RCP R3, R4 ;  /* 0x0000000400037308 */ /* 0x008ea40000001000 */
[----:B--2---:R-:W-:-:S04]  /*2160*/  FFMA R0, R4, R3, -1 ;  /* 0xbf80000004007423 */ /* 0x004fc80000000003 */
[----:B------:R-:W-:-:S04]  /*2170*/  FADD.FTZ R0, -R0, -RZ ;  /* 0x800000ff00007221 */ /* 0x000fc80000010100 */
[----:B------:R-:W-:-:S04]  /*2180*/  FFMA R0, R3, R0, R3 ;  /* 0x0000000003007223 */ /* 0x000fc80000000003 */
[----:B------:R-:W-:Y:S01]  /*2190*/  FFMA R3, R0, 1.84467440737095516160e+19, RZ ;  /* 0x5f80000000037823 */ /* 0x000fe200000000ff */
[----:B------:R-:W-:Y:S06]  /*21a0*/  BRA `(.L_x_138) ;  /* 0x0000000000887947 */ /* 0x000fec0003800000 */
.L_x_137:
[----:B------:R-:W-:-:S05]  /*21b0*/  VIADD R4, R3, 0xffffff03 ;  /* 0xffffff0303047836 */ /* 0x000fca0000000000 */
[----:B------:R-:W-:-:S13]  /*21c0*/  ISETP.GT.U32.AND P0, PT, R4, 0x1, PT ;  /* 0x000000010400780c */ /* 0x000fda0003f04070 */
[----:B------:R-:W-:Y:S05]  /*21d0*/  @P0 BRA `(.L_x_139) ;  /* 0x0000000000780947 */ /* 0x000fea0003800000 */
[----:B------:R-:W-:Y:S01]  /*21e0*/  LOP3.LUT R5, R0, 0x7fffff, RZ, 0xc0, !PT ;  /* 0x007fffff00057812 */ /* 0x000fe200078ec0ff */
[----:B------:R-:W-:-:S03]  /*21f0*/  HFMA2 R9, -RZ, RZ, 0, 1.78813934326171875e-07 ;  /* 0x00000003ff097431 */ /* 0x000fc600000001ff */
[----:B------:R-:W-:-:S04]  /*2200*/  LOP3.LUT R5, R5, 0x3f800000, RZ, 0xfc, !PT ;  /* 0x3f80000005057812 */ /* 0x000fc800078efcff */
[----:B------:R-:W0:Y:S01]  /*2210*/  MUFU.RCP R6, R5 ;  /* 0x0000000500067308 */ /* 0x000e220000001000 */
[----:B------:R-:W-:Y:S01]  /*2220*/  SHF.L.U32 R10, R9, R4, RZ ;  /* 0x00000004090a7219 */ /* 0x000fe200000006ff */
[----:B0-----:R-:W-:-:S04]  /*2230*/  FFMA R7, R5, R6, -1 ;  /* 0xbf80000005077423 */ /* 0x001fc80000000006 */
[----:B------:R-:W-:-:S04]  /*2240*/  FADD.FTZ R7, -R7, -RZ ;  /* 0x800000ff07077221 */ /* 0x000fc80000010100 */
[CCC-:B------:R-:W-:Y:S01]  /*2250*/  FFMA.RM R8, R6.reuse, R7.reuse, R6.reuse ;  /* 0x0000000706087223 */ /* 0x1c0fe20000004006 */
[----:B------:R-:W-:-:S04]  /*2260*/  FFMA.RP R7, R6, R7, R6 ;  /* 0x0000000706077223 */ /* 0x000fc80000008006 */
[C---:B------:R-:W-:Y:S02]  /*2270*/  LOP3.LUT R6, R8.reuse, 0x7fffff, RZ, 0xc0, !PT ;  /* 0x007fffff08067812 */ /* 0x040fe400078ec0ff */
[----:B------:R-:W-:Y:S02]  /*2280*/  FSETP.NEU.FTZ.AND P0, PT, R8, R7, PT ;  /* 0x000000070800720b */ /* 0x000fe40003f1d000 */
[----:B------:R-:W-:Y:S02]  /*2290*/  LOP3.LUT R7, R6, 0x800000, RZ, 0xfc, !PT ;  /* 0x0080000006077812 */ /* 0x000fe400078efcff */
[----:B------:R-:W-:Y:S02]  /*22a0*/  SEL R6, RZ, 0xffffffff, !P0 ;  /* 0xffffffffff067807 */ /* 0x000fe40004000000 */
[----:B------:R-:W-:-:S03]  /*22b0*/  LOP3.LUT R5, R10, R7, RZ, 0xc0, !PT ;  /* 0x000000070a057212 */ /* 0x000fc600078ec0ff */
[----:B------:R-:W-:Y:S01]  /*22c0*/  IMAD.MOV R6, RZ, RZ, -R6 ;  /* 0x000000ffff067224 */ /* 0x000fe200078e0a06 */
[----:B------:R-:W-:-:S04]  /*22d0*/  SHF.R.U32.HI R5, RZ, R4, R5 ;  /* 0x00000004ff057219 */ /* 0x000fc80000011605 */
[----:B------:R-:W-:Y:S02]  /*22e0*/  LOP3.LUT P1, RZ, R6, R4, R7, 0xf8, !PT ;  /* 0x0000000406ff7212 */ /* 0x000fe4000782f807 */
[C---:B------:R-:W-:Y:S02]  /*22f0*/  LOP3.LUT P0, RZ, R5.reuse, 0x1, RZ, 0xc0, !PT ;  /* 0x0000000105ff7812 */ /* 0x040fe4000780c0ff */
[----:B------:R-:W-:-:S04]  /*2300*/  LOP3.LUT P2, RZ, R5, 0x2, RZ, 0xc0, !PT ;  /* 0x0000000205ff7812 */ /* 0x000fc8000784c0ff */
[----:B------:R-:W-:Y:S02]  /*2310*/  PLOP3.LUT P0, PT, P0, P1, P2, 0xe0, 0x0 ;  /* 0x000000000000781c */ /* 0x000fe40000703c20 */
[----:B------:R-:W-:Y:S02]  /*2320*/  LOP3.LUT P1, RZ, R0, 0x7fffff, RZ, 0xc0, !PT ;  /* 0x007fffff00ff7812 */ /* 0x000fe4000782c0ff */
[----:B------:R-:W-:-:S05]  /*2330*/  SEL R4, RZ, 0x1, !P0 ;  /* 0x00000001ff047807 */ /* 0x000fca0004000000 */
[----:B------:R-:W-:-:S05]  /*2340*/  IMAD.MOV R4, RZ, RZ, -R4 ;  /* 0x000000ffff047224 */ /* 0x000fca00078e0a04 */
[----:B------:R-:W-:Y:S02]  /*2350*/  ISETP.GE.AND P0, PT, R4, RZ, PT ;  /* 0x000000ff0400720c */ /* 0x000fe40003f06270 */
[----:B------:R-:W-:-:S04]  /*2360*/  IADD3 R4, PT, PT, R3, -0xfc, RZ ;  /* 0xffffff0403047810 */ /* 0x000fc80007ffe0ff */
[----:B------:R-:W-:-:S07]  /*2370*/  SHF.R.U32.HI R3, RZ, R4, R7 ;  /* 0x00000004ff037219 */ /* 0x000fce0000011607 */
[----:B------:R-:W-:-:S04]  /*2380*/  @!P0 VIADD R3, R3, 0x1 ;  /* 0x0000000103038836 */ /* 0x000fc80000000000 */
[----:B------:R-:W-:-:S05]  /*2390*/  @!P1 IMAD.SHL.U32 R3, R3, 0x2, RZ ;  /* 0x0000000203039824 */ /* 0x000fca00078e00ff */
[----:B------:R-:W-:Y:S01]  /*23a0*/  LOP3.LUT R3, R3, 0x80000000, R0, 0xf8, !PT ;  /* 0x8000000003037812 */ /* 0x000fe200078ef800 */
[----:B------:R-:W-:Y:S06]  /*23b0*/  BRA `(.L_x_138) ;  /* 0x0000000000047947 */ /* 0x000fec0003800000 */
.L_x_139:
[----:B------:R0:W1:Y:S02]  /*23c0*/  MUFU.RCP R3, R0 ;  /* 0x0000000000037308 */ /* 0x0000640000001000 */
.L_x_138:
[----:B0123--:R-:W-:Y:S01]  /*23d0*/  MOV R0, R3 ;  /* 0x0000000300007202 */ /* 0x00ffe20000000f00 */
[----:B------:R-:W-:-:S04]  /*23e0*/  IMAD.MOV.U32 R3, RZ, RZ, 0x0 ;  /* 0x00000000ff037424 */ /* 0x000fc800078e00ff */
[----:B------:R-:W-:Y:S05]  /*23f0*/  RET.REL.NODEC R2 `(_Z10add_sourcefiiiiiiiiifffiiiiiPfi) ;  /* 0xffffffdc02007950 */ /* 0x000fea0003c3ffff */
.L_x_140:
        /* <DEDUP_REMOVED lines=16> */
.L_x_160:


//--------------------- .nv.shared.reserved.0     --------------------------
	.section	.nv.shared.reserved.0,"aw",@nobits
	.weak		__nv_reservedSMEM_offset_0_alias
	.size		__nv_reservedSMEM_offset_0_alias, 0, 64
	.other		__nv_reservedSMEM_offset_0_alias,@"STO_CUDA_RESERVED_SHARED STV_DEFAULT"
__nv_reservedSMEM_offset_0_alias:
	.zero		0
	.zero		64


//--------------------- .nv.global                --------------------------
	.section	.nv.global,"aw",@nobits
	.align	4
.nv.global:
	.type		d0,@object
	.size		d0,(.L_0 - d0)
d0:
	.zero		4
.L_0:


//--------------------- .nv.constant0._Z15mute_directwaveiiifffffiiiiiiPfS_ii --------------------------
	.section	.nv.constant0._Z15mute_directwaveiiifffffiiiiiiPfS_ii,"a",@progbits
	.sectionflags	@""
	.align	4
.nv.constant0._Z15mute_directwaveiiifffffiiiiiiPfS_ii:
	.zero		976


//--------------------- .nv.constant0._Z11shot_recordiiiiiiiiiPfS_ --------------------------
	.section	.nv.constant0._Z11shot_recordiiiiiiiiiPfS_,"a",@progbits
	.sectionflags	@""
	.align	4
.nv.constant0._Z11shot_recordiiiiiiiiiPfS_:
	.zero		952


//--------------------- .nv.constant0._Z13initial_coffefiPfS_S_S_i --------------------------
	.section	.nv.constant0._Z13initial_coffefiPfS_S_S_i,"a",@progbits
	.sectionflags	@""
	.align	4
.nv.constant0._Z13initial_coffefiPfS_S_S_i:
	.zero		940


//--------------------- .nv.constant0._Z6get_d0fffiiiiPf --------------------------
	.section	.nv.constant0._Z6get_d0fffiiiiPf,"a",@progbits
	.sectionflags	@""
	.align	4
.nv.constant0._Z6get_d0fffiiiiPf:
	.zero		936


//--------------------- .nv.constant0._Z13update_stressiiiiiiffffPfS_S_S_S_S_iS_S_S_S_S_S_S_S_S_S_S_S_iiiiiii --------------------------
	.section	.nv.constant0._Z13update_stressiiiiiiffffPfS_S_S_S_S_iS_S_S_S_S_S_S_S_S_S_S_S_iiiiiii,"a",@progbits
	.sectionflags	@""
	.align	4
.nv.constant0._Z13update_stressiiiiiiffffPfS_S_S_S_S_iS_S_S_S_S_S_S_S_S_S_S_S_iiiiiii:
	.zero		1116


//--------------------- .nv.constant0._Z10update_veliiiiiiiffffPfS_S_S_S_S_S_S_S_S_S_S_S_S_ --------------------------
	.section	.nv.constant0._Z10update_veliiiiiiiffffPfS_S_S_S_S_S_S_S_S_S_S_S_S_,"a",@progbits
	.sectionflags	@""
	.align	4
.nv.constant0._Z10update_veliiiiiiiffffPfS_S_S_S_S_S_S_S_S_S_S_S_S_:
	.zero		1056


//--------------------- .nv.constant0._Z10add_sourcefiiiiiiiiifffiiiiiPfi --------------------------
	.section	.nv.constant0._Z10add_sourcefiiiiiiiiifffiiiiiPfi,"a",@progbits
	.sectionflags	@""
	.align	4
.nv.constant0._Z10add_sourcefiiiiiiiiifffiiiiiPfi:
	.zero		980


//--------------------- SYMBOLS --------------------------

	.type		.nv.reservedSmem.offset0,@object
	.size		.nv.reservedSmem.offset0,0x4
